//
// Generated by NVIDIA NVVM Compiler
//
// Compiler Build ID: CL-36424714
// Cuda compilation tools, release 13.0, V13.0.88
// Based on NVVM 20.0.0
//

.version 9.0
.target sm_100
.address_size 64

	// .globl	_Z26upsert_kernel_with_io_coreImfmLj4EEvPPT0_Pim
// _ZZN3cub18CUB_300001_SM_10006detail4scan16DeviceScanKernelINS2_10policy_hubIN6thrust24THRUST_300001_SM_1000_NS6system6detail7generic14key_flag_tupleENS6_6detail10any_assignESA_jNS9_16key_flag_scan_opEE10Policy1000ENS6_18transform_iteratorINS9_21construct_key_flag_opENS6_17counting_iteratorImNS6_11use_defaultESJ_SJ_EESA_SJ_EENS6_25transform_output_iteratorINS9_15write_output_opINSB_15normal_iteratorINS6_7pointerIiNS6_8cuda_cub5par_tESJ_SJ_EEEEPiEENS6_16discard_iteratorImEEEENS0_13ScanTileStateISA_Lb0EEESD_NS0_8NullTypeEjSA_Lb0ES11_EEvT0_T1_T2_iT3_T4_T5_E12temp_storage has been demoted
// _ZZN3cub18CUB_300001_SM_10006detail4scan16DeviceScanKernelINS2_10policy_hubIN6thrust24THRUST_300001_SM_1000_NS6system6detail7generic14key_flag_tupleENS6_6detail10any_assignESA_mNS9_16key_flag_scan_opEE10Policy1000ENS6_18transform_iteratorINS9_21construct_key_flag_opENS6_17counting_iteratorImNS6_11use_defaultESJ_SJ_EESA_SJ_EENS6_25transform_output_iteratorINS9_15write_output_opINSB_15normal_iteratorINS6_7pointerIiNS6_8cuda_cub5par_tESJ_SJ_EEEEPiEENS6_16discard_iteratorImEEEENS0_13ScanTileStateISA_Lb0EEESD_NS0_8NullTypeEmSA_Lb0ES11_EEvT0_T1_T2_iT3_T4_T5_E12temp_storage has been demoted
.global .align 1 .b8 _ZN30_INTERNAL_555581ff_4_k_cu_main4cuda3std3__432_GLOBAL__N__555581ff_4_k_cu_main6ignoreE[1];
.global .align 1 .b8 _ZN30_INTERNAL_555581ff_4_k_cu_main4cuda3std3__45__cpo5beginE[1];
.global .align 1 .b8 _ZN30_INTERNAL_555581ff_4_k_cu_main4cuda3std3__45__cpo3endE[1];
.global .align 1 .b8 _ZN30_INTERNAL_555581ff_4_k_cu_main4cuda3std3__45__cpo6cbeginE[1];
.global .align 1 .b8 _ZN30_INTERNAL_555581ff_4_k_cu_main4cuda3std3__45__cpo4cendE[1];
.global .align 1 .b8 _ZN30_INTERNAL_555581ff_4_k_cu_main4cuda3std3__45__cpo6rbeginE[1];
.global .align 1 .b8 _ZN30_INTERNAL_555581ff_4_k_cu_main4cuda3std3__45__cpo4rendE[1];
.global .align 1 .b8 _ZN30_INTERNAL_555581ff_4_k_cu_main4cuda3std3__45__cpo7crbeginE[1];
.global .align 1 .b8 _ZN30_INTERNAL_555581ff_4_k_cu_main4cuda3std3__45__cpo5crendE[1];
.global .align 1 .b8 _ZN30_INTERNAL_555581ff_4_k_cu_main4cuda3std3__419piecewise_constructE[1];
.global .align 1 .b8 _ZN30_INTERNAL_555581ff_4_k_cu_main4cuda3std3__48in_placeE[1];
.global .align 1 .b8 _ZN30_INTERNAL_555581ff_4_k_cu_main4cuda3std3__420unreachable_sentinelE[1];
.global .align 1 .b8 _ZN30_INTERNAL_555581ff_4_k_cu_main4cuda3std3__47nulloptE[1];
.global .align 1 .b8 _ZN30_INTERNAL_555581ff_4_k_cu_main4cuda3std3__48unexpectE[1];
.global .align 1 .b8 _ZN30_INTERNAL_555581ff_4_k_cu_main4cuda3std6ranges3__45__cpo4swapE[1];
.global .align 1 .b8 _ZN30_INTERNAL_555581ff_4_k_cu_main4cuda3std6ranges3__45__cpo9iter_moveE[1];
.global .align 1 .b8 _ZN30_INTERNAL_555581ff_4_k_cu_main4cuda3std6ranges3__45__cpo7advanceE[1];
.global .align 1 .b8 _ZN30_INTERNAL_555581ff_4_k_cu_main4cuda3std6ranges3__45__cpo5beginE[1];
.global .align 1 .b8 _ZN30_INTERNAL_555581ff_4_k_cu_main4cuda3std6ranges3__45__cpo3endE[1];
.global .align 1 .b8 _ZN30_INTERNAL_555581ff_4_k_cu_main4cuda3std6ranges3__45__cpo6cbeginE[1];
.global .align 1 .b8 _ZN30_INTERNAL_555581ff_4_k_cu_main4cuda3std6ranges3__45__cpo4cendE[1];
.global .align 1 .b8 _ZN30_INTERNAL_555581ff_4_k_cu_main4cuda3std6ranges3__45__cpo9iter_swapE[1];
.global .align 1 .b8 _ZN30_INTERNAL_555581ff_4_k_cu_main4cuda3std6ranges3__45__cpo4nextE[1];
.global .align 1 .b8 _ZN30_INTERNAL_555581ff_4_k_cu_main4cuda3std6ranges3__45__cpo4prevE[1];
.global .align 1 .b8 _ZN30_INTERNAL_555581ff_4_k_cu_main4cuda3std6ranges3__45__cpo4dataE[1];
.global .align 1 .b8 _ZN30_INTERNAL_555581ff_4_k_cu_main4cuda3std6ranges3__45__cpo5cdataE[1];
.global .align 1 .b8 _ZN30_INTERNAL_555581ff_4_k_cu_main4cuda3std6ranges3__45__cpo4sizeE[1];
.global .align 1 .b8 _ZN30_INTERNAL_555581ff_4_k_cu_main4cuda3std6ranges3__45__cpo5ssizeE[1];
.global .align 1 .b8 _ZN30_INTERNAL_555581ff_4_k_cu_main4cuda3std6ranges3__45__cpo8distanceE[1];
.global .align 1 .b8 _ZN30_INTERNAL_555581ff_4_k_cu_main6thrust24THRUST_300001_SM_1000_NS8cuda_cub3parE[1];
.global .align 1 .b8 _ZN30_INTERNAL_555581ff_4_k_cu_main6thrust24THRUST_300001_SM_1000_NS8cuda_cub10par_nosyncE[1];
.global .align 1 .b8 _ZN30_INTERNAL_555581ff_4_k_cu_main6thrust24THRUST_300001_SM_1000_NS6system6detail10sequential3seqE[1];
.global .align 1 .b8 _ZN30_INTERNAL_555581ff_4_k_cu_main6thrust24THRUST_300001_SM_1000_NS6system3cpp3parE[1];
.global .align 1 .b8 _ZN30_INTERNAL_555581ff_4_k_cu_main6thrust24THRUST_300001_SM_1000_NS12placeholders2_1E[1];
.global .align 1 .b8 _ZN30_INTERNAL_555581ff_4_k_cu_main6thrust24THRUST_300001_SM_1000_NS12placeholders2_2E[1];
.global .align 1 .b8 _ZN30_INTERNAL_555581ff_4_k_cu_main6thrust24THRUST_300001_SM_1000_NS12placeholders2_3E[1];
.global .align 1 .b8 _ZN30_INTERNAL_555581ff_4_k_cu_main6thrust24THRUST_300001_SM_1000_NS12placeholders2_4E[1];
.global .align 1 .b8 _ZN30_INTERNAL_555581ff_4_k_cu_main6thrust24THRUST_300001_SM_1000_NS12placeholders2_5E[1];
.global .align 1 .b8 _ZN30_INTERNAL_555581ff_4_k_cu_main6thrust24THRUST_300001_SM_1000_NS12placeholders2_6E[1];
.global .align 1 .b8 _ZN30_INTERNAL_555581ff_4_k_cu_main6thrust24THRUST_300001_SM_1000_NS12placeholders2_7E[1];
.global .align 1 .b8 _ZN30_INTERNAL_555581ff_4_k_cu_main6thrust24THRUST_300001_SM_1000_NS12placeholders2_8E[1];
.global .align 1 .b8 _ZN30_INTERNAL_555581ff_4_k_cu_main6thrust24THRUST_300001_SM_1000_NS12placeholders2_9E[1];
.global .align 1 .b8 _ZN30_INTERNAL_555581ff_4_k_cu_main6thrust24THRUST_300001_SM_1000_NS12placeholders3_10E[1];
.global .align 1 .b8 _ZN30_INTERNAL_555581ff_4_k_cu_main6thrust24THRUST_300001_SM_1000_NS3seqE[1];
.global .align 1 .b8 _ZN30_INTERNAL_555581ff_4_k_cu_main6thrust24THRUST_300001_SM_1000_NS6deviceE[1];

.visible .entry _Z26upsert_kernel_with_io_coreImfmLj4EEvPPT0_Pim(
	.param .u64 .ptr .align 1 _Z26upsert_kernel_with_io_coreImfmLj4EEvPPT0_Pim_param_0,
	.param .u64 .ptr .align 1 _Z26upsert_kernel_with_io_coreImfmLj4EEvPPT0_Pim_param_1,
	.param .u64 _Z26upsert_kernel_with_io_coreImfmLj4EEvPPT0_Pim_param_2
)
{
	.reg .pred 	%p<4>;
	.reg .b32 	%r<18>;
	.reg .b32 	%f<2>;
	.reg .b64 	%rd<26>;
	.reg .b64 	%fd<3>;

	ld.param.u64 	%rd11, [_Z26upsert_kernel_with_io_coreImfmLj4EEvPPT0_Pim_param_0];
	ld.param.u64 	%rd12, [_Z26upsert_kernel_with_io_coreImfmLj4EEvPPT0_Pim_param_1];
	ld.param.u64 	%rd13, [_Z26upsert_kernel_with_io_coreImfmLj4EEvPPT0_Pim_param_2];
	mov.u32 	%r6, %ctaid.x;
	mov.u32 	%r1, %ntid.x;
	mov.u32 	%r2, %tid.x;
	mad.lo.s32 	%r7, %r6, %r1, %r2;
	cvt.u64.u32 	%rd24, %r7;
	setp.le.u64 	%p1, %rd13, %rd24;
	@%p1 bra 	$L__BB0_5;
	mov.u32 	%r8, %nctaid.x;
	mul.lo.s32 	%r9, %r1, %r8;
	cvt.u64.u32 	%rd2, %r9;
	mov.u32 	%r10, %tid.y;
	mov.u32 	%r11, %tid.z;
	mov.u32 	%r12, %ntid.y;
	mad.lo.s32 	%r13, %r11, %r12, %r10;
	mad.lo.s32 	%r14, %r13, %r1, %r2;
	and.b32  	%r3, %r14, 3;
	mul.wide.u32 	%rd3, %r3, 4;
	cvta.to.global.u64 	%rd4, %rd12;
	cvta.to.global.u64 	%rd5, %rd11;
$L__BB0_2:
	and.b64  	%rd14, %rd24, -4;
	add.s64 	%rd15, %rd4, %rd14;
	ld.global.u32 	%r15, [%rd15];
	cvt.s64.s32 	%rd16, %r15;
	cvt.rn.f64.u64 	%fd1, %rd16;
	mul.f64 	%fd2, %fd1, 0d3EE4F8B588E368F1;
	cvt.rn.f32.f64 	%f1, %fd2;
	shr.u64 	%rd17, %rd16, 24;
	and.b64  	%rd18, %rd17, 1099511627768;
	add.s64 	%rd19, %rd5, %rd18;
	ld.global.u64 	%rd20, [%rd19];
	cvta.to.global.u64 	%rd21, %rd20;
	add.s64 	%rd22, %rd21, %rd3;
	and.b32  	%r16, %r15, 134217727;
	mul.wide.u32 	%rd23, %r16, 64;
	add.s64 	%rd25, %rd22, %rd23;
	mov.u32 	%r17, %r3;
$L__BB0_3:
	st.global.f32 	[%rd25], %f1;
	add.s32 	%r5, %r17, 4;
	add.s64 	%rd25, %rd25, 16;
	setp.lt.u32 	%p2, %r17, 12;
	mov.u32 	%r17, %r5;
	@%p2 bra 	$L__BB0_3;
	add.s64 	%rd24, %rd24, %rd2;
	setp.lt.u64 	%p3, %rd24, %rd13;
	@%p3 bra 	$L__BB0_2;
$L__BB0_5:
	ret;

}
	// .globl	_ZN3cub18CUB_300001_SM_10006detail11EmptyKernelIvEEvv
.visible .entry _ZN3cub18CUB_300001_SM_10006detail11EmptyKernelIvEEvv()
{


	ret;

}
	// .globl	_ZN3cub18CUB_300001_SM_10006detail4scan20DeviceScanInitKernelINS0_13ScanTileStateIN6thrust24THRUST_300001_SM_1000_NS6system6detail7generic14key_flag_tupleELb0EEEEEvT_i
.visible .entry _ZN3cub18CUB_300001_SM_10006detail4scan20DeviceScanInitKernelINS0_13ScanTileStateIN6thrust24THRUST_300001_SM_1000_NS6system6detail7generic14key_flag_tupleELb0EEEEEvT_i(
	.param .align 8 .b8 _ZN3cub18CUB_300001_SM_10006detail4scan20DeviceScanInitKernelINS0_13ScanTileStateIN6thrust24THRUST_300001_SM_1000_NS6system6detail7generic14key_flag_tupleELb0EEEEEvT_i_param_0[24],
	.param .u32 _ZN3cub18CUB_300001_SM_10006detail4scan20DeviceScanInitKernelINS0_13ScanTileStateIN6thrust24THRUST_300001_SM_1000_NS6system6detail7generic14key_flag_tupleELb0EEEEEvT_i_param_1
)
{
	.reg .pred 	%p<5>;
	.reg .b32 	%r<9>;
	.reg .b64 	%rd<7>;

	ld.param.u64 	%rd2, [_ZN3cub18CUB_300001_SM_10006detail4scan20DeviceScanInitKernelINS0_13ScanTileStateIN6thrust24THRUST_300001_SM_1000_NS6system6detail7generic14key_flag_tupleELb0EEEEEvT_i_param_0];
	ld.param.u32 	%r4, [_ZN3cub18CUB_300001_SM_10006detail4scan20DeviceScanInitKernelINS0_13ScanTileStateIN6thrust24THRUST_300001_SM_1000_NS6system6detail7generic14key_flag_tupleELb0EEEEEvT_i_param_1];
	cvta.to.global.u64 	%rd1, %rd2;
	mov.u32 	%r1, %ctaid.x;
	mov.u32 	%r5, %ntid.x;
	mov.u32 	%r2, %tid.x;
	mad.lo.s32 	%r3, %r1, %r5, %r2;
	setp.ge.s32 	%p1, %r3, %r4;
	@%p1 bra 	$L__BB2_2;
	mul.wide.s32 	%rd3, %r3, 4;
	add.s64 	%rd4, %rd1, %rd3;
	mov.b32 	%r6, 99;
	st.global.u32 	[%rd4+128], %r6;
$L__BB2_2:
	setp.ne.s32 	%p2, %r1, 0;
	setp.gt.u32 	%p3, %r2, 31;
	or.pred  	%p4, %p2, %p3;
	@%p4 bra 	$L__BB2_4;
	mul.wide.u32 	%rd5, %r2, 4;
	add.s64 	%rd6, %rd1, %rd5;
	mov.b32 	%r8, 0;
	st.global.u32 	[%rd6], %r8;
$L__BB2_4:
	ret;

}
	// .globl	_ZN3cub18CUB_300001_SM_10006detail4scan16DeviceScanKernelINS2_10policy_hubIN6thrust24THRUST_300001_SM_1000_NS6system6detail7generic14key_flag_tupleENS6_6detail10any_assignESA_jNS9_16key_flag_scan_opEE10Policy1000ENS6_18transform_iteratorINS9_21construct_key_flag_opENS6_17counting_iteratorImNS6_11use_defaultESJ_SJ_EESA_SJ_EENS6_25transform_output_iteratorINS9_15write_output_opINSB_15normal_iteratorINS6_7pointerIiNS6_8cuda_cub5par_tESJ_SJ_EEEEPiEENS6_16discard_iteratorImEEEENS0_13ScanTileStateISA_Lb0EEESD_NS0_8NullTypeEjSA_Lb0ES11_EEvT0_T1_T2_iT3_T4_T5_
.visible .entry _ZN3cub18CUB_300001_SM_10006detail4scan16DeviceScanKernelINS2_10policy_hubIN6thrust24THRUST_300001_SM_1000_NS6system6detail7generic14key_flag_tupleENS6_6detail10any_assignESA_jNS9_16key_flag_scan_opEE10Policy1000ENS6_18transform_iteratorINS9_21construct_key_flag_opENS6_17counting_iteratorImNS6_11use_defaultESJ_SJ_EESA_SJ_EENS6_25transform_output_iteratorINS9_15write_output_opINSB_15normal_iteratorINS6_7pointerIiNS6_8cuda_cub5par_tESJ_SJ_EEEEPiEENS6_16discard_iteratorImEEEENS0_13ScanTileStateISA_Lb0EEESD_NS0_8NullTypeEjSA_Lb0ES11_EEvT0_T1_T2_iT3_T4_T5_(
	.param .align 8 .b8 _ZN3cub18CUB_300001_SM_10006detail4scan16DeviceScanKernelINS2_10policy_hubIN6thrust24THRUST_300001_SM_1000_NS6system6detail7generic14key_flag_tupleENS6_6detail10any_assignESA_jNS9_16key_flag_scan_opEE10Policy1000ENS6_18transform_iteratorINS9_21construct_key_flag_opENS6_17counting_iteratorImNS6_11use_defaultESJ_SJ_EESA_SJ_EENS6_25transform_output_iteratorINS9_15write_output_opINSB_15normal_iteratorINS6_7pointerIiNS6_8cuda_cub5par_tESJ_SJ_EEEEPiEENS6_16discard_iteratorImEEEENS0_13ScanTileStateISA_Lb0EEESD_NS0_8NullTypeEjSA_Lb0ES11_EEvT0_T1_T2_iT3_T4_T5__param_0[144],
	.param .align 8 .b8 _ZN3cub18CUB_300001_SM_10006detail4scan16DeviceScanKernelINS2_10policy_hubIN6thrust24THRUST_300001_SM_1000_NS6system6detail7generic14key_flag_tupleENS6_6detail10any_assignESA_jNS9_16key_flag_scan_opEE10Policy1000ENS6_18transform_iteratorINS9_21construct_key_flag_opENS6_17counting_iteratorImNS6_11use_defaultESJ_SJ_EESA_SJ_EENS6_25transform_output_iteratorINS9_15write_output_opINSB_15normal_iteratorINS6_7pointerIiNS6_8cuda_cub5par_tESJ_SJ_EEEEPiEENS6_16discard_iteratorImEEEENS0_13ScanTileStateISA_Lb0EEESD_NS0_8NullTypeEjSA_Lb0ES11_EEvT0_T1_T2_iT3_T4_T5__param_1[40],
	.param .align 8 .b8 _ZN3cub18CUB_300001_SM_10006detail4scan16DeviceScanKernelINS2_10policy_hubIN6thrust24THRUST_300001_SM_1000_NS6system6detail7generic14key_flag_tupleENS6_6detail10any_assignESA_jNS9_16key_flag_scan_opEE10Policy1000ENS6_18transform_iteratorINS9_21construct_key_flag_opENS6_17counting_iteratorImNS6_11use_defaultESJ_SJ_EESA_SJ_EENS6_25transform_output_iteratorINS9_15write_output_opINSB_15normal_iteratorINS6_7pointerIiNS6_8cuda_cub5par_tESJ_SJ_EEEEPiEENS6_16discard_iteratorImEEEENS0_13ScanTileStateISA_Lb0EEESD_NS0_8NullTypeEjSA_Lb0ES11_EEvT0_T1_T2_iT3_T4_T5__param_2[24],
	.param .u32 _ZN3cub18CUB_300001_SM_10006detail4scan16DeviceScanKernelINS2_10policy_hubIN6thrust24THRUST_300001_SM_1000_NS6system6detail7generic14key_flag_tupleENS6_6detail10any_assignESA_jNS9_16key_flag_scan_opEE10Policy1000ENS6_18transform_iteratorINS9_21construct_key_flag_opENS6_17counting_iteratorImNS6_11use_defaultESJ_SJ_EESA_SJ_EENS6_25transform_output_iteratorINS9_15write_output_opINSB_15normal_iteratorINS6_7pointerIiNS6_8cuda_cub5par_tESJ_SJ_EEEEPiEENS6_16discard_iteratorImEEEENS0_13ScanTileStateISA_Lb0EEESD_NS0_8NullTypeEjSA_Lb0ES11_EEvT0_T1_T2_iT3_T4_T5__param_3,
	.param .align 1 .b8 _ZN3cub18CUB_300001_SM_10006detail4scan16DeviceScanKernelINS2_10policy_hubIN6thrust24THRUST_300001_SM_1000_NS6system6detail7generic14key_flag_tupleENS6_6detail10any_assignESA_jNS9_16key_flag_scan_opEE10Policy1000ENS6_18transform_iteratorINS9_21construct_key_flag_opENS6_17counting_iteratorImNS6_11use_defaultESJ_SJ_EESA_SJ_EENS6_25transform_output_iteratorINS9_15write_output_opINSB_15normal_iteratorINS6_7pointerIiNS6_8cuda_cub5par_tESJ_SJ_EEEEPiEENS6_16discard_iteratorImEEEENS0_13ScanTileStateISA_Lb0EEESD_NS0_8NullTypeEjSA_Lb0ES11_EEvT0_T1_T2_iT3_T4_T5__param_4[1],
	.param .align 1 .b8 _ZN3cub18CUB_300001_SM_10006detail4scan16DeviceScanKernelINS2_10policy_hubIN6thrust24THRUST_300001_SM_1000_NS6system6detail7generic14key_flag_tupleENS6_6detail10any_assignESA_jNS9_16key_flag_scan_opEE10Policy1000ENS6_18transform_iteratorINS9_21construct_key_flag_opENS6_17counting_iteratorImNS6_11use_defaultESJ_SJ_EESA_SJ_EENS6_25transform_output_iteratorINS9_15write_output_opINSB_15normal_iteratorINS6_7pointerIiNS6_8cuda_cub5par_tESJ_SJ_EEEEPiEENS6_16discard_iteratorImEEEENS0_13ScanTileStateISA_Lb0EEESD_NS0_8NullTypeEjSA_Lb0ES11_EEvT0_T1_T2_iT3_T4_T5__param_5[1],
	.param .u32 _ZN3cub18CUB_300001_SM_10006detail4scan16DeviceScanKernelINS2_10policy_hubIN6thrust24THRUST_300001_SM_1000_NS6system6detail7generic14key_flag_tupleENS6_6detail10any_assignESA_jNS9_16key_flag_scan_opEE10Policy1000ENS6_18transform_iteratorINS9_21construct_key_flag_opENS6_17counting_iteratorImNS6_11use_defaultESJ_SJ_EESA_SJ_EENS6_25transform_output_iteratorINS9_15write_output_opINSB_15normal_iteratorINS6_7pointerIiNS6_8cuda_cub5par_tESJ_SJ_EEEEPiEENS6_16discard_iteratorImEEEENS0_13ScanTileStateISA_Lb0EEESD_NS0_8NullTypeEjSA_Lb0ES11_EEvT0_T1_T2_iT3_T4_T5__param_6
)
.maxntid 128
{
	.reg .pred 	%p<132>;
	.reg .b32 	%r<2591>;
	.reg .b64 	%rd<841>;
	// demoted variable
	.shared .align 16 .b8 _ZZN3cub18CUB_300001_SM_10006detail4scan16DeviceScanKernelINS2_10policy_hubIN6thrust24THRUST_300001_SM_1000_NS6system6detail7generic14key_flag_tupleENS6_6detail10any_assignESA_jNS9_16key_flag_scan_opEE10Policy1000ENS6_18transform_iteratorINS9_21construct_key_flag_opENS6_17counting_iteratorImNS6_11use_defaultESJ_SJ_EESA_SJ_EENS6_25transform_output_iteratorINS9_15write_output_opINSB_15normal_iteratorINS6_7pointerIiNS6_8cuda_cub5par_tESJ_SJ_EEEEPiEENS6_16discard_iteratorImEEEENS0_13ScanTileStateISA_Lb0EEESD_NS0_8NullTypeEjSA_Lb0ES11_EEvT0_T1_T2_iT3_T4_T5_E12temp_storage[6160];
	ld.param.u64 	%rd1, [_ZN3cub18CUB_300001_SM_10006detail4scan16DeviceScanKernelINS2_10policy_hubIN6thrust24THRUST_300001_SM_1000_NS6system6detail7generic14key_flag_tupleENS6_6detail10any_assignESA_jNS9_16key_flag_scan_opEE10Policy1000ENS6_18transform_iteratorINS9_21construct_key_flag_opENS6_17counting_iteratorImNS6_11use_defaultESJ_SJ_EESA_SJ_EENS6_25transform_output_iteratorINS9_15write_output_opINSB_15normal_iteratorINS6_7pointerIiNS6_8cuda_cub5par_tESJ_SJ_EEEEPiEENS6_16discard_iteratorImEEEENS0_13ScanTileStateISA_Lb0EEESD_NS0_8NullTypeEjSA_Lb0ES11_EEvT0_T1_T2_iT3_T4_T5__param_2];
	ld.param.u64 	%rd2, [_ZN3cub18CUB_300001_SM_10006detail4scan16DeviceScanKernelINS2_10policy_hubIN6thrust24THRUST_300001_SM_1000_NS6system6detail7generic14key_flag_tupleENS6_6detail10any_assignESA_jNS9_16key_flag_scan_opEE10Policy1000ENS6_18transform_iteratorINS9_21construct_key_flag_opENS6_17counting_iteratorImNS6_11use_defaultESJ_SJ_EESA_SJ_EENS6_25transform_output_iteratorINS9_15write_output_opINSB_15normal_iteratorINS6_7pointerIiNS6_8cuda_cub5par_tESJ_SJ_EEEEPiEENS6_16discard_iteratorImEEEENS0_13ScanTileStateISA_Lb0EEESD_NS0_8NullTypeEjSA_Lb0ES11_EEvT0_T1_T2_iT3_T4_T5__param_2+8];
	ld.param.u64 	%rd3, [_ZN3cub18CUB_300001_SM_10006detail4scan16DeviceScanKernelINS2_10policy_hubIN6thrust24THRUST_300001_SM_1000_NS6system6detail7generic14key_flag_tupleENS6_6detail10any_assignESA_jNS9_16key_flag_scan_opEE10Policy1000ENS6_18transform_iteratorINS9_21construct_key_flag_opENS6_17counting_iteratorImNS6_11use_defaultESJ_SJ_EESA_SJ_EENS6_25transform_output_iteratorINS9_15write_output_opINSB_15normal_iteratorINS6_7pointerIiNS6_8cuda_cub5par_tESJ_SJ_EEEEPiEENS6_16discard_iteratorImEEEENS0_13ScanTileStateISA_Lb0EEESD_NS0_8NullTypeEjSA_Lb0ES11_EEvT0_T1_T2_iT3_T4_T5__param_2+16];
	ld.param.u64 	%rd10, [_ZN3cub18CUB_300001_SM_10006detail4scan16DeviceScanKernelINS2_10policy_hubIN6thrust24THRUST_300001_SM_1000_NS6system6detail7generic14key_flag_tupleENS6_6detail10any_assignESA_jNS9_16key_flag_scan_opEE10Policy1000ENS6_18transform_iteratorINS9_21construct_key_flag_opENS6_17counting_iteratorImNS6_11use_defaultESJ_SJ_EESA_SJ_EENS6_25transform_output_iteratorINS9_15write_output_opINSB_15normal_iteratorINS6_7pointerIiNS6_8cuda_cub5par_tESJ_SJ_EEEEPiEENS6_16discard_iteratorImEEEENS0_13ScanTileStateISA_Lb0EEESD_NS0_8NullTypeEjSA_Lb0ES11_EEvT0_T1_T2_iT3_T4_T5__param_1+16];
	ld.param.u64 	%rd128, [_ZN3cub18CUB_300001_SM_10006detail4scan16DeviceScanKernelINS2_10policy_hubIN6thrust24THRUST_300001_SM_1000_NS6system6detail7generic14key_flag_tupleENS6_6detail10any_assignESA_jNS9_16key_flag_scan_opEE10Policy1000ENS6_18transform_iteratorINS9_21construct_key_flag_opENS6_17counting_iteratorImNS6_11use_defaultESJ_SJ_EESA_SJ_EENS6_25transform_output_iteratorINS9_15write_output_opINSB_15normal_iteratorINS6_7pointerIiNS6_8cuda_cub5par_tESJ_SJ_EEEEPiEENS6_16discard_iteratorImEEEENS0_13ScanTileStateISA_Lb0EEESD_NS0_8NullTypeEjSA_Lb0ES11_EEvT0_T1_T2_iT3_T4_T5__param_1+32];
	ld.param.u64 	%rd129, [_ZN3cub18CUB_300001_SM_10006detail4scan16DeviceScanKernelINS2_10policy_hubIN6thrust24THRUST_300001_SM_1000_NS6system6detail7generic14key_flag_tupleENS6_6detail10any_assignESA_jNS9_16key_flag_scan_opEE10Policy1000ENS6_18transform_iteratorINS9_21construct_key_flag_opENS6_17counting_iteratorImNS6_11use_defaultESJ_SJ_EESA_SJ_EENS6_25transform_output_iteratorINS9_15write_output_opINSB_15normal_iteratorINS6_7pointerIiNS6_8cuda_cub5par_tESJ_SJ_EEEEPiEENS6_16discard_iteratorImEEEENS0_13ScanTileStateISA_Lb0EEESD_NS0_8NullTypeEjSA_Lb0ES11_EEvT0_T1_T2_iT3_T4_T5__param_1+24];
	ld.param.u32 	%r76, [_ZN3cub18CUB_300001_SM_10006detail4scan16DeviceScanKernelINS2_10policy_hubIN6thrust24THRUST_300001_SM_1000_NS6system6detail7generic14key_flag_tupleENS6_6detail10any_assignESA_jNS9_16key_flag_scan_opEE10Policy1000ENS6_18transform_iteratorINS9_21construct_key_flag_opENS6_17counting_iteratorImNS6_11use_defaultESJ_SJ_EESA_SJ_EENS6_25transform_output_iteratorINS9_15write_output_opINSB_15normal_iteratorINS6_7pointerIiNS6_8cuda_cub5par_tESJ_SJ_EEEEPiEENS6_16discard_iteratorImEEEENS0_13ScanTileStateISA_Lb0EEESD_NS0_8NullTypeEjSA_Lb0ES11_EEvT0_T1_T2_iT3_T4_T5__param_3];
	ld.param.u32 	%r77, [_ZN3cub18CUB_300001_SM_10006detail4scan16DeviceScanKernelINS2_10policy_hubIN6thrust24THRUST_300001_SM_1000_NS6system6detail7generic14key_flag_tupleENS6_6detail10any_assignESA_jNS9_16key_flag_scan_opEE10Policy1000ENS6_18transform_iteratorINS9_21construct_key_flag_opENS6_17counting_iteratorImNS6_11use_defaultESJ_SJ_EESA_SJ_EENS6_25transform_output_iteratorINS9_15write_output_opINSB_15normal_iteratorINS6_7pointerIiNS6_8cuda_cub5par_tESJ_SJ_EEEEPiEENS6_16discard_iteratorImEEEENS0_13ScanTileStateISA_Lb0EEESD_NS0_8NullTypeEjSA_Lb0ES11_EEvT0_T1_T2_iT3_T4_T5__param_6];
	ld.param.v2.u32 	{%r1, %r2}, [_ZN3cub18CUB_300001_SM_10006detail4scan16DeviceScanKernelINS2_10policy_hubIN6thrust24THRUST_300001_SM_1000_NS6system6detail7generic14key_flag_tupleENS6_6detail10any_assignESA_jNS9_16key_flag_scan_opEE10Policy1000ENS6_18transform_iteratorINS9_21construct_key_flag_opENS6_17counting_iteratorImNS6_11use_defaultESJ_SJ_EESA_SJ_EENS6_25transform_output_iteratorINS9_15write_output_opINSB_15normal_iteratorINS6_7pointerIiNS6_8cuda_cub5par_tESJ_SJ_EEEEPiEENS6_16discard_iteratorImEEEENS0_13ScanTileStateISA_Lb0EEESD_NS0_8NullTypeEjSA_Lb0ES11_EEvT0_T1_T2_iT3_T4_T5__param_0+136];
	ld.param.v2.u32 	{%r3, %r4}, [_ZN3cub18CUB_300001_SM_10006detail4scan16DeviceScanKernelINS2_10policy_hubIN6thrust24THRUST_300001_SM_1000_NS6system6detail7generic14key_flag_tupleENS6_6detail10any_assignESA_jNS9_16key_flag_scan_opEE10Policy1000ENS6_18transform_iteratorINS9_21construct_key_flag_opENS6_17counting_iteratorImNS6_11use_defaultESJ_SJ_EESA_SJ_EENS6_25transform_output_iteratorINS9_15write_output_opINSB_15normal_iteratorINS6_7pointerIiNS6_8cuda_cub5par_tESJ_SJ_EEEEPiEENS6_16discard_iteratorImEEEENS0_13ScanTileStateISA_Lb0EEESD_NS0_8NullTypeEjSA_Lb0ES11_EEvT0_T1_T2_iT3_T4_T5__param_0+128];
	ld.param.v2.u32 	{%r5, %r6}, [_ZN3cub18CUB_300001_SM_10006detail4scan16DeviceScanKernelINS2_10policy_hubIN6thrust24THRUST_300001_SM_1000_NS6system6detail7generic14key_flag_tupleENS6_6detail10any_assignESA_jNS9_16key_flag_scan_opEE10Policy1000ENS6_18transform_iteratorINS9_21construct_key_flag_opENS6_17counting_iteratorImNS6_11use_defaultESJ_SJ_EESA_SJ_EENS6_25transform_output_iteratorINS9_15write_output_opINSB_15normal_iteratorINS6_7pointerIiNS6_8cuda_cub5par_tESJ_SJ_EEEEPiEENS6_16discard_iteratorImEEEENS0_13ScanTileStateISA_Lb0EEESD_NS0_8NullTypeEjSA_Lb0ES11_EEvT0_T1_T2_iT3_T4_T5__param_0+120];
	ld.param.v2.u32 	{%r7, %r8}, [_ZN3cub18CUB_300001_SM_10006detail4scan16DeviceScanKernelINS2_10policy_hubIN6thrust24THRUST_300001_SM_1000_NS6system6detail7generic14key_flag_tupleENS6_6detail10any_assignESA_jNS9_16key_flag_scan_opEE10Policy1000ENS6_18transform_iteratorINS9_21construct_key_flag_opENS6_17counting_iteratorImNS6_11use_defaultESJ_SJ_EESA_SJ_EENS6_25transform_output_iteratorINS9_15write_output_opINSB_15normal_iteratorINS6_7pointerIiNS6_8cuda_cub5par_tESJ_SJ_EEEEPiEENS6_16discard_iteratorImEEEENS0_13ScanTileStateISA_Lb0EEESD_NS0_8NullTypeEjSA_Lb0ES11_EEvT0_T1_T2_iT3_T4_T5__param_0+112];
	ld.param.v2.u32 	{%r9, %r10}, [_ZN3cub18CUB_300001_SM_10006detail4scan16DeviceScanKernelINS2_10policy_hubIN6thrust24THRUST_300001_SM_1000_NS6system6detail7generic14key_flag_tupleENS6_6detail10any_assignESA_jNS9_16key_flag_scan_opEE10Policy1000ENS6_18transform_iteratorINS9_21construct_key_flag_opENS6_17counting_iteratorImNS6_11use_defaultESJ_SJ_EESA_SJ_EENS6_25transform_output_iteratorINS9_15write_output_opINSB_15normal_iteratorINS6_7pointerIiNS6_8cuda_cub5par_tESJ_SJ_EEEEPiEENS6_16discard_iteratorImEEEENS0_13ScanTileStateISA_Lb0EEESD_NS0_8NullTypeEjSA_Lb0ES11_EEvT0_T1_T2_iT3_T4_T5__param_0+104];
	ld.param.v2.u32 	{%r11, %r12}, [_ZN3cub18CUB_300001_SM_10006detail4scan16DeviceScanKernelINS2_10policy_hubIN6thrust24THRUST_300001_SM_1000_NS6system6detail7generic14key_flag_tupleENS6_6detail10any_assignESA_jNS9_16key_flag_scan_opEE10Policy1000ENS6_18transform_iteratorINS9_21construct_key_flag_opENS6_17counting_iteratorImNS6_11use_defaultESJ_SJ_EESA_SJ_EENS6_25transform_output_iteratorINS9_15write_output_opINSB_15normal_iteratorINS6_7pointerIiNS6_8cuda_cub5par_tESJ_SJ_EEEEPiEENS6_16discard_iteratorImEEEENS0_13ScanTileStateISA_Lb0EEESD_NS0_8NullTypeEjSA_Lb0ES11_EEvT0_T1_T2_iT3_T4_T5__param_0+96];
	ld.param.v2.u32 	{%r13, %r14}, [_ZN3cub18CUB_300001_SM_10006detail4scan16DeviceScanKernelINS2_10policy_hubIN6thrust24THRUST_300001_SM_1000_NS6system6detail7generic14key_flag_tupleENS6_6detail10any_assignESA_jNS9_16key_flag_scan_opEE10Policy1000ENS6_18transform_iteratorINS9_21construct_key_flag_opENS6_17counting_iteratorImNS6_11use_defaultESJ_SJ_EESA_SJ_EENS6_25transform_output_iteratorINS9_15write_output_opINSB_15normal_iteratorINS6_7pointerIiNS6_8cuda_cub5par_tESJ_SJ_EEEEPiEENS6_16discard_iteratorImEEEENS0_13ScanTileStateISA_Lb0EEESD_NS0_8NullTypeEjSA_Lb0ES11_EEvT0_T1_T2_iT3_T4_T5__param_0+88];
	ld.param.v2.u32 	{%r15, %r16}, [_ZN3cub18CUB_300001_SM_10006detail4scan16DeviceScanKernelINS2_10policy_hubIN6thrust24THRUST_300001_SM_1000_NS6system6detail7generic14key_flag_tupleENS6_6detail10any_assignESA_jNS9_16key_flag_scan_opEE10Policy1000ENS6_18transform_iteratorINS9_21construct_key_flag_opENS6_17counting_iteratorImNS6_11use_defaultESJ_SJ_EESA_SJ_EENS6_25transform_output_iteratorINS9_15write_output_opINSB_15normal_iteratorINS6_7pointerIiNS6_8cuda_cub5par_tESJ_SJ_EEEEPiEENS6_16discard_iteratorImEEEENS0_13ScanTileStateISA_Lb0EEESD_NS0_8NullTypeEjSA_Lb0ES11_EEvT0_T1_T2_iT3_T4_T5__param_0+80];
	ld.param.v2.u32 	{%r17, %r18}, [_ZN3cub18CUB_300001_SM_10006detail4scan16DeviceScanKernelINS2_10policy_hubIN6thrust24THRUST_300001_SM_1000_NS6system6detail7generic14key_flag_tupleENS6_6detail10any_assignESA_jNS9_16key_flag_scan_opEE10Policy1000ENS6_18transform_iteratorINS9_21construct_key_flag_opENS6_17counting_iteratorImNS6_11use_defaultESJ_SJ_EESA_SJ_EENS6_25transform_output_iteratorINS9_15write_output_opINSB_15normal_iteratorINS6_7pointerIiNS6_8cuda_cub5par_tESJ_SJ_EEEEPiEENS6_16discard_iteratorImEEEENS0_13ScanTileStateISA_Lb0EEESD_NS0_8NullTypeEjSA_Lb0ES11_EEvT0_T1_T2_iT3_T4_T5__param_0+72];
	ld.param.v2.u32 	{%r19, %r20}, [_ZN3cub18CUB_300001_SM_10006detail4scan16DeviceScanKernelINS2_10policy_hubIN6thrust24THRUST_300001_SM_1000_NS6system6detail7generic14key_flag_tupleENS6_6detail10any_assignESA_jNS9_16key_flag_scan_opEE10Policy1000ENS6_18transform_iteratorINS9_21construct_key_flag_opENS6_17counting_iteratorImNS6_11use_defaultESJ_SJ_EESA_SJ_EENS6_25transform_output_iteratorINS9_15write_output_opINSB_15normal_iteratorINS6_7pointerIiNS6_8cuda_cub5par_tESJ_SJ_EEEEPiEENS6_16discard_iteratorImEEEENS0_13ScanTileStateISA_Lb0EEESD_NS0_8NullTypeEjSA_Lb0ES11_EEvT0_T1_T2_iT3_T4_T5__param_0+64];
	ld.param.v2.u32 	{%r21, %r22}, [_ZN3cub18CUB_300001_SM_10006detail4scan16DeviceScanKernelINS2_10policy_hubIN6thrust24THRUST_300001_SM_1000_NS6system6detail7generic14key_flag_tupleENS6_6detail10any_assignESA_jNS9_16key_flag_scan_opEE10Policy1000ENS6_18transform_iteratorINS9_21construct_key_flag_opENS6_17counting_iteratorImNS6_11use_defaultESJ_SJ_EESA_SJ_EENS6_25transform_output_iteratorINS9_15write_output_opINSB_15normal_iteratorINS6_7pointerIiNS6_8cuda_cub5par_tESJ_SJ_EEEEPiEENS6_16discard_iteratorImEEEENS0_13ScanTileStateISA_Lb0EEESD_NS0_8NullTypeEjSA_Lb0ES11_EEvT0_T1_T2_iT3_T4_T5__param_0+56];
	ld.param.v2.u32 	{%r23, %r24}, [_ZN3cub18CUB_300001_SM_10006detail4scan16DeviceScanKernelINS2_10policy_hubIN6thrust24THRUST_300001_SM_1000_NS6system6detail7generic14key_flag_tupleENS6_6detail10any_assignESA_jNS9_16key_flag_scan_opEE10Policy1000ENS6_18transform_iteratorINS9_21construct_key_flag_opENS6_17counting_iteratorImNS6_11use_defaultESJ_SJ_EESA_SJ_EENS6_25transform_output_iteratorINS9_15write_output_opINSB_15normal_iteratorINS6_7pointerIiNS6_8cuda_cub5par_tESJ_SJ_EEEEPiEENS6_16discard_iteratorImEEEENS0_13ScanTileStateISA_Lb0EEESD_NS0_8NullTypeEjSA_Lb0ES11_EEvT0_T1_T2_iT3_T4_T5__param_0+48];
	ld.param.u64 	%rd4, [_ZN3cub18CUB_300001_SM_10006detail4scan16DeviceScanKernelINS2_10policy_hubIN6thrust24THRUST_300001_SM_1000_NS6system6detail7generic14key_flag_tupleENS6_6detail10any_assignESA_jNS9_16key_flag_scan_opEE10Policy1000ENS6_18transform_iteratorINS9_21construct_key_flag_opENS6_17counting_iteratorImNS6_11use_defaultESJ_SJ_EESA_SJ_EENS6_25transform_output_iteratorINS9_15write_output_opINSB_15normal_iteratorINS6_7pointerIiNS6_8cuda_cub5par_tESJ_SJ_EEEEPiEENS6_16discard_iteratorImEEEENS0_13ScanTileStateISA_Lb0EEESD_NS0_8NullTypeEjSA_Lb0ES11_EEvT0_T1_T2_iT3_T4_T5__param_0+40];
	ld.param.u64 	%rd5, [_ZN3cub18CUB_300001_SM_10006detail4scan16DeviceScanKernelINS2_10policy_hubIN6thrust24THRUST_300001_SM_1000_NS6system6detail7generic14key_flag_tupleENS6_6detail10any_assignESA_jNS9_16key_flag_scan_opEE10Policy1000ENS6_18transform_iteratorINS9_21construct_key_flag_opENS6_17counting_iteratorImNS6_11use_defaultESJ_SJ_EESA_SJ_EENS6_25transform_output_iteratorINS9_15write_output_opINSB_15normal_iteratorINS6_7pointerIiNS6_8cuda_cub5par_tESJ_SJ_EEEEPiEENS6_16discard_iteratorImEEEENS0_13ScanTileStateISA_Lb0EEESD_NS0_8NullTypeEjSA_Lb0ES11_EEvT0_T1_T2_iT3_T4_T5__param_0+32];
	ld.param.u64 	%rd6, [_ZN3cub18CUB_300001_SM_10006detail4scan16DeviceScanKernelINS2_10policy_hubIN6thrust24THRUST_300001_SM_1000_NS6system6detail7generic14key_flag_tupleENS6_6detail10any_assignESA_jNS9_16key_flag_scan_opEE10Policy1000ENS6_18transform_iteratorINS9_21construct_key_flag_opENS6_17counting_iteratorImNS6_11use_defaultESJ_SJ_EESA_SJ_EENS6_25transform_output_iteratorINS9_15write_output_opINSB_15normal_iteratorINS6_7pointerIiNS6_8cuda_cub5par_tESJ_SJ_EEEEPiEENS6_16discard_iteratorImEEEENS0_13ScanTileStateISA_Lb0EEESD_NS0_8NullTypeEjSA_Lb0ES11_EEvT0_T1_T2_iT3_T4_T5__param_0+24];
	ld.param.u64 	%rd7, [_ZN3cub18CUB_300001_SM_10006detail4scan16DeviceScanKernelINS2_10policy_hubIN6thrust24THRUST_300001_SM_1000_NS6system6detail7generic14key_flag_tupleENS6_6detail10any_assignESA_jNS9_16key_flag_scan_opEE10Policy1000ENS6_18transform_iteratorINS9_21construct_key_flag_opENS6_17counting_iteratorImNS6_11use_defaultESJ_SJ_EESA_SJ_EENS6_25transform_output_iteratorINS9_15write_output_opINSB_15normal_iteratorINS6_7pointerIiNS6_8cuda_cub5par_tESJ_SJ_EEEEPiEENS6_16discard_iteratorImEEEENS0_13ScanTileStateISA_Lb0EEESD_NS0_8NullTypeEjSA_Lb0ES11_EEvT0_T1_T2_iT3_T4_T5__param_0+16];
	ld.param.u64 	%rd8, [_ZN3cub18CUB_300001_SM_10006detail4scan16DeviceScanKernelINS2_10policy_hubIN6thrust24THRUST_300001_SM_1000_NS6system6detail7generic14key_flag_tupleENS6_6detail10any_assignESA_jNS9_16key_flag_scan_opEE10Policy1000ENS6_18transform_iteratorINS9_21construct_key_flag_opENS6_17counting_iteratorImNS6_11use_defaultESJ_SJ_EESA_SJ_EENS6_25transform_output_iteratorINS9_15write_output_opINSB_15normal_iteratorINS6_7pointerIiNS6_8cuda_cub5par_tESJ_SJ_EEEEPiEENS6_16discard_iteratorImEEEENS0_13ScanTileStateISA_Lb0EEESD_NS0_8NullTypeEjSA_Lb0ES11_EEvT0_T1_T2_iT3_T4_T5__param_0+8];
	ld.param.u64 	%rd9, [_ZN3cub18CUB_300001_SM_10006detail4scan16DeviceScanKernelINS2_10policy_hubIN6thrust24THRUST_300001_SM_1000_NS6system6detail7generic14key_flag_tupleENS6_6detail10any_assignESA_jNS9_16key_flag_scan_opEE10Policy1000ENS6_18transform_iteratorINS9_21construct_key_flag_opENS6_17counting_iteratorImNS6_11use_defaultESJ_SJ_EESA_SJ_EENS6_25transform_output_iteratorINS9_15write_output_opINSB_15normal_iteratorINS6_7pointerIiNS6_8cuda_cub5par_tESJ_SJ_EEEEPiEENS6_16discard_iteratorImEEEENS0_13ScanTileStateISA_Lb0EEESD_NS0_8NullTypeEjSA_Lb0ES11_EEvT0_T1_T2_iT3_T4_T5__param_0];
	cvta.to.global.u64 	%rd11, %rd129;
	cvta.to.global.u64 	%rd12, %rd128;
	mov.u32 	%r78, %ctaid.x;
	add.s32 	%r25, %r76, %r78;
	mul.lo.s32 	%r26, %r25, 384;
	sub.s32 	%r27, %r77, %r26;
	setp.lt.u32 	%p1, %r27, 385;
	@%p1 bra 	$L__BB3_40;
	cvt.u64.u32 	%rd493, %r26;
	add.s64 	%rd494, %rd9, %rd493;
	mov.u32 	%r28, %tid.x;
	and.b32  	%r1442, %r28, 31;
	and.b32  	%r1443, %r28, 992;
	mul.lo.s32 	%r1444, %r1443, 3;
	or.b32  	%r1445, %r1444, %r1442;
	cvt.u64.u32 	%rd495, %r1445;
	add.s64 	%rd496, %rd494, %rd495;
	cvt.u32.u64 	%r1446, %rd7;
	shr.u64 	%rd497, %rd496, %r1446;
	cvt.u32.u64 	%r1447, %rd5;
	cvt.u32.u64 	%r1448, %rd4;
	cvt.u32.u64 	%r1449, %rd6;
	sub.s32 	%r1450, %r1446, %r1449;
	cvt.u32.u64 	%r1451, %rd496;
	and.b32  	%r1452, %r1447, %r1451;
	and.b64  	%rd498, %rd497, 4294967295;
	mul.lo.s64 	%rd499, %rd498, -3263064605168079213;
	{ .reg .b32 tmp; mov.b64 {tmp, %r1453}, %rd499; }
	cvt.u32.u64 	%r1454, %rd499;
	shl.b32 	%r1455, %r1454, %r1450;
	shr.u32 	%r1456, %r1452, %r1449;
	or.b32  	%r1457, %r1455, %r1456;
	xor.b32  	%r1458, %r23, %r1453;
	xor.b32  	%r1459, %r1458, %r1452;
	and.b32  	%r1460, %r1459, %r1448;
	and.b32  	%r1461, %r1457, %r1447;
	cvt.u64.u32 	%rd500, %r1460;
	mul.lo.s64 	%rd501, %rd500, -3263064605168079213;
	{ .reg .b32 tmp; mov.b64 {tmp, %r1462}, %rd501; }
	cvt.u32.u64 	%r1463, %rd501;
	shl.b32 	%r1464, %r1463, %r1450;
	shr.u32 	%r1465, %r1461, %r1449;
	or.b32  	%r1466, %r1464, %r1465;
	xor.b32  	%r1467, %r24, %r1462;
	xor.b32  	%r1468, %r1467, %r1461;
	and.b32  	%r1469, %r1468, %r1448;
	and.b32  	%r1470, %r1466, %r1447;
	cvt.u64.u32 	%rd502, %r1469;
	mul.lo.s64 	%rd503, %rd502, -3263064605168079213;
	{ .reg .b32 tmp; mov.b64 {tmp, %r1471}, %rd503; }
	cvt.u32.u64 	%r1472, %rd503;
	shl.b32 	%r1473, %r1472, %r1450;
	shr.u32 	%r1474, %r1470, %r1449;
	or.b32  	%r1475, %r1473, %r1474;
	xor.b32  	%r1476, %r21, %r1471;
	xor.b32  	%r1477, %r1476, %r1470;
	and.b32  	%r1478, %r1477, %r1448;
	and.b32  	%r1479, %r1475, %r1447;
	cvt.u64.u32 	%rd504, %r1478;
	mul.lo.s64 	%rd505, %rd504, -3263064605168079213;
	{ .reg .b32 tmp; mov.b64 {tmp, %r1480}, %rd505; }
	cvt.u32.u64 	%r1481, %rd505;
	shl.b32 	%r1482, %r1481, %r1450;
	shr.u32 	%r1483, %r1479, %r1449;
	or.b32  	%r1484, %r1482, %r1483;
	xor.b32  	%r1485, %r22, %r1480;
	xor.b32  	%r1486, %r1485, %r1479;
	and.b32  	%r1487, %r1486, %r1448;
	and.b32  	%r1488, %r1484, %r1447;
	cvt.u64.u32 	%rd506, %r1487;
	mul.lo.s64 	%rd507, %rd506, -3263064605168079213;
	{ .reg .b32 tmp; mov.b64 {tmp, %r1489}, %rd507; }
	cvt.u32.u64 	%r1490, %rd507;
	shl.b32 	%r1491, %r1490, %r1450;
	shr.u32 	%r1492, %r1488, %r1449;
	or.b32  	%r1493, %r1491, %r1492;
	xor.b32  	%r1494, %r19, %r1489;
	xor.b32  	%r1495, %r1494, %r1488;
	and.b32  	%r1496, %r1495, %r1448;
	and.b32  	%r1497, %r1493, %r1447;
	cvt.u64.u32 	%rd508, %r1496;
	mul.lo.s64 	%rd509, %rd508, -3263064605168079213;
	{ .reg .b32 tmp; mov.b64 {tmp, %r1498}, %rd509; }
	cvt.u32.u64 	%r1499, %rd509;
	shl.b32 	%r1500, %r1499, %r1450;
	shr.u32 	%r1501, %r1497, %r1449;
	or.b32  	%r1502, %r1500, %r1501;
	xor.b32  	%r1503, %r20, %r1498;
	xor.b32  	%r1504, %r1503, %r1497;
	and.b32  	%r1505, %r1504, %r1448;
	and.b32  	%r1506, %r1502, %r1447;
	cvt.u64.u32 	%rd510, %r1505;
	mul.lo.s64 	%rd511, %rd510, -3263064605168079213;
	{ .reg .b32 tmp; mov.b64 {tmp, %r1507}, %rd511; }
	cvt.u32.u64 	%r1508, %rd511;
	shl.b32 	%r1509, %r1508, %r1450;
	shr.u32 	%r1510, %r1506, %r1449;
	or.b32  	%r1511, %r1509, %r1510;
	xor.b32  	%r1512, %r17, %r1507;
	xor.b32  	%r1513, %r1512, %r1506;
	and.b32  	%r1514, %r1513, %r1448;
	and.b32  	%r1515, %r1511, %r1447;
	cvt.u64.u32 	%rd512, %r1514;
	mul.lo.s64 	%rd513, %rd512, -3263064605168079213;
	{ .reg .b32 tmp; mov.b64 {tmp, %r1516}, %rd513; }
	cvt.u32.u64 	%r1517, %rd513;
	shl.b32 	%r1518, %r1517, %r1450;
	shr.u32 	%r1519, %r1515, %r1449;
	or.b32  	%r1520, %r1518, %r1519;
	xor.b32  	%r1521, %r18, %r1516;
	xor.b32  	%r1522, %r1521, %r1515;
	and.b32  	%r1523, %r1522, %r1448;
	and.b32  	%r1524, %r1520, %r1447;
	cvt.u64.u32 	%rd514, %r1523;
	mul.lo.s64 	%rd515, %rd514, -3263064605168079213;
	{ .reg .b32 tmp; mov.b64 {tmp, %r1525}, %rd515; }
	cvt.u32.u64 	%r1526, %rd515;
	shl.b32 	%r1527, %r1526, %r1450;
	shr.u32 	%r1528, %r1524, %r1449;
	or.b32  	%r1529, %r1527, %r1528;
	xor.b32  	%r1530, %r15, %r1525;
	xor.b32  	%r1531, %r1530, %r1524;
	and.b32  	%r1532, %r1531, %r1448;
	and.b32  	%r1533, %r1529, %r1447;
	cvt.u64.u32 	%rd516, %r1532;
	mul.lo.s64 	%rd517, %rd516, -3263064605168079213;
	{ .reg .b32 tmp; mov.b64 {tmp, %r1534}, %rd517; }
	cvt.u32.u64 	%r1535, %rd517;
	shl.b32 	%r1536, %r1535, %r1450;
	shr.u32 	%r1537, %r1533, %r1449;
	or.b32  	%r1538, %r1536, %r1537;
	xor.b32  	%r1539, %r16, %r1534;
	xor.b32  	%r1540, %r1539, %r1533;
	and.b32  	%r1541, %r1540, %r1448;
	and.b32  	%r1542, %r1538, %r1447;
	cvt.u64.u32 	%rd518, %r1541;
	mul.lo.s64 	%rd519, %rd518, -3263064605168079213;
	{ .reg .b32 tmp; mov.b64 {tmp, %r1543}, %rd519; }
	cvt.u32.u64 	%r1544, %rd519;
	shl.b32 	%r1545, %r1544, %r1450;
	shr.u32 	%r1546, %r1542, %r1449;
	or.b32  	%r1547, %r1545, %r1546;
	xor.b32  	%r1548, %r13, %r1543;
	xor.b32  	%r1549, %r1548, %r1542;
	and.b32  	%r1550, %r1549, %r1448;
	and.b32  	%r1551, %r1547, %r1447;
	cvt.u64.u32 	%rd520, %r1550;
	mul.lo.s64 	%rd521, %rd520, -3263064605168079213;
	{ .reg .b32 tmp; mov.b64 {tmp, %r1552}, %rd521; }
	cvt.u32.u64 	%r1553, %rd521;
	shl.b32 	%r1554, %r1553, %r1450;
	shr.u32 	%r1555, %r1551, %r1449;
	or.b32  	%r1556, %r1554, %r1555;
	xor.b32  	%r1557, %r14, %r1552;
	xor.b32  	%r1558, %r1557, %r1551;
	and.b32  	%r1559, %r1558, %r1448;
	and.b32  	%r1560, %r1556, %r1447;
	cvt.u64.u32 	%rd522, %r1559;
	mul.lo.s64 	%rd523, %rd522, -3263064605168079213;
	{ .reg .b32 tmp; mov.b64 {tmp, %r1561}, %rd523; }
	cvt.u32.u64 	%r1562, %rd523;
	shl.b32 	%r1563, %r1562, %r1450;
	shr.u32 	%r1564, %r1560, %r1449;
	or.b32  	%r1565, %r1563, %r1564;
	xor.b32  	%r1566, %r11, %r1561;
	xor.b32  	%r1567, %r1566, %r1560;
	and.b32  	%r1568, %r1567, %r1448;
	and.b32  	%r1569, %r1565, %r1447;
	cvt.u64.u32 	%rd524, %r1568;
	mul.lo.s64 	%rd525, %rd524, -3263064605168079213;
	{ .reg .b32 tmp; mov.b64 {tmp, %r1570}, %rd525; }
	cvt.u32.u64 	%r1571, %rd525;
	shl.b32 	%r1572, %r1571, %r1450;
	shr.u32 	%r1573, %r1569, %r1449;
	or.b32  	%r1574, %r1572, %r1573;
	xor.b32  	%r1575, %r12, %r1570;
	xor.b32  	%r1576, %r1575, %r1569;
	and.b32  	%r1577, %r1576, %r1448;
	and.b32  	%r1578, %r1574, %r1447;
	cvt.u64.u32 	%rd526, %r1577;
	mul.lo.s64 	%rd527, %rd526, -3263064605168079213;
	{ .reg .b32 tmp; mov.b64 {tmp, %r1579}, %rd527; }
	cvt.u32.u64 	%r1580, %rd527;
	shl.b32 	%r1581, %r1580, %r1450;
	shr.u32 	%r1582, %r1578, %r1449;
	or.b32  	%r1583, %r1581, %r1582;
	xor.b32  	%r1584, %r9, %r1579;
	xor.b32  	%r1585, %r1584, %r1578;
	and.b32  	%r1586, %r1585, %r1448;
	and.b32  	%r1587, %r1583, %r1447;
	cvt.u64.u32 	%rd528, %r1586;
	mul.lo.s64 	%rd529, %rd528, -3263064605168079213;
	{ .reg .b32 tmp; mov.b64 {tmp, %r1588}, %rd529; }
	cvt.u32.u64 	%r1589, %rd529;
	shl.b32 	%r1590, %r1589, %r1450;
	shr.u32 	%r1591, %r1587, %r1449;
	or.b32  	%r1592, %r1590, %r1591;
	xor.b32  	%r1593, %r10, %r1588;
	xor.b32  	%r1594, %r1593, %r1587;
	and.b32  	%r1595, %r1594, %r1448;
	and.b32  	%r1596, %r1592, %r1447;
	cvt.u64.u32 	%rd530, %r1595;
	mul.lo.s64 	%rd531, %rd530, -3263064605168079213;
	{ .reg .b32 tmp; mov.b64 {tmp, %r1597}, %rd531; }
	cvt.u32.u64 	%r1598, %rd531;
	shl.b32 	%r1599, %r1598, %r1450;
	shr.u32 	%r1600, %r1596, %r1449;
	or.b32  	%r1601, %r1599, %r1600;
	xor.b32  	%r1602, %r7, %r1597;
	xor.b32  	%r1603, %r1602, %r1596;
	and.b32  	%r1604, %r1603, %r1448;
	and.b32  	%r1605, %r1601, %r1447;
	cvt.u64.u32 	%rd532, %r1604;
	mul.lo.s64 	%rd533, %rd532, -3263064605168079213;
	{ .reg .b32 tmp; mov.b64 {tmp, %r1606}, %rd533; }
	cvt.u32.u64 	%r1607, %rd533;
	shl.b32 	%r1608, %r1607, %r1450;
	shr.u32 	%r1609, %r1605, %r1449;
	or.b32  	%r1610, %r1608, %r1609;
	xor.b32  	%r1611, %r8, %r1606;
	xor.b32  	%r1612, %r1611, %r1605;
	and.b32  	%r1613, %r1612, %r1448;
	and.b32  	%r1614, %r1610, %r1447;
	cvt.u64.u32 	%rd534, %r1613;
	mul.lo.s64 	%rd535, %rd534, -3263064605168079213;
	{ .reg .b32 tmp; mov.b64 {tmp, %r1615}, %rd535; }
	cvt.u32.u64 	%r1616, %rd535;
	shl.b32 	%r1617, %r1616, %r1450;
	shr.u32 	%r1618, %r1614, %r1449;
	or.b32  	%r1619, %r1617, %r1618;
	xor.b32  	%r1620, %r5, %r1615;
	xor.b32  	%r1621, %r1620, %r1614;
	and.b32  	%r1622, %r1621, %r1448;
	and.b32  	%r1623, %r1619, %r1447;
	cvt.u64.u32 	%rd536, %r1622;
	mul.lo.s64 	%rd537, %rd536, -3263064605168079213;
	{ .reg .b32 tmp; mov.b64 {tmp, %r1624}, %rd537; }
	cvt.u32.u64 	%r1625, %rd537;
	shl.b32 	%r1626, %r1625, %r1450;
	shr.u32 	%r1627, %r1623, %r1449;
	or.b32  	%r1628, %r1626, %r1627;
	xor.b32  	%r1629, %r6, %r1624;
	xor.b32  	%r1630, %r1629, %r1623;
	and.b32  	%r1631, %r1630, %r1448;
	and.b32  	%r1632, %r1628, %r1447;
	cvt.u64.u32 	%rd538, %r1631;
	mul.lo.s64 	%rd539, %rd538, -3263064605168079213;
	{ .reg .b32 tmp; mov.b64 {tmp, %r1633}, %rd539; }
	cvt.u32.u64 	%r1634, %rd539;
	shl.b32 	%r1635, %r1634, %r1450;
	shr.u32 	%r1636, %r1632, %r1449;
	or.b32  	%r1637, %r1635, %r1636;
	xor.b32  	%r1638, %r3, %r1633;
	xor.b32  	%r1639, %r1638, %r1632;
	and.b32  	%r1640, %r1639, %r1448;
	and.b32  	%r1641, %r1637, %r1447;
	cvt.u64.u32 	%rd540, %r1640;
	mul.lo.s64 	%rd541, %rd540, -3263064605168079213;
	{ .reg .b32 tmp; mov.b64 {tmp, %r1642}, %rd541; }
	cvt.u32.u64 	%r1643, %rd541;
	shl.b32 	%r1644, %r1643, %r1450;
	shr.u32 	%r1645, %r1641, %r1449;
	or.b32  	%r1646, %r1644, %r1645;
	xor.b32  	%r1647, %r4, %r1642;
	xor.b32  	%r1648, %r1647, %r1641;
	and.b32  	%r1649, %r1648, %r1448;
	and.b32  	%r1650, %r1646, %r1447;
	cvt.u64.u32 	%rd542, %r1649;
	mul.lo.s64 	%rd543, %rd542, -3263064605168079213;
	{ .reg .b32 tmp; mov.b64 {tmp, %r1651}, %rd543; }
	cvt.u32.u64 	%r1652, %rd543;
	shl.b32 	%r1653, %r1652, %r1450;
	shr.u32 	%r1654, %r1650, %r1449;
	or.b32  	%r1655, %r1653, %r1654;
	xor.b32  	%r1656, %r1, %r1651;
	xor.b32  	%r1657, %r1656, %r1650;
	and.b32  	%r1658, %r1657, %r1448;
	and.b32  	%r1659, %r1655, %r1447;
	cvt.u64.u32 	%rd544, %r1658;
	mul.lo.s64 	%rd545, %rd544, -3263064605168079213;
	{ .reg .b32 tmp; mov.b64 {tmp, %r1660}, %rd545; }
	cvt.u32.u64 	%r1661, %rd545;
	shl.b32 	%r1662, %r1661, %r1450;
	shr.u32 	%r1663, %r1659, %r1449;
	or.b32  	%r1664, %r1662, %r1663;
	xor.b32  	%r1665, %r2, %r1660;
	xor.b32  	%r1666, %r1665, %r1659;
	and.b32  	%r1667, %r1666, %r1448;
	and.b32  	%r1668, %r1664, %r1447;
	cvt.u64.u32 	%rd546, %r1667;
	shl.b64 	%rd547, %rd546, %r1446;
	cvt.u64.u32 	%rd548, %r1668;
	or.b64  	%rd549, %rd547, %rd548;
	setp.lt.u64 	%p73, %rd549, %rd8;
	selp.u64 	%rd550, 1, 0, %p73;
	add.s32 	%r1669, %r1445, 32;
	cvt.u64.u32 	%rd551, %r1669;
	add.s64 	%rd552, %rd494, %rd551;
	shr.u64 	%rd553, %rd552, %r1446;
	cvt.u32.u64 	%r1670, %rd552;
	and.b32  	%r1671, %r1447, %r1670;
	and.b64  	%rd554, %rd553, 4294967295;
	mul.lo.s64 	%rd555, %rd554, -3263064605168079213;
	{ .reg .b32 tmp; mov.b64 {tmp, %r1672}, %rd555; }
	cvt.u32.u64 	%r1673, %rd555;
	shl.b32 	%r1674, %r1673, %r1450;
	shr.u32 	%r1675, %r1671, %r1449;
	or.b32  	%r1676, %r1674, %r1675;
	xor.b32  	%r1677, %r23, %r1672;
	xor.b32  	%r1678, %r1677, %r1671;
	and.b32  	%r1679, %r1678, %r1448;
	and.b32  	%r1680, %r1676, %r1447;
	cvt.u64.u32 	%rd556, %r1679;
	mul.lo.s64 	%rd557, %rd556, -3263064605168079213;
	{ .reg .b32 tmp; mov.b64 {tmp, %r1681}, %rd557; }
	cvt.u32.u64 	%r1682, %rd557;
	shl.b32 	%r1683, %r1682, %r1450;
	shr.u32 	%r1684, %r1680, %r1449;
	or.b32  	%r1685, %r1683, %r1684;
	xor.b32  	%r1686, %r24, %r1681;
	xor.b32  	%r1687, %r1686, %r1680;
	and.b32  	%r1688, %r1687, %r1448;
	and.b32  	%r1689, %r1685, %r1447;
	cvt.u64.u32 	%rd558, %r1688;
	mul.lo.s64 	%rd559, %rd558, -3263064605168079213;
	{ .reg .b32 tmp; mov.b64 {tmp, %r1690}, %rd559; }
	cvt.u32.u64 	%r1691, %rd559;
	shl.b32 	%r1692, %r1691, %r1450;
	shr.u32 	%r1693, %r1689, %r1449;
	or.b32  	%r1694, %r1692, %r1693;
	xor.b32  	%r1695, %r21, %r1690;
	xor.b32  	%r1696, %r1695, %r1689;
	and.b32  	%r1697, %r1696, %r1448;
	and.b32  	%r1698, %r1694, %r1447;
	cvt.u64.u32 	%rd560, %r1697;
	mul.lo.s64 	%rd561, %rd560, -3263064605168079213;
	{ .reg .b32 tmp; mov.b64 {tmp, %r1699}, %rd561; }
	cvt.u32.u64 	%r1700, %rd561;
	shl.b32 	%r1701, %r1700, %r1450;
	shr.u32 	%r1702, %r1698, %r1449;
	or.b32  	%r1703, %r1701, %r1702;
	xor.b32  	%r1704, %r22, %r1699;
	xor.b32  	%r1705, %r1704, %r1698;
	and.b32  	%r1706, %r1705, %r1448;
	and.b32  	%r1707, %r1703, %r1447;
	cvt.u64.u32 	%rd562, %r1706;
	mul.lo.s64 	%rd563, %rd562, -3263064605168079213;
	{ .reg .b32 tmp; mov.b64 {tmp, %r1708}, %rd563; }
	cvt.u32.u64 	%r1709, %rd563;
	shl.b32 	%r1710, %r1709, %r1450;
	shr.u32 	%r1711, %r1707, %r1449;
	or.b32  	%r1712, %r1710, %r1711;
	xor.b32  	%r1713, %r19, %r1708;
	xor.b32  	%r1714, %r1713, %r1707;
	and.b32  	%r1715, %r1714, %r1448;
	and.b32  	%r1716, %r1712, %r1447;
	cvt.u64.u32 	%rd564, %r1715;
	mul.lo.s64 	%rd565, %rd564, -3263064605168079213;
	{ .reg .b32 tmp; mov.b64 {tmp, %r1717}, %rd565; }
	cvt.u32.u64 	%r1718, %rd565;
	shl.b32 	%r1719, %r1718, %r1450;
	shr.u32 	%r1720, %r1716, %r1449;
	or.b32  	%r1721, %r1719, %r1720;
	xor.b32  	%r1722, %r20, %r1717;
	xor.b32  	%r1723, %r1722, %r1716;
	and.b32  	%r1724, %r1723, %r1448;
	and.b32  	%r1725, %r1721, %r1447;
	cvt.u64.u32 	%rd566, %r1724;
	mul.lo.s64 	%rd567, %rd566, -3263064605168079213;
	{ .reg .b32 tmp; mov.b64 {tmp, %r1726}, %rd567; }
	cvt.u32.u64 	%r1727, %rd567;
	shl.b32 	%r1728, %r1727, %r1450;
	shr.u32 	%r1729, %r1725, %r1449;
	or.b32  	%r1730, %r1728, %r1729;
	xor.b32  	%r1731, %r17, %r1726;
	xor.b32  	%r1732, %r1731, %r1725;
	and.b32  	%r1733, %r1732, %r1448;
	and.b32  	%r1734, %r1730, %r1447;
	cvt.u64.u32 	%rd568, %r1733;
	mul.lo.s64 	%rd569, %rd568, -3263064605168079213;
	{ .reg .b32 tmp; mov.b64 {tmp, %r1735}, %rd569; }
	cvt.u32.u64 	%r1736, %rd569;
	shl.b32 	%r1737, %r1736, %r1450;
	shr.u32 	%r1738, %r1734, %r1449;
	or.b32  	%r1739, %r1737, %r1738;
	xor.b32  	%r1740, %r18, %r1735;
	xor.b32  	%r1741, %r1740, %r1734;
	and.b32  	%r1742, %r1741, %r1448;
	and.b32  	%r1743, %r1739, %r1447;
	cvt.u64.u32 	%rd570, %r1742;
	mul.lo.s64 	%rd571, %rd570, -3263064605168079213;
	{ .reg .b32 tmp; mov.b64 {tmp, %r1744}, %rd571; }
	cvt.u32.u64 	%r1745, %rd571;
	shl.b32 	%r1746, %r1745, %r1450;
	shr.u32 	%r1747, %r1743, %r1449;
	or.b32  	%r1748, %r1746, %r1747;
	xor.b32  	%r1749, %r15, %r1744;
	xor.b32  	%r1750, %r1749, %r1743;
	and.b32  	%r1751, %r1750, %r1448;
	and.b32  	%r1752, %r1748, %r1447;
	cvt.u64.u32 	%rd572, %r1751;
	mul.lo.s64 	%rd573, %rd572, -3263064605168079213;
	{ .reg .b32 tmp; mov.b64 {tmp, %r1753}, %rd573; }
	cvt.u32.u64 	%r1754, %rd573;
	shl.b32 	%r1755, %r1754, %r1450;
	shr.u32 	%r1756, %r1752, %r1449;
	or.b32  	%r1757, %r1755, %r1756;
	xor.b32  	%r1758, %r16, %r1753;
	xor.b32  	%r1759, %r1758, %r1752;
	and.b32  	%r1760, %r1759, %r1448;
	and.b32  	%r1761, %r1757, %r1447;
	cvt.u64.u32 	%rd574, %r1760;
	mul.lo.s64 	%rd575, %rd574, -3263064605168079213;
	{ .reg .b32 tmp; mov.b64 {tmp, %r1762}, %rd575; }
	cvt.u32.u64 	%r1763, %rd575;
	shl.b32 	%r1764, %r1763, %r1450;
	shr.u32 	%r1765, %r1761, %r1449;
	or.b32  	%r1766, %r1764, %r1765;
	xor.b32  	%r1767, %r13, %r1762;
	xor.b32  	%r1768, %r1767, %r1761;
	and.b32  	%r1769, %r1768, %r1448;
	and.b32  	%r1770, %r1766, %r1447;
	cvt.u64.u32 	%rd576, %r1769;
	mul.lo.s64 	%rd577, %rd576, -3263064605168079213;
	{ .reg .b32 tmp; mov.b64 {tmp, %r1771}, %rd577; }
	cvt.u32.u64 	%r1772, %rd577;
	shl.b32 	%r1773, %r1772, %r1450;
	shr.u32 	%r1774, %r1770, %r1449;
	or.b32  	%r1775, %r1773, %r1774;
	xor.b32  	%r1776, %r14, %r1771;
	xor.b32  	%r1777, %r1776, %r1770;
	and.b32  	%r1778, %r1777, %r1448;
	and.b32  	%r1779, %r1775, %r1447;
	cvt.u64.u32 	%rd578, %r1778;
	mul.lo.s64 	%rd579, %rd578, -3263064605168079213;
	{ .reg .b32 tmp; mov.b64 {tmp, %r1780}, %rd579; }
	cvt.u32.u64 	%r1781, %rd579;
	shl.b32 	%r1782, %r1781, %r1450;
	shr.u32 	%r1783, %r1779, %r1449;
	or.b32  	%r1784, %r1782, %r1783;
	xor.b32  	%r1785, %r11, %r1780;
	xor.b32  	%r1786, %r1785, %r1779;
	and.b32  	%r1787, %r1786, %r1448;
	and.b32  	%r1788, %r1784, %r1447;
	cvt.u64.u32 	%rd580, %r1787;
	mul.lo.s64 	%rd581, %rd580, -3263064605168079213;
	{ .reg .b32 tmp; mov.b64 {tmp, %r1789}, %rd581; }
	cvt.u32.u64 	%r1790, %rd581;
	shl.b32 	%r1791, %r1790, %r1450;
	shr.u32 	%r1792, %r1788, %r1449;
	or.b32  	%r1793, %r1791, %r1792;
	xor.b32  	%r1794, %r12, %r1789;
	xor.b32  	%r1795, %r1794, %r1788;
	and.b32  	%r1796, %r1795, %r1448;
	and.b32  	%r1797, %r1793, %r1447;
	cvt.u64.u32 	%rd582, %r1796;
	mul.lo.s64 	%rd583, %rd582, -3263064605168079213;
	{ .reg .b32 tmp; mov.b64 {tmp, %r1798}, %rd583; }
	cvt.u32.u64 	%r1799, %rd583;
	shl.b32 	%r1800, %r1799, %r1450;
	shr.u32 	%r1801, %r1797, %r1449;
	or.b32  	%r1802, %r1800, %r1801;
	xor.b32  	%r1803, %r9, %r1798;
	xor.b32  	%r1804, %r1803, %r1797;
	and.b32  	%r1805, %r1804, %r1448;
	and.b32  	%r1806, %r1802, %r1447;
	cvt.u64.u32 	%rd584, %r1805;
	mul.lo.s64 	%rd585, %rd584, -3263064605168079213;
	{ .reg .b32 tmp; mov.b64 {tmp, %r1807}, %rd585; }
	cvt.u32.u64 	%r1808, %rd585;
	shl.b32 	%r1809, %r1808, %r1450;
	shr.u32 	%r1810, %r1806, %r1449;
	or.b32  	%r1811, %r1809, %r1810;
	xor.b32  	%r1812, %r10, %r1807;
	xor.b32  	%r1813, %r1812, %r1806;
	and.b32  	%r1814, %r1813, %r1448;
	and.b32  	%r1815, %r1811, %r1447;
	cvt.u64.u32 	%rd586, %r1814;
	mul.lo.s64 	%rd587, %rd586, -3263064605168079213;
	{ .reg .b32 tmp; mov.b64 {tmp, %r1816}, %rd587; }
	cvt.u32.u64 	%r1817, %rd587;
	shl.b32 	%r1818, %r1817, %r1450;
	shr.u32 	%r1819, %r1815, %r1449;
	or.b32  	%r1820, %r1818, %r1819;
	xor.b32  	%r1821, %r7, %r1816;
	xor.b32  	%r1822, %r1821, %r1815;
	and.b32  	%r1823, %r1822, %r1448;
	and.b32  	%r1824, %r1820, %r1447;
	cvt.u64.u32 	%rd588, %r1823;
	mul.lo.s64 	%rd589, %rd588, -3263064605168079213;
	{ .reg .b32 tmp; mov.b64 {tmp, %r1825}, %rd589; }
	cvt.u32.u64 	%r1826, %rd589;
	shl.b32 	%r1827, %r1826, %r1450;
	shr.u32 	%r1828, %r1824, %r1449;
	or.b32  	%r1829, %r1827, %r1828;
	xor.b32  	%r1830, %r8, %r1825;
	xor.b32  	%r1831, %r1830, %r1824;
	and.b32  	%r1832, %r1831, %r1448;
	and.b32  	%r1833, %r1829, %r1447;
	cvt.u64.u32 	%rd590, %r1832;
	mul.lo.s64 	%rd591, %rd590, -3263064605168079213;
	{ .reg .b32 tmp; mov.b64 {tmp, %r1834}, %rd591; }
	cvt.u32.u64 	%r1835, %rd591;
	shl.b32 	%r1836, %r1835, %r1450;
	shr.u32 	%r1837, %r1833, %r1449;
	or.b32  	%r1838, %r1836, %r1837;
	xor.b32  	%r1839, %r5, %r1834;
	xor.b32  	%r1840, %r1839, %r1833;
	and.b32  	%r1841, %r1840, %r1448;
	and.b32  	%r1842, %r1838, %r1447;
	cvt.u64.u32 	%rd592, %r1841;
	mul.lo.s64 	%rd593, %rd592, -3263064605168079213;
	{ .reg .b32 tmp; mov.b64 {tmp, %r1843}, %rd593; }
	cvt.u32.u64 	%r1844, %rd593;
	shl.b32 	%r1845, %r1844, %r1450;
	shr.u32 	%r1846, %r1842, %r1449;
	or.b32  	%r1847, %r1845, %r1846;
	xor.b32  	%r1848, %r6, %r1843;
	xor.b32  	%r1849, %r1848, %r1842;
	and.b32  	%r1850, %r1849, %r1448;
	and.b32  	%r1851, %r1847, %r1447;
	cvt.u64.u32 	%rd594, %r1850;
	mul.lo.s64 	%rd595, %rd594, -3263064605168079213;
	{ .reg .b32 tmp; mov.b64 {tmp, %r1852}, %rd595; }
	cvt.u32.u64 	%r1853, %rd595;
	shl.b32 	%r1854, %r1853, %r1450;
	shr.u32 	%r1855, %r1851, %r1449;
	or.b32  	%r1856, %r1854, %r1855;
	xor.b32  	%r1857, %r3, %r1852;
	xor.b32  	%r1858, %r1857, %r1851;
	and.b32  	%r1859, %r1858, %r1448;
	and.b32  	%r1860, %r1856, %r1447;
	cvt.u64.u32 	%rd596, %r1859;
	mul.lo.s64 	%rd597, %rd596, -3263064605168079213;
	{ .reg .b32 tmp; mov.b64 {tmp, %r1861}, %rd597; }
	cvt.u32.u64 	%r1862, %rd597;
	shl.b32 	%r1863, %r1862, %r1450;
	shr.u32 	%r1864, %r1860, %r1449;
	or.b32  	%r1865, %r1863, %r1864;
	xor.b32  	%r1866, %r4, %r1861;
	xor.b32  	%r1867, %r1866, %r1860;
	and.b32  	%r1868, %r1867, %r1448;
	and.b32  	%r1869, %r1865, %r1447;
	cvt.u64.u32 	%rd598, %r1868;
	mul.lo.s64 	%rd599, %rd598, -3263064605168079213;
	{ .reg .b32 tmp; mov.b64 {tmp, %r1870}, %rd599; }
	cvt.u32.u64 	%r1871, %rd599;
	shl.b32 	%r1872, %r1871, %r1450;
	shr.u32 	%r1873, %r1869, %r1449;
	or.b32  	%r1874, %r1872, %r1873;
	xor.b32  	%r1875, %r1, %r1870;
	xor.b32  	%r1876, %r1875, %r1869;
	and.b32  	%r1877, %r1876, %r1448;
	and.b32  	%r1878, %r1874, %r1447;
	cvt.u64.u32 	%rd600, %r1877;
	mul.lo.s64 	%rd601, %rd600, -3263064605168079213;
	{ .reg .b32 tmp; mov.b64 {tmp, %r1879}, %rd601; }
	cvt.u32.u64 	%r1880, %rd601;
	shl.b32 	%r1881, %r1880, %r1450;
	shr.u32 	%r1882, %r1878, %r1449;
	or.b32  	%r1883, %r1881, %r1882;
	xor.b32  	%r1884, %r2, %r1879;
	xor.b32  	%r1885, %r1884, %r1878;
	and.b32  	%r1886, %r1885, %r1448;
	and.b32  	%r1887, %r1883, %r1447;
	cvt.u64.u32 	%rd602, %r1886;
	shl.b64 	%rd603, %rd602, %r1446;
	cvt.u64.u32 	%rd604, %r1887;
	or.b64  	%rd605, %rd603, %rd604;
	setp.lt.u64 	%p74, %rd605, %rd8;
	selp.u64 	%rd606, 1, 0, %p74;
	add.s32 	%r1888, %r1445, 64;
	cvt.u64.u32 	%rd607, %r1888;
	add.s64 	%rd608, %rd494, %rd607;
	shr.u64 	%rd609, %rd608, %r1446;
	cvt.u32.u64 	%r1889, %rd608;
	and.b32  	%r1890, %r1447, %r1889;
	and.b64  	%rd610, %rd609, 4294967295;
	mul.lo.s64 	%rd611, %rd610, -3263064605168079213;
	{ .reg .b32 tmp; mov.b64 {tmp, %r1891}, %rd611; }
	cvt.u32.u64 	%r1892, %rd611;
	shl.b32 	%r1893, %r1892, %r1450;
	shr.u32 	%r1894, %r1890, %r1449;
	or.b32  	%r1895, %r1893, %r1894;
	xor.b32  	%r1896, %r23, %r1891;
	xor.b32  	%r1897, %r1896, %r1890;
	and.b32  	%r1898, %r1897, %r1448;
	and.b32  	%r1899, %r1895, %r1447;
	cvt.u64.u32 	%rd612, %r1898;
	mul.lo.s64 	%rd613, %rd612, -3263064605168079213;
	{ .reg .b32 tmp; mov.b64 {tmp, %r1900}, %rd613; }
	cvt.u32.u64 	%r1901, %rd613;
	shl.b32 	%r1902, %r1901, %r1450;
	shr.u32 	%r1903, %r1899, %r1449;
	or.b32  	%r1904, %r1902, %r1903;
	xor.b32  	%r1905, %r24, %r1900;
	xor.b32  	%r1906, %r1905, %r1899;
	and.b32  	%r1907, %r1906, %r1448;
	and.b32  	%r1908, %r1904, %r1447;
	cvt.u64.u32 	%rd614, %r1907;
	mul.lo.s64 	%rd615, %rd614, -3263064605168079213;
	{ .reg .b32 tmp; mov.b64 {tmp, %r1909}, %rd615; }
	cvt.u32.u64 	%r1910, %rd615;
	shl.b32 	%r1911, %r1910, %r1450;
	shr.u32 	%r1912, %r1908, %r1449;
	or.b32  	%r1913, %r1911, %r1912;
	xor.b32  	%r1914, %r21, %r1909;
	xor.b32  	%r1915, %r1914, %r1908;
	and.b32  	%r1916, %r1915, %r1448;
	and.b32  	%r1917, %r1913, %r1447;
	cvt.u64.u32 	%rd616, %r1916;
	mul.lo.s64 	%rd617, %rd616, -3263064605168079213;
	{ .reg .b32 tmp; mov.b64 {tmp, %r1918}, %rd617; }
	cvt.u32.u64 	%r1919, %rd617;
	shl.b32 	%r1920, %r1919, %r1450;
	shr.u32 	%r1921, %r1917, %r1449;
	or.b32  	%r1922, %r1920, %r1921;
	xor.b32  	%r1923, %r22, %r1918;
	xor.b32  	%r1924, %r1923, %r1917;
	and.b32  	%r1925, %r1924, %r1448;
	and.b32  	%r1926, %r1922, %r1447;
	cvt.u64.u32 	%rd618, %r1925;
	mul.lo.s64 	%rd619, %rd618, -3263064605168079213;
	{ .reg .b32 tmp; mov.b64 {tmp, %r1927}, %rd619; }
	cvt.u32.u64 	%r1928, %rd619;
	shl.b32 	%r1929, %r1928, %r1450;
	shr.u32 	%r1930, %r1926, %r1449;
	or.b32  	%r1931, %r1929, %r1930;
	xor.b32  	%r1932, %r19, %r1927;
	xor.b32  	%r1933, %r1932, %r1926;
	and.b32  	%r1934, %r1933, %r1448;
	and.b32  	%r1935, %r1931, %r1447;
	cvt.u64.u32 	%rd620, %r1934;
	mul.lo.s64 	%rd621, %rd620, -3263064605168079213;
	{ .reg .b32 tmp; mov.b64 {tmp, %r1936}, %rd621; }
	cvt.u32.u64 	%r1937, %rd621;
	shl.b32 	%r1938, %r1937, %r1450;
	shr.u32 	%r1939, %r1935, %r1449;
	or.b32  	%r1940, %r1938, %r1939;
	xor.b32  	%r1941, %r20, %r1936;
	xor.b32  	%r1942, %r1941, %r1935;
	and.b32  	%r1943, %r1942, %r1448;
	and.b32  	%r1944, %r1940, %r1447;
	cvt.u64.u32 	%rd622, %r1943;
	mul.lo.s64 	%rd623, %rd622, -3263064605168079213;
	{ .reg .b32 tmp; mov.b64 {tmp, %r1945}, %rd623; }
	cvt.u32.u64 	%r1946, %rd623;
	shl.b32 	%r1947, %r1946, %r1450;
	shr.u32 	%r1948, %r1944, %r1449;
	or.b32  	%r1949, %r1947, %r1948;
	xor.b32  	%r1950, %r17, %r1945;
	xor.b32  	%r1951, %r1950, %r1944;
	and.b32  	%r1952, %r1951, %r1448;
	and.b32  	%r1953, %r1949, %r1447;
	cvt.u64.u32 	%rd624, %r1952;
	mul.lo.s64 	%rd625, %rd624, -3263064605168079213;
	{ .reg .b32 tmp; mov.b64 {tmp, %r1954}, %rd625; }
	cvt.u32.u64 	%r1955, %rd625;
	shl.b32 	%r1956, %r1955, %r1450;
	shr.u32 	%r1957, %r1953, %r1449;
	or.b32  	%r1958, %r1956, %r1957;
	xor.b32  	%r1959, %r18, %r1954;
	xor.b32  	%r1960, %r1959, %r1953;
	and.b32  	%r1961, %r1960, %r1448;
	and.b32  	%r1962, %r1958, %r1447;
	cvt.u64.u32 	%rd626, %r1961;
	mul.lo.s64 	%rd627, %rd626, -3263064605168079213;
	{ .reg .b32 tmp; mov.b64 {tmp, %r1963}, %rd627; }
	cvt.u32.u64 	%r1964, %rd627;
	shl.b32 	%r1965, %r1964, %r1450;
	shr.u32 	%r1966, %r1962, %r1449;
	or.b32  	%r1967, %r1965, %r1966;
	xor.b32  	%r1968, %r15, %r1963;
	xor.b32  	%r1969, %r1968, %r1962;
	and.b32  	%r1970, %r1969, %r1448;
	and.b32  	%r1971, %r1967, %r1447;
	cvt.u64.u32 	%rd628, %r1970;
	mul.lo.s64 	%rd629, %rd628, -3263064605168079213;
	{ .reg .b32 tmp; mov.b64 {tmp, %r1972}, %rd629; }
	cvt.u32.u64 	%r1973, %rd629;
	shl.b32 	%r1974, %r1973, %r1450;
	shr.u32 	%r1975, %r1971, %r1449;
	or.b32  	%r1976, %r1974, %r1975;
	xor.b32  	%r1977, %r16, %r1972;
	xor.b32  	%r1978, %r1977, %r1971;
	and.b32  	%r1979, %r1978, %r1448;
	and.b32  	%r1980, %r1976, %r1447;
	cvt.u64.u32 	%rd630, %r1979;
	mul.lo.s64 	%rd631, %rd630, -3263064605168079213;
	{ .reg .b32 tmp; mov.b64 {tmp, %r1981}, %rd631; }
	cvt.u32.u64 	%r1982, %rd631;
	shl.b32 	%r1983, %r1982, %r1450;
	shr.u32 	%r1984, %r1980, %r1449;
	or.b32  	%r1985, %r1983, %r1984;
	xor.b32  	%r1986, %r13, %r1981;
	xor.b32  	%r1987, %r1986, %r1980;
	and.b32  	%r1988, %r1987, %r1448;
	and.b32  	%r1989, %r1985, %r1447;
	cvt.u64.u32 	%rd632, %r1988;
	mul.lo.s64 	%rd633, %rd632, -3263064605168079213;
	{ .reg .b32 tmp; mov.b64 {tmp, %r1990}, %rd633; }
	cvt.u32.u64 	%r1991, %rd633;
	shl.b32 	%r1992, %r1991, %r1450;
	shr.u32 	%r1993, %r1989, %r1449;
	or.b32  	%r1994, %r1992, %r1993;
	xor.b32  	%r1995, %r14, %r1990;
	xor.b32  	%r1996, %r1995, %r1989;
	and.b32  	%r1997, %r1996, %r1448;
	and.b32  	%r1998, %r1994, %r1447;
	cvt.u64.u32 	%rd634, %r1997;
	mul.lo.s64 	%rd635, %rd634, -3263064605168079213;
	{ .reg .b32 tmp; mov.b64 {tmp, %r1999}, %rd635; }
	cvt.u32.u64 	%r2000, %rd635;
	shl.b32 	%r2001, %r2000, %r1450;
	shr.u32 	%r2002, %r1998, %r1449;
	or.b32  	%r2003, %r2001, %r2002;
	xor.b32  	%r2004, %r11, %r1999;
	xor.b32  	%r2005, %r2004, %r1998;
	and.b32  	%r2006, %r2005, %r1448;
	and.b32  	%r2007, %r2003, %r1447;
	cvt.u64.u32 	%rd636, %r2006;
	mul.lo.s64 	%rd637, %rd636, -3263064605168079213;
	{ .reg .b32 tmp; mov.b64 {tmp, %r2008}, %rd637; }
	cvt.u32.u64 	%r2009, %rd637;
	shl.b32 	%r2010, %r2009, %r1450;
	shr.u32 	%r2011, %r2007, %r1449;
	or.b32  	%r2012, %r2010, %r2011;
	xor.b32  	%r2013, %r12, %r2008;
	xor.b32  	%r2014, %r2013, %r2007;
	and.b32  	%r2015, %r2014, %r1448;
	and.b32  	%r2016, %r2012, %r1447;
	cvt.u64.u32 	%rd638, %r2015;
	mul.lo.s64 	%rd639, %rd638, -3263064605168079213;
	{ .reg .b32 tmp; mov.b64 {tmp, %r2017}, %rd639; }
	cvt.u32.u64 	%r2018, %rd639;
	shl.b32 	%r2019, %r2018, %r1450;
	shr.u32 	%r2020, %r2016, %r1449;
	or.b32  	%r2021, %r2019, %r2020;
	xor.b32  	%r2022, %r9, %r2017;
	xor.b32  	%r2023, %r2022, %r2016;
	and.b32  	%r2024, %r2023, %r1448;
	and.b32  	%r2025, %r2021, %r1447;
	cvt.u64.u32 	%rd640, %r2024;
	mul.lo.s64 	%rd641, %rd640, -3263064605168079213;
	{ .reg .b32 tmp; mov.b64 {tmp, %r2026}, %rd641; }
	cvt.u32.u64 	%r2027, %rd641;
	shl.b32 	%r2028, %r2027, %r1450;
	shr.u32 	%r2029, %r2025, %r1449;
	or.b32  	%r2030, %r2028, %r2029;
	xor.b32  	%r2031, %r10, %r2026;
	xor.b32  	%r2032, %r2031, %r2025;
	and.b32  	%r2033, %r2032, %r1448;
	and.b32  	%r2034, %r2030, %r1447;
	cvt.u64.u32 	%rd642, %r2033;
	mul.lo.s64 	%rd643, %rd642, -3263064605168079213;
	{ .reg .b32 tmp; mov.b64 {tmp, %r2035}, %rd643; }
	cvt.u32.u64 	%r2036, %rd643;
	shl.b32 	%r2037, %r2036, %r1450;
	shr.u32 	%r2038, %r2034, %r1449;
	or.b32  	%r2039, %r2037, %r2038;
	xor.b32  	%r2040, %r7, %r2035;
	xor.b32  	%r2041, %r2040, %r2034;
	and.b32  	%r2042, %r2041, %r1448;
	and.b32  	%r2043, %r2039, %r1447;
	cvt.u64.u32 	%rd644, %r2042;
	mul.lo.s64 	%rd645, %rd644, -3263064605168079213;
	{ .reg .b32 tmp; mov.b64 {tmp, %r2044}, %rd645; }
	cvt.u32.u64 	%r2045, %rd645;
	shl.b32 	%r2046, %r2045, %r1450;
	shr.u32 	%r2047, %r2043, %r1449;
	or.b32  	%r2048, %r2046, %r2047;
	xor.b32  	%r2049, %r8, %r2044;
	xor.b32  	%r2050, %r2049, %r2043;
	and.b32  	%r2051, %r2050, %r1448;
	and.b32  	%r2052, %r2048, %r1447;
	cvt.u64.u32 	%rd646, %r2051;
	mul.lo.s64 	%rd647, %rd646, -3263064605168079213;
	{ .reg .b32 tmp; mov.b64 {tmp, %r2053}, %rd647; }
	cvt.u32.u64 	%r2054, %rd647;
	shl.b32 	%r2055, %r2054, %r1450;
	shr.u32 	%r2056, %r2052, %r1449;
	or.b32  	%r2057, %r2055, %r2056;
	xor.b32  	%r2058, %r5, %r2053;
	xor.b32  	%r2059, %r2058, %r2052;
	and.b32  	%r2060, %r2059, %r1448;
	and.b32  	%r2061, %r2057, %r1447;
	cvt.u64.u32 	%rd648, %r2060;
	mul.lo.s64 	%rd649, %rd648, -3263064605168079213;
	{ .reg .b32 tmp; mov.b64 {tmp, %r2062}, %rd649; }
	cvt.u32.u64 	%r2063, %rd649;
	shl.b32 	%r2064, %r2063, %r1450;
	shr.u32 	%r2065, %r2061, %r1449;
	or.b32  	%r2066, %r2064, %r2065;
	xor.b32  	%r2067, %r6, %r2062;
	xor.b32  	%r2068, %r2067, %r2061;
	and.b32  	%r2069, %r2068, %r1448;
	and.b32  	%r2070, %r2066, %r1447;
	cvt.u64.u32 	%rd650, %r2069;
	mul.lo.s64 	%rd651, %rd650, -3263064605168079213;
	{ .reg .b32 tmp; mov.b64 {tmp, %r2071}, %rd651; }
	cvt.u32.u64 	%r2072, %rd651;
	shl.b32 	%r2073, %r2072, %r1450;
	shr.u32 	%r2074, %r2070, %r1449;
	or.b32  	%r2075, %r2073, %r2074;
	xor.b32  	%r2076, %r3, %r2071;
	xor.b32  	%r2077, %r2076, %r2070;
	and.b32  	%r2078, %r2077, %r1448;
	and.b32  	%r2079, %r2075, %r1447;
	cvt.u64.u32 	%rd652, %r2078;
	mul.lo.s64 	%rd653, %rd652, -3263064605168079213;
	{ .reg .b32 tmp; mov.b64 {tmp, %r2080}, %rd653; }
	cvt.u32.u64 	%r2081, %rd653;
	shl.b32 	%r2082, %r2081, %r1450;
	shr.u32 	%r2083, %r2079, %r1449;
	or.b32  	%r2084, %r2082, %r2083;
	xor.b32  	%r2085, %r4, %r2080;
	xor.b32  	%r2086, %r2085, %r2079;
	and.b32  	%r2087, %r2086, %r1448;
	and.b32  	%r2088, %r2084, %r1447;
	cvt.u64.u32 	%rd654, %r2087;
	mul.lo.s64 	%rd655, %rd654, -3263064605168079213;
	{ .reg .b32 tmp; mov.b64 {tmp, %r2089}, %rd655; }
	cvt.u32.u64 	%r2090, %rd655;
	shl.b32 	%r2091, %r2090, %r1450;
	shr.u32 	%r2092, %r2088, %r1449;
	or.b32  	%r2093, %r2091, %r2092;
	xor.b32  	%r2094, %r1, %r2089;
	xor.b32  	%r2095, %r2094, %r2088;
	and.b32  	%r2096, %r2095, %r1448;
	and.b32  	%r2097, %r2093, %r1447;
	cvt.u64.u32 	%rd656, %r2096;
	mul.lo.s64 	%rd657, %rd656, -3263064605168079213;
	{ .reg .b32 tmp; mov.b64 {tmp, %r2098}, %rd657; }
	cvt.u32.u64 	%r2099, %rd657;
	shl.b32 	%r2100, %r2099, %r1450;
	shr.u32 	%r2101, %r2097, %r1449;
	or.b32  	%r2102, %r2100, %r2101;
	xor.b32  	%r2103, %r2, %r2098;
	xor.b32  	%r2104, %r2103, %r2097;
	and.b32  	%r2105, %r2104, %r1448;
	and.b32  	%r2106, %r2102, %r1447;
	cvt.u64.u32 	%rd658, %r2105;
	shl.b64 	%rd659, %rd658, %r1446;
	cvt.u64.u32 	%rd660, %r2106;
	or.b64  	%rd661, %rd659, %rd660;
	setp.lt.u64 	%p75, %rd661, %rd8;
	selp.u64 	%rd662, 1, 0, %p75;
	// begin inline asm
	mov.u32 %r1441, %laneid;
	// end inline asm
	shr.u32 	%r30, %r28, 5;
	mad.lo.s32 	%r2107, %r30, 96, %r1441;
	shl.b32 	%r2108, %r2107, 4;
	mov.u32 	%r2109, _ZZN3cub18CUB_300001_SM_10006detail4scan16DeviceScanKernelINS2_10policy_hubIN6thrust24THRUST_300001_SM_1000_NS6system6detail7generic14key_flag_tupleENS6_6detail10any_assignESA_jNS9_16key_flag_scan_opEE10Policy1000ENS6_18transform_iteratorINS9_21construct_key_flag_opENS6_17counting_iteratorImNS6_11use_defaultESJ_SJ_EESA_SJ_EENS6_25transform_output_iteratorINS9_15write_output_opINSB_15normal_iteratorINS6_7pointerIiNS6_8cuda_cub5par_tESJ_SJ_EEEEPiEENS6_16discard_iteratorImEEEENS0_13ScanTileStateISA_Lb0EEESD_NS0_8NullTypeEjSA_Lb0ES11_EEvT0_T1_T2_iT3_T4_T5_E12temp_storage;
	add.s32 	%r31, %r2109, %r2108;
	st.shared.v2.u64 	[%r31], {%rd549, %rd550};
	st.shared.v2.u64 	[%r31+512], {%rd605, %rd606};
	st.shared.v2.u64 	[%r31+1024], {%rd661, %rd662};
	bar.warp.sync 	-1;
	shl.b32 	%r2110, %r1441, 5;
	add.s32 	%r32, %r31, %r2110;
	ld.shared.v2.u64 	{%rd13, %rd15}, [%r32];
	ld.shared.v2.u64 	{%rd16, %rd18}, [%r32+16];
	ld.shared.v2.u64 	{%rd21, %rd22}, [%r32+32];
	bar.sync 	0;
	setp.ne.s32 	%p76, %r25, 0;
	@%p76 bra 	$L__BB3_6;
	add.s64 	%rd769, %rd18, %rd15;
	add.s64 	%rd770, %rd22, %rd769;
	mov.b64 	{%r2471, %r2476}, %rd770;
	mov.b64 	{%r2561, %r2566}, %rd21;
	mov.b32 	%r2577, 1;
	mov.b32 	%r2578, 0;
	mov.b32 	%r2579, -1;
	// begin inline asm
	shfl.sync.up.b32 %r2460, %r2561, %r2577, %r2578, %r2579;
	// end inline asm
	// begin inline asm
	shfl.sync.up.b32 %r2465, %r2566, %r2577, %r2578, %r2579;
	// end inline asm
	// begin inline asm
	shfl.sync.up.b32 %r2470, %r2471, %r2577, %r2578, %r2579;
	// end inline asm
	// begin inline asm
	shfl.sync.up.b32 %r2475, %r2476, %r2577, %r2578, %r2579;
	// end inline asm
	mov.b64 	%rd771, {%r2470, %r2475};
	setp.lt.s32 	%p118, %r1441, 1;
	selp.b64 	%rd772, 0, %rd771, %p118;
	add.s64 	%rd773, %rd772, %rd770;
	mov.b64 	{%r2491, %r2496}, %rd773;
	mov.b32 	%r2497, 2;
	// begin inline asm
	shfl.sync.up.b32 %r2480, %r2561, %r2497, %r2578, %r2579;
	// end inline asm
	// begin inline asm
	shfl.sync.up.b32 %r2485, %r2566, %r2497, %r2578, %r2579;
	// end inline asm
	// begin inline asm
	shfl.sync.up.b32 %r2490, %r2491, %r2497, %r2578, %r2579;
	// end inline asm
	// begin inline asm
	shfl.sync.up.b32 %r2495, %r2496, %r2497, %r2578, %r2579;
	// end inline asm
	mov.b64 	%rd774, {%r2490, %r2495};
	setp.lt.s32 	%p119, %r1441, 2;
	selp.b64 	%rd775, 0, %rd774, %p119;
	add.s64 	%rd776, %rd775, %rd773;
	mov.b64 	{%r2511, %r2516}, %rd776;
	mov.b32 	%r2517, 4;
	// begin inline asm
	shfl.sync.up.b32 %r2500, %r2561, %r2517, %r2578, %r2579;
	// end inline asm
	// begin inline asm
	shfl.sync.up.b32 %r2505, %r2566, %r2517, %r2578, %r2579;
	// end inline asm
	// begin inline asm
	shfl.sync.up.b32 %r2510, %r2511, %r2517, %r2578, %r2579;
	// end inline asm
	// begin inline asm
	shfl.sync.up.b32 %r2515, %r2516, %r2517, %r2578, %r2579;
	// end inline asm
	mov.b64 	%rd777, {%r2510, %r2515};
	setp.lt.s32 	%p120, %r1441, 4;
	selp.b64 	%rd778, 0, %rd777, %p120;
	add.s64 	%rd779, %rd778, %rd776;
	mov.b64 	{%r2531, %r2536}, %rd779;
	mov.b32 	%r2537, 8;
	// begin inline asm
	shfl.sync.up.b32 %r2520, %r2561, %r2537, %r2578, %r2579;
	// end inline asm
	// begin inline asm
	shfl.sync.up.b32 %r2525, %r2566, %r2537, %r2578, %r2579;
	// end inline asm
	// begin inline asm
	shfl.sync.up.b32 %r2530, %r2531, %r2537, %r2578, %r2579;
	// end inline asm
	// begin inline asm
	shfl.sync.up.b32 %r2535, %r2536, %r2537, %r2578, %r2579;
	// end inline asm
	mov.b64 	%rd780, {%r2530, %r2535};
	setp.lt.s32 	%p121, %r1441, 8;
	selp.b64 	%rd781, 0, %rd780, %p121;
	add.s64 	%rd782, %rd781, %rd779;
	mov.b64 	{%r2551, %r2556}, %rd782;
	mov.b32 	%r2557, 16;
	// begin inline asm
	shfl.sync.up.b32 %r2540, %r2561, %r2557, %r2578, %r2579;
	// end inline asm
	// begin inline asm
	shfl.sync.up.b32 %r2545, %r2566, %r2557, %r2578, %r2579;
	// end inline asm
	// begin inline asm
	shfl.sync.up.b32 %r2550, %r2551, %r2557, %r2578, %r2579;
	// end inline asm
	// begin inline asm
	shfl.sync.up.b32 %r2555, %r2556, %r2557, %r2578, %r2579;
	// end inline asm
	mov.b64 	%rd783, {%r2550, %r2555};
	setp.lt.s32 	%p122, %r1441, 16;
	selp.b64 	%rd784, 0, %rd783, %p122;
	add.s64 	%rd23, %rd784, %rd782;
	mov.b64 	{%r2571, %r2576}, %rd23;
	// begin inline asm
	shfl.sync.up.b32 %r2560, %r2561, %r2577, %r2578, %r2579;
	// end inline asm
	// begin inline asm
	shfl.sync.up.b32 %r2565, %r2566, %r2577, %r2578, %r2579;
	// end inline asm
	// begin inline asm
	shfl.sync.up.b32 %r2570, %r2571, %r2577, %r2578, %r2579;
	// end inline asm
	// begin inline asm
	shfl.sync.up.b32 %r2575, %r2576, %r2577, %r2578, %r2579;
	// end inline asm
	setp.ne.s32 	%p123, %r1441, 31;
	@%p123 bra 	$L__BB3_4;
	shl.b32 	%r2580, %r30, 4;
	add.s32 	%r2582, %r2109, %r2580;
	st.shared.v2.u64 	[%r2582+64], {%rd21, %rd23};
$L__BB3_4:
	mov.b64 	%rd785, {%r2570, %r2575};
	bar.sync 	0;
	ld.shared.u64 	%rd786, [_ZZN3cub18CUB_300001_SM_10006detail4scan16DeviceScanKernelINS2_10policy_hubIN6thrust24THRUST_300001_SM_1000_NS6system6detail7generic14key_flag_tupleENS6_6detail10any_assignESA_jNS9_16key_flag_scan_opEE10Policy1000ENS6_18transform_iteratorINS9_21construct_key_flag_opENS6_17counting_iteratorImNS6_11use_defaultESJ_SJ_EESA_SJ_EENS6_25transform_output_iteratorINS9_15write_output_opINSB_15normal_iteratorINS6_7pointerIiNS6_8cuda_cub5par_tESJ_SJ_EEEEPiEENS6_16discard_iteratorImEEEENS0_13ScanTileStateISA_Lb0EEESD_NS0_8NullTypeEjSA_Lb0ES11_EEvT0_T1_T2_iT3_T4_T5_E12temp_storage+72];
	ld.shared.u64 	%rd787, [_ZZN3cub18CUB_300001_SM_10006detail4scan16DeviceScanKernelINS2_10policy_hubIN6thrust24THRUST_300001_SM_1000_NS6system6detail7generic14key_flag_tupleENS6_6detail10any_assignESA_jNS9_16key_flag_scan_opEE10Policy1000ENS6_18transform_iteratorINS9_21construct_key_flag_opENS6_17counting_iteratorImNS6_11use_defaultESJ_SJ_EESA_SJ_EENS6_25transform_output_iteratorINS9_15write_output_opINSB_15normal_iteratorINS6_7pointerIiNS6_8cuda_cub5par_tESJ_SJ_EEEEPiEENS6_16discard_iteratorImEEEENS0_13ScanTileStateISA_Lb0EEESD_NS0_8NullTypeEjSA_Lb0ES11_EEvT0_T1_T2_iT3_T4_T5_E12temp_storage+88];
	add.s64 	%rd788, %rd787, %rd786;
	setp.eq.s32 	%p124, %r30, 2;
	selp.b64 	%rd789, %rd788, %rd786, %p124;
	ld.shared.u64 	%rd790, [_ZZN3cub18CUB_300001_SM_10006detail4scan16DeviceScanKernelINS2_10policy_hubIN6thrust24THRUST_300001_SM_1000_NS6system6detail7generic14key_flag_tupleENS6_6detail10any_assignESA_jNS9_16key_flag_scan_opEE10Policy1000ENS6_18transform_iteratorINS9_21construct_key_flag_opENS6_17counting_iteratorImNS6_11use_defaultESJ_SJ_EESA_SJ_EENS6_25transform_output_iteratorINS9_15write_output_opINSB_15normal_iteratorINS6_7pointerIiNS6_8cuda_cub5par_tESJ_SJ_EEEEPiEENS6_16discard_iteratorImEEEENS0_13ScanTileStateISA_Lb0EEESD_NS0_8NullTypeEjSA_Lb0ES11_EEvT0_T1_T2_iT3_T4_T5_E12temp_storage+104];
	add.s64 	%rd24, %rd788, %rd790;
	setp.eq.s32 	%p125, %r30, 3;
	selp.b64 	%rd791, %rd24, %rd789, %p125;
	setp.lt.u32 	%p126, %r28, 32;
	setp.eq.s32 	%p127, %r1441, 0;
	selp.b64 	%rd792, 0, %rd785, %p127;
	add.s64 	%rd793, %rd791, %rd792;
	selp.b64 	%rd825, %rd785, %rd793, %p126;
	setp.ne.s32 	%p128, %r28, 0;
	@%p128 bra 	$L__BB3_34;
	ld.shared.u64 	%rd800, [_ZZN3cub18CUB_300001_SM_10006detail4scan16DeviceScanKernelINS2_10policy_hubIN6thrust24THRUST_300001_SM_1000_NS6system6detail7generic14key_flag_tupleENS6_6detail10any_assignESA_jNS9_16key_flag_scan_opEE10Policy1000ENS6_18transform_iteratorINS9_21construct_key_flag_opENS6_17counting_iteratorImNS6_11use_defaultESJ_SJ_EESA_SJ_EENS6_25transform_output_iteratorINS9_15write_output_opINSB_15normal_iteratorINS6_7pointerIiNS6_8cuda_cub5par_tESJ_SJ_EEEEPiEENS6_16discard_iteratorImEEEENS0_13ScanTileStateISA_Lb0EEESD_NS0_8NullTypeEjSA_Lb0ES11_EEvT0_T1_T2_iT3_T4_T5_E12temp_storage+120];
	ld.shared.u64 	%rd795, [_ZZN3cub18CUB_300001_SM_10006detail4scan16DeviceScanKernelINS2_10policy_hubIN6thrust24THRUST_300001_SM_1000_NS6system6detail7generic14key_flag_tupleENS6_6detail10any_assignESA_jNS9_16key_flag_scan_opEE10Policy1000ENS6_18transform_iteratorINS9_21construct_key_flag_opENS6_17counting_iteratorImNS6_11use_defaultESJ_SJ_EESA_SJ_EENS6_25transform_output_iteratorINS9_15write_output_opINSB_15normal_iteratorINS6_7pointerIiNS6_8cuda_cub5par_tESJ_SJ_EEEEPiEENS6_16discard_iteratorImEEEENS0_13ScanTileStateISA_Lb0EEESD_NS0_8NullTypeEjSA_Lb0ES11_EEvT0_T1_T2_iT3_T4_T5_E12temp_storage+112];
	add.s64 	%rd794, %rd3, 512;
	// begin inline asm
	st.cg.u64 [%rd794], %rd795;
	// end inline asm
	add.s64 	%rd796, %rd3, 520;
	add.s64 	%rd797, %rd800, %rd24;
	// begin inline asm
	st.cg.u64 [%rd796], %rd797;
	// end inline asm
	add.s64 	%rd798, %rd1, 128;
	mov.b32 	%r2583, 101;
	// begin inline asm
	st.release.gpu.u32 [%rd798], %r2583;
	// end inline asm
	mov.b64 	%rd825, 0;
	bra.uni 	$L__BB3_34;
$L__BB3_6:
	add.s64 	%rd663, %rd18, %rd15;
	add.s64 	%rd664, %rd22, %rd663;
	mov.b64 	{%r2122, %r2127}, %rd664;
	mov.b64 	{%r2212, %r2217}, %rd21;
	mov.b32 	%r2228, 1;
	mov.b32 	%r2229, 0;
	mov.b32 	%r2230, -1;
	// begin inline asm
	shfl.sync.up.b32 %r2111, %r2212, %r2228, %r2229, %r2230;
	// end inline asm
	// begin inline asm
	shfl.sync.up.b32 %r2116, %r2217, %r2228, %r2229, %r2230;
	// end inline asm
	// begin inline asm
	shfl.sync.up.b32 %r2121, %r2122, %r2228, %r2229, %r2230;
	// end inline asm
	// begin inline asm
	shfl.sync.up.b32 %r2126, %r2127, %r2228, %r2229, %r2230;
	// end inline asm
	mov.b64 	%rd665, {%r2121, %r2126};
	setp.lt.s32 	%p77, %r1441, 1;
	selp.b64 	%rd666, 0, %rd665, %p77;
	add.s64 	%rd667, %rd666, %rd664;
	mov.b64 	{%r2142, %r2147}, %rd667;
	mov.b32 	%r2148, 2;
	// begin inline asm
	shfl.sync.up.b32 %r2131, %r2212, %r2148, %r2229, %r2230;
	// end inline asm
	// begin inline asm
	shfl.sync.up.b32 %r2136, %r2217, %r2148, %r2229, %r2230;
	// end inline asm
	// begin inline asm
	shfl.sync.up.b32 %r2141, %r2142, %r2148, %r2229, %r2230;
	// end inline asm
	// begin inline asm
	shfl.sync.up.b32 %r2146, %r2147, %r2148, %r2229, %r2230;
	// end inline asm
	mov.b64 	%rd668, {%r2141, %r2146};
	setp.lt.s32 	%p78, %r1441, 2;
	selp.b64 	%rd669, 0, %rd668, %p78;
	add.s64 	%rd670, %rd669, %rd667;
	mov.b64 	{%r2162, %r2167}, %rd670;
	mov.b32 	%r2168, 4;
	// begin inline asm
	shfl.sync.up.b32 %r2151, %r2212, %r2168, %r2229, %r2230;
	// end inline asm
	// begin inline asm
	shfl.sync.up.b32 %r2156, %r2217, %r2168, %r2229, %r2230;
	// end inline asm
	// begin inline asm
	shfl.sync.up.b32 %r2161, %r2162, %r2168, %r2229, %r2230;
	// end inline asm
	// begin inline asm
	shfl.sync.up.b32 %r2166, %r2167, %r2168, %r2229, %r2230;
	// end inline asm
	mov.b64 	%rd671, {%r2161, %r2166};
	setp.lt.s32 	%p79, %r1441, 4;
	selp.b64 	%rd672, 0, %rd671, %p79;
	add.s64 	%rd673, %rd672, %rd670;
	mov.b64 	{%r2182, %r2187}, %rd673;
	mov.b32 	%r2188, 8;
	// begin inline asm
	shfl.sync.up.b32 %r2171, %r2212, %r2188, %r2229, %r2230;
	// end inline asm
	// begin inline asm
	shfl.sync.up.b32 %r2176, %r2217, %r2188, %r2229, %r2230;
	// end inline asm
	// begin inline asm
	shfl.sync.up.b32 %r2181, %r2182, %r2188, %r2229, %r2230;
	// end inline asm
	// begin inline asm
	shfl.sync.up.b32 %r2186, %r2187, %r2188, %r2229, %r2230;
	// end inline asm
	mov.b64 	%rd674, {%r2181, %r2186};
	setp.lt.s32 	%p80, %r1441, 8;
	selp.b64 	%rd675, 0, %rd674, %p80;
	add.s64 	%rd676, %rd675, %rd673;
	mov.b64 	{%r2202, %r2207}, %rd676;
	mov.b32 	%r2208, 16;
	// begin inline asm
	shfl.sync.up.b32 %r2191, %r2212, %r2208, %r2229, %r2230;
	// end inline asm
	// begin inline asm
	shfl.sync.up.b32 %r2196, %r2217, %r2208, %r2229, %r2230;
	// end inline asm
	// begin inline asm
	shfl.sync.up.b32 %r2201, %r2202, %r2208, %r2229, %r2230;
	// end inline asm
	// begin inline asm
	shfl.sync.up.b32 %r2206, %r2207, %r2208, %r2229, %r2230;
	// end inline asm
	mov.b64 	%rd677, {%r2201, %r2206};
	setp.lt.s32 	%p81, %r1441, 16;
	selp.b64 	%rd678, 0, %rd677, %p81;
	add.s64 	%rd26, %rd678, %rd676;
	mov.b64 	{%r2222, %r2227}, %rd26;
	// begin inline asm
	shfl.sync.up.b32 %r2211, %r2212, %r2228, %r2229, %r2230;
	// end inline asm
	// begin inline asm
	shfl.sync.up.b32 %r2216, %r2217, %r2228, %r2229, %r2230;
	// end inline asm
	// begin inline asm
	shfl.sync.up.b32 %r2221, %r2222, %r2228, %r2229, %r2230;
	// end inline asm
	// begin inline asm
	shfl.sync.up.b32 %r2226, %r2227, %r2228, %r2229, %r2230;
	// end inline asm
	setp.ne.s32 	%p82, %r1441, 31;
	@%p82 bra 	$L__BB3_8;
	shl.b32 	%r2231, %r30, 4;
	add.s32 	%r2233, %r2109, %r2231;
	st.shared.v2.u64 	[%r2233+64], {%rd21, %rd26};
$L__BB3_8:
	mov.b64 	%rd679, {%r2221, %r2226};
	bar.sync 	0;
	ld.shared.u64 	%rd680, [_ZZN3cub18CUB_300001_SM_10006detail4scan16DeviceScanKernelINS2_10policy_hubIN6thrust24THRUST_300001_SM_1000_NS6system6detail7generic14key_flag_tupleENS6_6detail10any_assignESA_jNS9_16key_flag_scan_opEE10Policy1000ENS6_18transform_iteratorINS9_21construct_key_flag_opENS6_17counting_iteratorImNS6_11use_defaultESJ_SJ_EESA_SJ_EENS6_25transform_output_iteratorINS9_15write_output_opINSB_15normal_iteratorINS6_7pointerIiNS6_8cuda_cub5par_tESJ_SJ_EEEEPiEENS6_16discard_iteratorImEEEENS0_13ScanTileStateISA_Lb0EEESD_NS0_8NullTypeEjSA_Lb0ES11_EEvT0_T1_T2_iT3_T4_T5_E12temp_storage+72];
	ld.shared.u64 	%rd681, [_ZZN3cub18CUB_300001_SM_10006detail4scan16DeviceScanKernelINS2_10policy_hubIN6thrust24THRUST_300001_SM_1000_NS6system6detail7generic14key_flag_tupleENS6_6detail10any_assignESA_jNS9_16key_flag_scan_opEE10Policy1000ENS6_18transform_iteratorINS9_21construct_key_flag_opENS6_17counting_iteratorImNS6_11use_defaultESJ_SJ_EESA_SJ_EENS6_25transform_output_iteratorINS9_15write_output_opINSB_15normal_iteratorINS6_7pointerIiNS6_8cuda_cub5par_tESJ_SJ_EEEEPiEENS6_16discard_iteratorImEEEENS0_13ScanTileStateISA_Lb0EEESD_NS0_8NullTypeEjSA_Lb0ES11_EEvT0_T1_T2_iT3_T4_T5_E12temp_storage+88];
	add.s64 	%rd682, %rd681, %rd680;
	setp.eq.s32 	%p83, %r30, 2;
	selp.b64 	%rd683, %rd682, %rd680, %p83;
	ld.shared.u64 	%rd684, [_ZZN3cub18CUB_300001_SM_10006detail4scan16DeviceScanKernelINS2_10policy_hubIN6thrust24THRUST_300001_SM_1000_NS6system6detail7generic14key_flag_tupleENS6_6detail10any_assignESA_jNS9_16key_flag_scan_opEE10Policy1000ENS6_18transform_iteratorINS9_21construct_key_flag_opENS6_17counting_iteratorImNS6_11use_defaultESJ_SJ_EESA_SJ_EENS6_25transform_output_iteratorINS9_15write_output_opINSB_15normal_iteratorINS6_7pointerIiNS6_8cuda_cub5par_tESJ_SJ_EEEEPiEENS6_16discard_iteratorImEEEENS0_13ScanTileStateISA_Lb0EEESD_NS0_8NullTypeEjSA_Lb0ES11_EEvT0_T1_T2_iT3_T4_T5_E12temp_storage+104];
	add.s64 	%rd685, %rd682, %rd684;
	setp.eq.s32 	%p84, %r30, 3;
	selp.b64 	%rd686, %rd685, %rd683, %p84;
	ld.shared.v2.u64 	{%rd29, %rd28}, [_ZZN3cub18CUB_300001_SM_10006detail4scan16DeviceScanKernelINS2_10policy_hubIN6thrust24THRUST_300001_SM_1000_NS6system6detail7generic14key_flag_tupleENS6_6detail10any_assignESA_jNS9_16key_flag_scan_opEE10Policy1000ENS6_18transform_iteratorINS9_21construct_key_flag_opENS6_17counting_iteratorImNS6_11use_defaultESJ_SJ_EESA_SJ_EENS6_25transform_output_iteratorINS9_15write_output_opINSB_15normal_iteratorINS6_7pointerIiNS6_8cuda_cub5par_tESJ_SJ_EEEEPiEENS6_16discard_iteratorImEEEENS0_13ScanTileStateISA_Lb0EEESD_NS0_8NullTypeEjSA_Lb0ES11_EEvT0_T1_T2_iT3_T4_T5_E12temp_storage+112];
	add.s64 	%rd30, %rd28, %rd685;
	setp.gt.u32 	%p85, %r28, 31;
	setp.lt.u32 	%p86, %r28, 32;
	setp.eq.s32 	%p87, %r1441, 0;
	selp.b64 	%rd687, 0, %rd679, %p87;
	add.s64 	%rd824, %rd686, %rd687;
	selp.b64 	%rd32, %rd679, %rd824, %p86;
	@%p85 bra 	$L__BB3_33;
	setp.ne.s32 	%p88, %r28, 0;
	@%p88 bra 	$L__BB3_11;
	st.shared.u64 	[_ZZN3cub18CUB_300001_SM_10006detail4scan16DeviceScanKernelINS2_10policy_hubIN6thrust24THRUST_300001_SM_1000_NS6system6detail7generic14key_flag_tupleENS6_6detail10any_assignESA_jNS9_16key_flag_scan_opEE10Policy1000ENS6_18transform_iteratorINS9_21construct_key_flag_opENS6_17counting_iteratorImNS6_11use_defaultESJ_SJ_EESA_SJ_EENS6_25transform_output_iteratorINS9_15write_output_opINSB_15normal_iteratorINS6_7pointerIiNS6_8cuda_cub5par_tESJ_SJ_EEEEPiEENS6_16discard_iteratorImEEEENS0_13ScanTileStateISA_Lb0EEESD_NS0_8NullTypeEjSA_Lb0ES11_EEvT0_T1_T2_iT3_T4_T5_E12temp_storage+40], %rd29;
	st.shared.u64 	[_ZZN3cub18CUB_300001_SM_10006detail4scan16DeviceScanKernelINS2_10policy_hubIN6thrust24THRUST_300001_SM_1000_NS6system6detail7generic14key_flag_tupleENS6_6detail10any_assignESA_jNS9_16key_flag_scan_opEE10Policy1000ENS6_18transform_iteratorINS9_21construct_key_flag_opENS6_17counting_iteratorImNS6_11use_defaultESJ_SJ_EESA_SJ_EENS6_25transform_output_iteratorINS9_15write_output_opINSB_15normal_iteratorINS6_7pointerIiNS6_8cuda_cub5par_tESJ_SJ_EEEEPiEENS6_16discard_iteratorImEEEENS0_13ScanTileStateISA_Lb0EEESD_NS0_8NullTypeEjSA_Lb0ES11_EEvT0_T1_T2_iT3_T4_T5_E12temp_storage+48], %rd30;
	mul.wide.s32 	%rd693, %r25, 16;
	add.s64 	%rd694, %rd2, %rd693;
	add.s64 	%rd688, %rd694, 512;
	// begin inline asm
	st.cg.u64 [%rd688], %rd29;
	// end inline asm
	add.s64 	%rd690, %rd694, 520;
	// begin inline asm
	st.cg.u64 [%rd690], %rd30;
	// end inline asm
	mul.wide.s32 	%rd695, %r25, 4;
	add.s64 	%rd696, %rd1, %rd695;
	add.s64 	%rd692, %rd696, 128;
	mov.b32 	%r2234, 100;
	// begin inline asm
	st.release.gpu.u32 [%rd692], %r2234;
	// end inline asm
$L__BB3_11:
	not.b32 	%r2235, %r28;
	add.s32 	%r2588, %r25, %r2235;
	mov.u32 	%r2236, %nctaid.x;
	setp.gt.u32 	%p89, %r2236, 499;
	@%p89 bra 	$L__BB3_13;
	membar.cta;
	bra.uni 	$L__BB3_14;
$L__BB3_13:
	mov.b32 	%r2237, 450;
	// begin inline asm
	nanosleep.u32 %r2237;
	// end inline asm
$L__BB3_14:
	mul.wide.s32 	%rd697, %r2588, 4;
	add.s64 	%rd698, %rd1, %rd697;
	add.s64 	%rd33, %rd698, 128;
$L__BB3_15:
	// begin inline asm
	ld.relaxed.gpu.u32 %r2587, [%rd33];
	// end inline asm
	membar.gl;
	setp.eq.s32 	%p90, %r2587, 99;
	mov.b32 	%r2239, -1;
	vote.sync.any.pred 	%p91, %p90, %r2239;
	@%p91 bra 	$L__BB3_15;
	setp.eq.s32 	%p92, %r2587, 101;
	@%p92 bra 	$L__BB3_19;
	setp.ne.s32 	%p93, %r2587, 100;
	@%p93 bra 	$L__BB3_20;
	mul.wide.s32 	%rd711, %r2588, 16;
	add.s64 	%rd712, %rd2, %rd711;
	add.s64 	%rd708, %rd712, 512;
	// begin inline asm
	ld.cg.u64 %rd817, [%rd708];
	// end inline asm
	add.s64 	%rd710, %rd712, 520;
	// begin inline asm
	ld.cg.u64 %rd818, [%rd710];
	// end inline asm
	bra.uni 	$L__BB3_20;
$L__BB3_19:
	mul.wide.s32 	%rd705, %r2588, 16;
	add.s64 	%rd706, %rd3, %rd705;
	add.s64 	%rd702, %rd706, 512;
	// begin inline asm
	ld.cg.u64 %rd817, [%rd702];
	// end inline asm
	add.s64 	%rd704, %rd706, 520;
	// begin inline asm
	ld.cg.u64 %rd818, [%rd704];
	// end inline asm
$L__BB3_20:
	setp.eq.s32 	%p94, %r2587, 101;
	mov.b32 	%r2341, -1;
	vote.sync.ballot.b32 	%r2342, %p94, %r2341;
	// begin inline asm
	mov.u32 %r2241, %lanemask_ge;
	// end inline asm
	and.b32  	%r2343, %r2342, %r2241;
	or.b32  	%r2344, %r2343, -2147483648;
	add.s32 	%r2345, %r2344, -1;
	not.b32 	%r2346, %r2344;
	and.b32  	%r2347, %r2346, %r2345;
	popc.b32 	%r2245, %r2347;
	mov.b64 	{%r2323, %r2328}, %rd817;
	mov.b32 	%r2259, 1;
	// begin inline asm
	shfl.sync.down.b32 %r2242, %r2323, %r2259, %r2245, %r2341;
	// end inline asm
	// begin inline asm
	shfl.sync.down.b32 %r2247, %r2328, %r2259, %r2245, %r2341;
	// end inline asm
	mov.b64 	{%r2253, %r2258}, %rd818;
	// begin inline asm
	shfl.sync.down.b32 %r2252, %r2253, %r2259, %r2245, %r2341;
	// end inline asm
	// begin inline asm
	shfl.sync.down.b32 %r2257, %r2258, %r2259, %r2245, %r2341;
	// end inline asm
	mov.b64 	%rd714, {%r2252, %r2257};
	setp.lt.s32 	%p96, %r1441, %r2245;
	selp.b64 	%rd715, %rd714, 0, %p96;
	add.s64 	%rd716, %rd715, %rd818;
	mov.b64 	{%r2273, %r2278}, %rd716;
	mov.b32 	%r2279, 2;
	// begin inline asm
	shfl.sync.down.b32 %r2262, %r2323, %r2279, %r2245, %r2341;
	// end inline asm
	// begin inline asm
	shfl.sync.down.b32 %r2267, %r2328, %r2279, %r2245, %r2341;
	// end inline asm
	// begin inline asm
	shfl.sync.down.b32 %r2272, %r2273, %r2279, %r2245, %r2341;
	// end inline asm
	// begin inline asm
	shfl.sync.down.b32 %r2277, %r2278, %r2279, %r2245, %r2341;
	// end inline asm
	mov.b64 	%rd717, {%r2272, %r2277};
	add.s32 	%r40, %r1441, 2;
	setp.gt.s32 	%p97, %r40, %r2245;
	selp.b64 	%rd718, 0, %rd717, %p97;
	add.s64 	%rd719, %rd718, %rd716;
	mov.b64 	{%r2293, %r2298}, %rd719;
	mov.b32 	%r2299, 4;
	// begin inline asm
	shfl.sync.down.b32 %r2282, %r2323, %r2299, %r2245, %r2341;
	// end inline asm
	// begin inline asm
	shfl.sync.down.b32 %r2287, %r2328, %r2299, %r2245, %r2341;
	// end inline asm
	// begin inline asm
	shfl.sync.down.b32 %r2292, %r2293, %r2299, %r2245, %r2341;
	// end inline asm
	// begin inline asm
	shfl.sync.down.b32 %r2297, %r2298, %r2299, %r2245, %r2341;
	// end inline asm
	mov.b64 	%rd720, {%r2292, %r2297};
	add.s32 	%r41, %r1441, 4;
	setp.gt.s32 	%p98, %r41, %r2245;
	selp.b64 	%rd721, 0, %rd720, %p98;
	add.s64 	%rd722, %rd721, %rd719;
	mov.b64 	{%r2313, %r2318}, %rd722;
	mov.b32 	%r2319, 8;
	// begin inline asm
	shfl.sync.down.b32 %r2302, %r2323, %r2319, %r2245, %r2341;
	// end inline asm
	// begin inline asm
	shfl.sync.down.b32 %r2307, %r2328, %r2319, %r2245, %r2341;
	// end inline asm
	// begin inline asm
	shfl.sync.down.b32 %r2312, %r2313, %r2319, %r2245, %r2341;
	// end inline asm
	// begin inline asm
	shfl.sync.down.b32 %r2317, %r2318, %r2319, %r2245, %r2341;
	// end inline asm
	mov.b64 	%rd723, {%r2312, %r2317};
	add.s32 	%r42, %r1441, 8;
	setp.gt.s32 	%p99, %r42, %r2245;
	selp.b64 	%rd724, 0, %rd723, %p99;
	add.s64 	%rd725, %rd724, %rd722;
	mov.b64 	{%r2333, %r2338}, %rd725;
	mov.b32 	%r2339, 16;
	// begin inline asm
	shfl.sync.down.b32 %r2322, %r2323, %r2339, %r2245, %r2341;
	// end inline asm
	// begin inline asm
	shfl.sync.down.b32 %r2327, %r2328, %r2339, %r2245, %r2341;
	// end inline asm
	// begin inline asm
	shfl.sync.down.b32 %r2332, %r2333, %r2339, %r2245, %r2341;
	// end inline asm
	// begin inline asm
	shfl.sync.down.b32 %r2337, %r2338, %r2339, %r2245, %r2341;
	// end inline asm
	mov.b64 	%rd726, {%r2332, %r2337};
	add.s32 	%r43, %r1441, 16;
	setp.gt.s32 	%p100, %r43, %r2245;
	selp.b64 	%rd727, 0, %rd726, %p100;
	add.s64 	%rd821, %rd727, %rd725;
	add.s64 	%rd41, %rd3, 512;
	add.s64 	%rd42, %rd2, 512;
	add.s64 	%rd43, %rd1, 128;
$L__BB3_21:
	setp.ne.s32 	%p101, %r2587, 101;
	mov.b32 	%r2348, -1;
	vote.sync.all.pred 	%p102, %p101, %r2348;
	not.pred 	%p103, %p102;
	@%p103 bra 	$L__BB3_29;
	mul.wide.s32 	%rd739, %r2588, 4;
	add.s64 	%rd740, %rd43, %rd739;
	add.s64 	%rd47, %rd740, -128;
$L__BB3_23:
	// begin inline asm
	ld.relaxed.gpu.u32 %r2587, [%rd47];
	// end inline asm
	membar.gl;
	setp.eq.s32 	%p107, %r2587, 99;
	mov.b32 	%r2352, -1;
	vote.sync.any.pred 	%p108, %p107, %r2352;
	@%p108 bra 	$L__BB3_23;
	setp.eq.s32 	%p109, %r2587, 101;
	@%p109 bra 	$L__BB3_27;
	setp.ne.s32 	%p110, %r2587, 100;
	@%p110 bra 	$L__BB3_28;
	mul.wide.s32 	%rd752, %r2588, 16;
	add.s64 	%rd753, %rd42, %rd752;
	add.s64 	%rd749, %rd753, -512;
	// begin inline asm
	ld.cg.u64 %rd822, [%rd749];
	// end inline asm
	add.s64 	%rd751, %rd753, -504;
	// begin inline asm
	ld.cg.u64 %rd823, [%rd751];
	// end inline asm
	bra.uni 	$L__BB3_28;
$L__BB3_27:
	mul.wide.s32 	%rd746, %r2588, 16;
	add.s64 	%rd747, %rd41, %rd746;
	add.s64 	%rd743, %rd747, -512;
	// begin inline asm
	ld.cg.u64 %rd822, [%rd743];
	// end inline asm
	add.s64 	%rd745, %rd747, -504;
	// begin inline asm
	ld.cg.u64 %rd823, [%rd745];
	// end inline asm
$L__BB3_28:
	mov.b32 	%r2453, -1;
	vote.sync.ballot.b32 	%r2454, %p109, %r2453;
	and.b32  	%r2455, %r2454, %r2241;
	or.b32  	%r2456, %r2455, -2147483648;
	add.s32 	%r2457, %r2456, -1;
	not.b32 	%r2458, %r2456;
	and.b32  	%r2459, %r2458, %r2457;
	popc.b32 	%r2357, %r2459;
	mov.b64 	{%r2435, %r2440}, %rd822;
	mov.b32 	%r2371, 1;
	// begin inline asm
	shfl.sync.down.b32 %r2354, %r2435, %r2371, %r2357, %r2453;
	// end inline asm
	// begin inline asm
	shfl.sync.down.b32 %r2359, %r2440, %r2371, %r2357, %r2453;
	// end inline asm
	mov.b64 	{%r2365, %r2370}, %rd823;
	// begin inline asm
	shfl.sync.down.b32 %r2364, %r2365, %r2371, %r2357, %r2453;
	// end inline asm
	// begin inline asm
	shfl.sync.down.b32 %r2369, %r2370, %r2371, %r2357, %r2453;
	// end inline asm
	mov.b64 	%rd754, {%r2364, %r2369};
	setp.lt.s32 	%p113, %r1441, %r2357;
	selp.b64 	%rd755, %rd754, 0, %p113;
	add.s64 	%rd756, %rd755, %rd823;
	mov.b64 	{%r2385, %r2390}, %rd756;
	mov.b32 	%r2391, 2;
	// begin inline asm
	shfl.sync.down.b32 %r2374, %r2435, %r2391, %r2357, %r2453;
	// end inline asm
	// begin inline asm
	shfl.sync.down.b32 %r2379, %r2440, %r2391, %r2357, %r2453;
	// end inline asm
	// begin inline asm
	shfl.sync.down.b32 %r2384, %r2385, %r2391, %r2357, %r2453;
	// end inline asm
	// begin inline asm
	shfl.sync.down.b32 %r2389, %r2390, %r2391, %r2357, %r2453;
	// end inline asm
	mov.b64 	%rd757, {%r2384, %r2389};
	setp.gt.s32 	%p114, %r40, %r2357;
	selp.b64 	%rd758, 0, %rd757, %p114;
	add.s64 	%rd759, %rd758, %rd756;
	mov.b64 	{%r2405, %r2410}, %rd759;
	mov.b32 	%r2411, 4;
	// begin inline asm
	shfl.sync.down.b32 %r2394, %r2435, %r2411, %r2357, %r2453;
	// end inline asm
	// begin inline asm
	shfl.sync.down.b32 %r2399, %r2440, %r2411, %r2357, %r2453;
	// end inline asm
	// begin inline asm
	shfl.sync.down.b32 %r2404, %r2405, %r2411, %r2357, %r2453;
	// end inline asm
	// begin inline asm
	shfl.sync.down.b32 %r2409, %r2410, %r2411, %r2357, %r2453;
	// end inline asm
	mov.b64 	%rd760, {%r2404, %r2409};
	setp.gt.s32 	%p115, %r41, %r2357;
	selp.b64 	%rd761, 0, %rd760, %p115;
	add.s64 	%rd762, %rd761, %rd759;
	mov.b64 	{%r2425, %r2430}, %rd762;
	mov.b32 	%r2431, 8;
	// begin inline asm
	shfl.sync.down.b32 %r2414, %r2435, %r2431, %r2357, %r2453;
	// end inline asm
	// begin inline asm
	shfl.sync.down.b32 %r2419, %r2440, %r2431, %r2357, %r2453;
	// end inline asm
	// begin inline asm
	shfl.sync.down.b32 %r2424, %r2425, %r2431, %r2357, %r2453;
	// end inline asm
	// begin inline asm
	shfl.sync.down.b32 %r2429, %r2430, %r2431, %r2357, %r2453;
	// end inline asm
	mov.b64 	%rd763, {%r2424, %r2429};
	setp.gt.s32 	%p116, %r42, %r2357;
	selp.b64 	%rd764, 0, %rd763, %p116;
	add.s64 	%rd765, %rd764, %rd762;
	mov.b64 	{%r2445, %r2450}, %rd765;
	mov.b32 	%r2451, 16;
	// begin inline asm
	shfl.sync.down.b32 %r2434, %r2435, %r2451, %r2357, %r2453;
	// end inline asm
	// begin inline asm
	shfl.sync.down.b32 %r2439, %r2440, %r2451, %r2357, %r2453;
	// end inline asm
	// begin inline asm
	shfl.sync.down.b32 %r2444, %r2445, %r2451, %r2357, %r2453;
	// end inline asm
	// begin inline asm
	shfl.sync.down.b32 %r2449, %r2450, %r2451, %r2357, %r2453;
	// end inline asm
	mov.b64 	%rd766, {%r2444, %r2449};
	setp.gt.s32 	%p117, %r43, %r2357;
	selp.b64 	%rd767, 0, %rd766, %p117;
	add.s64 	%rd768, %rd765, %rd821;
	add.s64 	%rd821, %rd768, %rd767;
	add.s32 	%r2588, %r2588, -32;
	bra.uni 	$L__BB3_21;
$L__BB3_29:
	setp.ne.s32 	%p104, %r28, 0;
	@%p104 bra 	$L__BB3_31;
	add.s64 	%rd731, %rd821, %rd30;
	mul.wide.s32 	%rd733, %r25, 16;
	add.s64 	%rd734, %rd3, %rd733;
	add.s64 	%rd728, %rd734, 512;
	// begin inline asm
	st.cg.u64 [%rd728], %rd29;
	// end inline asm
	add.s64 	%rd730, %rd734, 520;
	// begin inline asm
	st.cg.u64 [%rd730], %rd731;
	// end inline asm
	mul.wide.s32 	%rd735, %r25, 4;
	add.s64 	%rd736, %rd1, %rd735;
	add.s64 	%rd732, %rd736, 128;
	mov.b32 	%r2350, 101;
	// begin inline asm
	st.release.gpu.u32 [%rd732], %r2350;
	// end inline asm
	st.shared.u64 	[_ZZN3cub18CUB_300001_SM_10006detail4scan16DeviceScanKernelINS2_10policy_hubIN6thrust24THRUST_300001_SM_1000_NS6system6detail7generic14key_flag_tupleENS6_6detail10any_assignESA_jNS9_16key_flag_scan_opEE10Policy1000ENS6_18transform_iteratorINS9_21construct_key_flag_opENS6_17counting_iteratorImNS6_11use_defaultESJ_SJ_EESA_SJ_EENS6_25transform_output_iteratorINS9_15write_output_opINSB_15normal_iteratorINS6_7pointerIiNS6_8cuda_cub5par_tESJ_SJ_EEEEPiEENS6_16discard_iteratorImEEEENS0_13ScanTileStateISA_Lb0EEESD_NS0_8NullTypeEjSA_Lb0ES11_EEvT0_T1_T2_iT3_T4_T5_E12temp_storage+8], %rd817;
	st.shared.v2.u64 	[_ZZN3cub18CUB_300001_SM_10006detail4scan16DeviceScanKernelINS2_10policy_hubIN6thrust24THRUST_300001_SM_1000_NS6system6detail7generic14key_flag_tupleENS6_6detail10any_assignESA_jNS9_16key_flag_scan_opEE10Policy1000ENS6_18transform_iteratorINS9_21construct_key_flag_opENS6_17counting_iteratorImNS6_11use_defaultESJ_SJ_EESA_SJ_EENS6_25transform_output_iteratorINS9_15write_output_opINSB_15normal_iteratorINS6_7pointerIiNS6_8cuda_cub5par_tESJ_SJ_EEEEPiEENS6_16discard_iteratorImEEEENS0_13ScanTileStateISA_Lb0EEESD_NS0_8NullTypeEjSA_Lb0ES11_EEvT0_T1_T2_iT3_T4_T5_E12temp_storage+16], {%rd821, %rd29};
	st.shared.u64 	[_ZZN3cub18CUB_300001_SM_10006detail4scan16DeviceScanKernelINS2_10policy_hubIN6thrust24THRUST_300001_SM_1000_NS6system6detail7generic14key_flag_tupleENS6_6detail10any_assignESA_jNS9_16key_flag_scan_opEE10Policy1000ENS6_18transform_iteratorINS9_21construct_key_flag_opENS6_17counting_iteratorImNS6_11use_defaultESJ_SJ_EESA_SJ_EENS6_25transform_output_iteratorINS9_15write_output_opINSB_15normal_iteratorINS6_7pointerIiNS6_8cuda_cub5par_tESJ_SJ_EEEEPiEENS6_16discard_iteratorImEEEENS0_13ScanTileStateISA_Lb0EEESD_NS0_8NullTypeEjSA_Lb0ES11_EEvT0_T1_T2_iT3_T4_T5_E12temp_storage+32], %rd731;
$L__BB3_31:
	setp.ne.s32 	%p105, %r1441, 0;
	mov.u64 	%rd824, %rd32;
	@%p105 bra 	$L__BB3_33;
	st.shared.u64 	[_ZZN3cub18CUB_300001_SM_10006detail4scan16DeviceScanKernelINS2_10policy_hubIN6thrust24THRUST_300001_SM_1000_NS6system6detail7generic14key_flag_tupleENS6_6detail10any_assignESA_jNS9_16key_flag_scan_opEE10Policy1000ENS6_18transform_iteratorINS9_21construct_key_flag_opENS6_17counting_iteratorImNS6_11use_defaultESJ_SJ_EESA_SJ_EENS6_25transform_output_iteratorINS9_15write_output_opINSB_15normal_iteratorINS6_7pointerIiNS6_8cuda_cub5par_tESJ_SJ_EEEEPiEENS6_16discard_iteratorImEEEENS0_13ScanTileStateISA_Lb0EEESD_NS0_8NullTypeEjSA_Lb0ES11_EEvT0_T1_T2_iT3_T4_T5_E12temp_storage+136], %rd817;
	st.shared.u64 	[_ZZN3cub18CUB_300001_SM_10006detail4scan16DeviceScanKernelINS2_10policy_hubIN6thrust24THRUST_300001_SM_1000_NS6system6detail7generic14key_flag_tupleENS6_6detail10any_assignESA_jNS9_16key_flag_scan_opEE10Policy1000ENS6_18transform_iteratorINS9_21construct_key_flag_opENS6_17counting_iteratorImNS6_11use_defaultESJ_SJ_EESA_SJ_EENS6_25transform_output_iteratorINS9_15write_output_opINSB_15normal_iteratorINS6_7pointerIiNS6_8cuda_cub5par_tESJ_SJ_EEEEPiEENS6_16discard_iteratorImEEEENS0_13ScanTileStateISA_Lb0EEESD_NS0_8NullTypeEjSA_Lb0ES11_EEvT0_T1_T2_iT3_T4_T5_E12temp_storage+144], %rd821;
	mov.u64 	%rd824, %rd821;
$L__BB3_33:
	bar.sync 	0;
	setp.eq.s32 	%p106, %r28, 0;
	ld.shared.u64 	%rd737, [_ZZN3cub18CUB_300001_SM_10006detail4scan16DeviceScanKernelINS2_10policy_hubIN6thrust24THRUST_300001_SM_1000_NS6system6detail7generic14key_flag_tupleENS6_6detail10any_assignESA_jNS9_16key_flag_scan_opEE10Policy1000ENS6_18transform_iteratorINS9_21construct_key_flag_opENS6_17counting_iteratorImNS6_11use_defaultESJ_SJ_EESA_SJ_EENS6_25transform_output_iteratorINS9_15write_output_opINSB_15normal_iteratorINS6_7pointerIiNS6_8cuda_cub5par_tESJ_SJ_EEEEPiEENS6_16discard_iteratorImEEEENS0_13ScanTileStateISA_Lb0EEESD_NS0_8NullTypeEjSA_Lb0ES11_EEvT0_T1_T2_iT3_T4_T5_E12temp_storage+144];
	selp.b64 	%rd738, 0, %rd737, %p106;
	add.s64 	%rd825, %rd738, %rd824;
$L__BB3_34:
	add.s64 	%rd801, %rd825, %rd15;
	add.s64 	%rd802, %rd18, %rd801;
	add.s64 	%rd803, %rd22, %rd802;
	bar.sync 	0;
	st.shared.v2.u64 	[%r32], {%rd13, %rd801};
	st.shared.v2.u64 	[%r32+16], {%rd16, %rd802};
	st.shared.v2.u64 	[%r32+32], {%rd21, %rd803};
	bar.warp.sync 	-1;
	ld.shared.u64 	%rd58, [%r31];
	ld.shared.v2.u64 	{%rd59, %rd60}, [%r31+512];
	ld.shared.v2.u64 	{%rd61, %rd62}, [%r31+1024];
	setp.ge.u64 	%p129, %rd58, %rd10;
	@%p129 bra 	$L__BB3_36;
	ld.shared.u64 	%rd804, [%r31+8];
	shl.b64 	%rd805, %rd58, 2;
	add.s64 	%rd806, %rd11, %rd805;
	ld.global.u32 	%r2584, [%rd806];
	shl.b64 	%rd807, %rd804, 2;
	add.s64 	%rd808, %rd12, %rd807;
	st.global.u32 	[%rd808+-4], %r2584;
$L__BB3_36:
	setp.ge.u64 	%p130, %rd59, %rd10;
	@%p130 bra 	$L__BB3_38;
	shl.b64 	%rd809, %rd59, 2;
	add.s64 	%rd810, %rd11, %rd809;
	ld.global.u32 	%r2585, [%rd810];
	shl.b64 	%rd811, %rd60, 2;
	add.s64 	%rd812, %rd12, %rd811;
	st.global.u32 	[%rd812+-4], %r2585;
$L__BB3_38:
	setp.ge.u64 	%p131, %rd61, %rd10;
	@%p131 bra 	$L__BB3_87;
	shl.b64 	%rd813, %rd61, 2;
	add.s64 	%rd814, %rd11, %rd813;
	ld.global.u32 	%r2586, [%rd814];
	shl.b64 	%rd815, %rd62, 2;
	add.s64 	%rd816, %rd12, %rd815;
	st.global.u32 	[%rd816+-4], %r2586;
	bra.uni 	$L__BB3_87;
$L__BB3_40:
	setp.eq.s32 	%p2, %r27, 0;
	@%p2 bra 	$L__BB3_87;
	cvt.u64.u32 	%rd130, %r26;
	add.s64 	%rd63, %rd9, %rd130;
	cvt.u32.u64 	%r79, %rd7;
	shr.u64 	%rd131, %rd63, %r79;
	cvt.u32.u64 	%r48, %rd5;
	cvt.u32.u64 	%r49, %rd4;
	cvt.u32.u64 	%r50, %rd6;
	sub.s32 	%r51, %r79, %r50;
	cvt.u32.u64 	%r80, %rd63;
	and.b32  	%r81, %r48, %r80;
	and.b64  	%rd132, %rd131, 4294967295;
	mul.lo.s64 	%rd133, %rd132, -3263064605168079213;
	{ .reg .b32 tmp; mov.b64 {tmp, %r82}, %rd133; }
	cvt.u32.u64 	%r83, %rd133;
	shl.b32 	%r84, %r83, %r51;
	shr.u32 	%r85, %r81, %r50;
	or.b32  	%r86, %r84, %r85;
	xor.b32  	%r87, %r23, %r82;
	xor.b32  	%r88, %r87, %r81;
	and.b32  	%r89, %r88, %r49;
	and.b32  	%r90, %r86, %r48;
	cvt.u64.u32 	%rd134, %r89;
	mul.lo.s64 	%rd135, %rd134, -3263064605168079213;
	{ .reg .b32 tmp; mov.b64 {tmp, %r91}, %rd135; }
	cvt.u32.u64 	%r92, %rd135;
	shl.b32 	%r93, %r92, %r51;
	shr.u32 	%r94, %r90, %r50;
	or.b32  	%r95, %r93, %r94;
	xor.b32  	%r96, %r24, %r91;
	xor.b32  	%r97, %r96, %r90;
	and.b32  	%r98, %r97, %r49;
	and.b32  	%r99, %r95, %r48;
	cvt.u64.u32 	%rd136, %r98;
	mul.lo.s64 	%rd137, %rd136, -3263064605168079213;
	{ .reg .b32 tmp; mov.b64 {tmp, %r100}, %rd137; }
	cvt.u32.u64 	%r101, %rd137;
	shl.b32 	%r102, %r101, %r51;
	shr.u32 	%r103, %r99, %r50;
	or.b32  	%r104, %r102, %r103;
	xor.b32  	%r105, %r21, %r100;
	xor.b32  	%r106, %r105, %r99;
	and.b32  	%r107, %r106, %r49;
	and.b32  	%r108, %r104, %r48;
	cvt.u64.u32 	%rd138, %r107;
	mul.lo.s64 	%rd139, %rd138, -3263064605168079213;
	{ .reg .b32 tmp; mov.b64 {tmp, %r109}, %rd139; }
	cvt.u32.u64 	%r110, %rd139;
	shl.b32 	%r111, %r110, %r51;
	shr.u32 	%r112, %r108, %r50;
	or.b32  	%r113, %r111, %r112;
	xor.b32  	%r114, %r22, %r109;
	xor.b32  	%r115, %r114, %r108;
	and.b32  	%r116, %r115, %r49;
	and.b32  	%r117, %r113, %r48;
	cvt.u64.u32 	%rd140, %r116;
	mul.lo.s64 	%rd141, %rd140, -3263064605168079213;
	{ .reg .b32 tmp; mov.b64 {tmp, %r118}, %rd141; }
	cvt.u32.u64 	%r119, %rd141;
	shl.b32 	%r120, %r119, %r51;
	shr.u32 	%r121, %r117, %r50;
	or.b32  	%r122, %r120, %r121;
	xor.b32  	%r123, %r19, %r118;
	xor.b32  	%r124, %r123, %r117;
	and.b32  	%r125, %r124, %r49;
	and.b32  	%r126, %r122, %r48;
	cvt.u64.u32 	%rd142, %r125;
	mul.lo.s64 	%rd143, %rd142, -3263064605168079213;
	{ .reg .b32 tmp; mov.b64 {tmp, %r127}, %rd143; }
	cvt.u32.u64 	%r128, %rd143;
	shl.b32 	%r129, %r128, %r51;
	shr.u32 	%r130, %r126, %r50;
	or.b32  	%r131, %r129, %r130;
	xor.b32  	%r132, %r20, %r127;
	xor.b32  	%r133, %r132, %r126;
	and.b32  	%r134, %r133, %r49;
	and.b32  	%r135, %r131, %r48;
	cvt.u64.u32 	%rd144, %r134;
	mul.lo.s64 	%rd145, %rd144, -3263064605168079213;
	{ .reg .b32 tmp; mov.b64 {tmp, %r136}, %rd145; }
	cvt.u32.u64 	%r137, %rd145;
	shl.b32 	%r138, %r137, %r51;
	shr.u32 	%r139, %r135, %r50;
	or.b32  	%r140, %r138, %r139;
	xor.b32  	%r141, %r17, %r136;
	xor.b32  	%r142, %r141, %r135;
	and.b32  	%r143, %r142, %r49;
	and.b32  	%r144, %r140, %r48;
	cvt.u64.u32 	%rd146, %r143;
	mul.lo.s64 	%rd147, %rd146, -3263064605168079213;
	{ .reg .b32 tmp; mov.b64 {tmp, %r145}, %rd147; }
	cvt.u32.u64 	%r146, %rd147;
	shl.b32 	%r147, %r146, %r51;
	shr.u32 	%r148, %r144, %r50;
	or.b32  	%r149, %r147, %r148;
	xor.b32  	%r150, %r18, %r145;
	xor.b32  	%r151, %r150, %r144;
	and.b32  	%r152, %r151, %r49;
	and.b32  	%r153, %r149, %r48;
	cvt.u64.u32 	%rd148, %r152;
	mul.lo.s64 	%rd149, %rd148, -3263064605168079213;
	{ .reg .b32 tmp; mov.b64 {tmp, %r154}, %rd149; }
	cvt.u32.u64 	%r155, %rd149;
	shl.b32 	%r156, %r155, %r51;
	shr.u32 	%r157, %r153, %r50;
	or.b32  	%r158, %r156, %r157;
	xor.b32  	%r159, %r15, %r154;
	xor.b32  	%r160, %r159, %r153;
	and.b32  	%r161, %r160, %r49;
	and.b32  	%r162, %r158, %r48;
	cvt.u64.u32 	%rd150, %r161;
	mul.lo.s64 	%rd151, %rd150, -3263064605168079213;
	{ .reg .b32 tmp; mov.b64 {tmp, %r163}, %rd151; }
	cvt.u32.u64 	%r164, %rd151;
	shl.b32 	%r165, %r164, %r51;
	shr.u32 	%r166, %r162, %r50;
	or.b32  	%r167, %r165, %r166;
	xor.b32  	%r168, %r16, %r163;
	xor.b32  	%r169, %r168, %r162;
	and.b32  	%r170, %r169, %r49;
	and.b32  	%r171, %r167, %r48;
	cvt.u64.u32 	%rd152, %r170;
	mul.lo.s64 	%rd153, %rd152, -3263064605168079213;
	{ .reg .b32 tmp; mov.b64 {tmp, %r172}, %rd153; }
	cvt.u32.u64 	%r173, %rd153;
	shl.b32 	%r174, %r173, %r51;
	shr.u32 	%r175, %r171, %r50;
	or.b32  	%r176, %r174, %r175;
	xor.b32  	%r177, %r13, %r172;
	xor.b32  	%r178, %r177, %r171;
	and.b32  	%r179, %r178, %r49;
	and.b32  	%r180, %r176, %r48;
	cvt.u64.u32 	%rd154, %r179;
	mul.lo.s64 	%rd155, %rd154, -3263064605168079213;
	{ .reg .b32 tmp; mov.b64 {tmp, %r181}, %rd155; }
	cvt.u32.u64 	%r182, %rd155;
	shl.b32 	%r183, %r182, %r51;
	shr.u32 	%r184, %r180, %r50;
	or.b32  	%r185, %r183, %r184;
	xor.b32  	%r186, %r14, %r181;
	xor.b32  	%r187, %r186, %r180;
	and.b32  	%r188, %r187, %r49;
	and.b32  	%r189, %r185, %r48;
	cvt.u64.u32 	%rd156, %r188;
	mul.lo.s64 	%rd157, %rd156, -3263064605168079213;
	{ .reg .b32 tmp; mov.b64 {tmp, %r190}, %rd157; }
	cvt.u32.u64 	%r191, %rd157;
	shl.b32 	%r192, %r191, %r51;
	shr.u32 	%r193, %r189, %r50;
	or.b32  	%r194, %r192, %r193;
	xor.b32  	%r195, %r11, %r190;
	xor.b32  	%r196, %r195, %r189;
	and.b32  	%r197, %r196, %r49;
	and.b32  	%r198, %r194, %r48;
	cvt.u64.u32 	%rd158, %r197;
	mul.lo.s64 	%rd159, %rd158, -3263064605168079213;
	{ .reg .b32 tmp; mov.b64 {tmp, %r199}, %rd159; }
	cvt.u32.u64 	%r200, %rd159;
	shl.b32 	%r201, %r200, %r51;
	shr.u32 	%r202, %r198, %r50;
	or.b32  	%r203, %r201, %r202;
	xor.b32  	%r204, %r12, %r199;
	xor.b32  	%r205, %r204, %r198;
	and.b32  	%r206, %r205, %r49;
	and.b32  	%r207, %r203, %r48;
	cvt.u64.u32 	%rd160, %r206;
	mul.lo.s64 	%rd161, %rd160, -3263064605168079213;
	{ .reg .b32 tmp; mov.b64 {tmp, %r208}, %rd161; }
	cvt.u32.u64 	%r209, %rd161;
	shl.b32 	%r210, %r209, %r51;
	shr.u32 	%r211, %r207, %r50;
	or.b32  	%r212, %r210, %r211;
	xor.b32  	%r213, %r9, %r208;
	xor.b32  	%r214, %r213, %r207;
	and.b32  	%r215, %r214, %r49;
	and.b32  	%r216, %r212, %r48;
	cvt.u64.u32 	%rd162, %r215;
	mul.lo.s64 	%rd163, %rd162, -3263064605168079213;
	{ .reg .b32 tmp; mov.b64 {tmp, %r217}, %rd163; }
	cvt.u32.u64 	%r218, %rd163;
	shl.b32 	%r219, %r218, %r51;
	shr.u32 	%r220, %r216, %r50;
	or.b32  	%r221, %r219, %r220;
	xor.b32  	%r222, %r10, %r217;
	xor.b32  	%r223, %r222, %r216;
	and.b32  	%r224, %r223, %r49;
	and.b32  	%r225, %r221, %r48;
	cvt.u64.u32 	%rd164, %r224;
	mul.lo.s64 	%rd165, %rd164, -3263064605168079213;
	{ .reg .b32 tmp; mov.b64 {tmp, %r226}, %rd165; }
	cvt.u32.u64 	%r227, %rd165;
	shl.b32 	%r228, %r227, %r51;
	shr.u32 	%r229, %r225, %r50;
	or.b32  	%r230, %r228, %r229;
	xor.b32  	%r231, %r7, %r226;
	xor.b32  	%r232, %r231, %r225;
	and.b32  	%r233, %r232, %r49;
	and.b32  	%r234, %r230, %r48;
	cvt.u64.u32 	%rd166, %r233;
	mul.lo.s64 	%rd167, %rd166, -3263064605168079213;
	{ .reg .b32 tmp; mov.b64 {tmp, %r235}, %rd167; }
	cvt.u32.u64 	%r236, %rd167;
	shl.b32 	%r237, %r236, %r51;
	shr.u32 	%r238, %r234, %r50;
	or.b32  	%r239, %r237, %r238;
	xor.b32  	%r240, %r8, %r235;
	xor.b32  	%r241, %r240, %r234;
	and.b32  	%r242, %r241, %r49;
	and.b32  	%r243, %r239, %r48;
	cvt.u64.u32 	%rd168, %r242;
	mul.lo.s64 	%rd169, %rd168, -3263064605168079213;
	{ .reg .b32 tmp; mov.b64 {tmp, %r244}, %rd169; }
	cvt.u32.u64 	%r245, %rd169;
	shl.b32 	%r246, %r245, %r51;
	shr.u32 	%r247, %r243, %r50;
	or.b32  	%r248, %r246, %r247;
	xor.b32  	%r249, %r5, %r244;
	xor.b32  	%r250, %r249, %r243;
	and.b32  	%r251, %r250, %r49;
	and.b32  	%r252, %r248, %r48;
	cvt.u64.u32 	%rd170, %r251;
	mul.lo.s64 	%rd171, %rd170, -3263064605168079213;
	{ .reg .b32 tmp; mov.b64 {tmp, %r253}, %rd171; }
	cvt.u32.u64 	%r254, %rd171;
	shl.b32 	%r255, %r254, %r51;
	shr.u32 	%r256, %r252, %r50;
	or.b32  	%r257, %r255, %r256;
	xor.b32  	%r258, %r6, %r253;
	xor.b32  	%r259, %r258, %r252;
	and.b32  	%r260, %r259, %r49;
	and.b32  	%r261, %r257, %r48;
	cvt.u64.u32 	%rd172, %r260;
	mul.lo.s64 	%rd173, %rd172, -3263064605168079213;
	{ .reg .b32 tmp; mov.b64 {tmp, %r262}, %rd173; }
	cvt.u32.u64 	%r263, %rd173;
	shl.b32 	%r264, %r263, %r51;
	shr.u32 	%r265, %r261, %r50;
	or.b32  	%r266, %r264, %r265;
	xor.b32  	%r267, %r3, %r262;
	xor.b32  	%r268, %r267, %r261;
	and.b32  	%r269, %r268, %r49;
	and.b32  	%r270, %r266, %r48;
	cvt.u64.u32 	%rd174, %r269;
	mul.lo.s64 	%rd175, %rd174, -3263064605168079213;
	{ .reg .b32 tmp; mov.b64 {tmp, %r271}, %rd175; }
	cvt.u32.u64 	%r272, %rd175;
	shl.b32 	%r273, %r272, %r51;
	shr.u32 	%r274, %r270, %r50;
	or.b32  	%r275, %r273, %r274;
	xor.b32  	%r276, %r4, %r271;
	xor.b32  	%r277, %r276, %r270;
	and.b32  	%r278, %r277, %r49;
	and.b32  	%r279, %r275, %r48;
	cvt.u64.u32 	%rd176, %r278;
	mul.lo.s64 	%rd177, %rd176, -3263064605168079213;
	{ .reg .b32 tmp; mov.b64 {tmp, %r280}, %rd177; }
	cvt.u32.u64 	%r281, %rd177;
	shl.b32 	%r282, %r281, %r51;
	shr.u32 	%r283, %r279, %r50;
	or.b32  	%r284, %r282, %r283;
	xor.b32  	%r285, %r1, %r280;
	xor.b32  	%r286, %r285, %r279;
	and.b32  	%r287, %r286, %r49;
	and.b32  	%r288, %r284, %r48;
	cvt.u64.u32 	%rd178, %r287;
	mul.lo.s64 	%rd179, %rd178, -3263064605168079213;
	{ .reg .b32 tmp; mov.b64 {tmp, %r289}, %rd179; }
	cvt.u32.u64 	%r290, %rd179;
	shl.b32 	%r291, %r290, %r51;
	shr.u32 	%r292, %r288, %r50;
	or.b32  	%r293, %r291, %r292;
	xor.b32  	%r294, %r2, %r289;
	xor.b32  	%r295, %r294, %r288;
	and.b32  	%r296, %r295, %r49;
	and.b32  	%r297, %r293, %r48;
	cvt.u64.u32 	%rd180, %r296;
	shl.b64 	%rd181, %rd180, %r79;
	cvt.u64.u32 	%rd182, %r297;
	or.b64  	%rd830, %rd181, %rd182;
	setp.lt.u64 	%p3, %rd830, %rd8;
	mov.u32 	%r52, %tid.x;
	selp.u64 	%rd831, 1, 0, %p3;
	and.b32  	%r298, %r52, 31;
	and.b32  	%r299, %r52, 992;
	mul.lo.s32 	%r300, %r299, 3;
	or.b32  	%r53, %r300, %r298;
	setp.ge.u32 	%p4, %r53, %r27;
	mov.u64 	%rd826, %rd830;
	mov.u64 	%rd827, %rd831;
	@%p4 bra 	$L__BB3_43;
	cvt.u64.u32 	%rd183, %r53;
	add.s64 	%rd184, %rd63, %rd183;
	shr.u64 	%rd185, %rd184, %r79;
	cvt.u32.u64 	%r302, %rd184;
	and.b32  	%r304, %r48, %r302;
	and.b64  	%rd186, %rd185, 4294967295;
	mul.lo.s64 	%rd187, %rd186, -3263064605168079213;
	{ .reg .b32 tmp; mov.b64 {tmp, %r305}, %rd187; }
	cvt.u32.u64 	%r306, %rd187;
	shl.b32 	%r307, %r306, %r51;
	shr.u32 	%r308, %r304, %r50;
	or.b32  	%r309, %r307, %r308;
	xor.b32  	%r310, %r23, %r305;
	xor.b32  	%r311, %r310, %r304;
	and.b32  	%r312, %r311, %r49;
	and.b32  	%r313, %r309, %r48;
	cvt.u64.u32 	%rd188, %r312;
	mul.lo.s64 	%rd189, %rd188, -3263064605168079213;
	{ .reg .b32 tmp; mov.b64 {tmp, %r314}, %rd189; }
	cvt.u32.u64 	%r315, %rd189;
	shl.b32 	%r316, %r315, %r51;
	shr.u32 	%r317, %r313, %r50;
	or.b32  	%r318, %r316, %r317;
	xor.b32  	%r319, %r24, %r314;
	xor.b32  	%r320, %r319, %r313;
	and.b32  	%r321, %r320, %r49;
	and.b32  	%r322, %r318, %r48;
	cvt.u64.u32 	%rd190, %r321;
	mul.lo.s64 	%rd191, %rd190, -3263064605168079213;
	{ .reg .b32 tmp; mov.b64 {tmp, %r323}, %rd191; }
	cvt.u32.u64 	%r324, %rd191;
	shl.b32 	%r325, %r324, %r51;
	shr.u32 	%r326, %r322, %r50;
	or.b32  	%r327, %r325, %r326;
	xor.b32  	%r328, %r21, %r323;
	xor.b32  	%r329, %r328, %r322;
	and.b32  	%r330, %r329, %r49;
	and.b32  	%r331, %r327, %r48;
	cvt.u64.u32 	%rd192, %r330;
	mul.lo.s64 	%rd193, %rd192, -3263064605168079213;
	{ .reg .b32 tmp; mov.b64 {tmp, %r332}, %rd193; }
	cvt.u32.u64 	%r333, %rd193;
	shl.b32 	%r334, %r333, %r51;
	shr.u32 	%r335, %r331, %r50;
	or.b32  	%r336, %r334, %r335;
	xor.b32  	%r337, %r22, %r332;
	xor.b32  	%r338, %r337, %r331;
	and.b32  	%r339, %r338, %r49;
	and.b32  	%r340, %r336, %r48;
	cvt.u64.u32 	%rd194, %r339;
	mul.lo.s64 	%rd195, %rd194, -3263064605168079213;
	{ .reg .b32 tmp; mov.b64 {tmp, %r341}, %rd195; }
	cvt.u32.u64 	%r342, %rd195;
	shl.b32 	%r343, %r342, %r51;
	shr.u32 	%r344, %r340, %r50;
	or.b32  	%r345, %r343, %r344;
	xor.b32  	%r346, %r19, %r341;
	xor.b32  	%r347, %r346, %r340;
	and.b32  	%r348, %r347, %r49;
	and.b32  	%r349, %r345, %r48;
	cvt.u64.u32 	%rd196, %r348;
	mul.lo.s64 	%rd197, %rd196, -3263064605168079213;
	{ .reg .b32 tmp; mov.b64 {tmp, %r350}, %rd197; }
	cvt.u32.u64 	%r351, %rd197;
	shl.b32 	%r352, %r351, %r51;
	shr.u32 	%r353, %r349, %r50;
	or.b32  	%r354, %r352, %r353;
	xor.b32  	%r355, %r20, %r350;
	xor.b32  	%r356, %r355, %r349;
	and.b32  	%r357, %r356, %r49;
	and.b32  	%r358, %r354, %r48;
	cvt.u64.u32 	%rd198, %r357;
	mul.lo.s64 	%rd199, %rd198, -3263064605168079213;
	{ .reg .b32 tmp; mov.b64 {tmp, %r359}, %rd199; }
	cvt.u32.u64 	%r360, %rd199;
	shl.b32 	%r361, %r360, %r51;
	shr.u32 	%r362, %r358, %r50;
	or.b32  	%r363, %r361, %r362;
	xor.b32  	%r364, %r17, %r359;
	xor.b32  	%r365, %r364, %r358;
	and.b32  	%r366, %r365, %r49;
	and.b32  	%r367, %r363, %r48;
	cvt.u64.u32 	%rd200, %r366;
	mul.lo.s64 	%rd201, %rd200, -3263064605168079213;
	{ .reg .b32 tmp; mov.b64 {tmp, %r368}, %rd201; }
	cvt.u32.u64 	%r369, %rd201;
	shl.b32 	%r370, %r369, %r51;
	shr.u32 	%r371, %r367, %r50;
	or.b32  	%r372, %r370, %r371;
	xor.b32  	%r373, %r18, %r368;
	xor.b32  	%r374, %r373, %r367;
	and.b32  	%r375, %r374, %r49;
	and.b32  	%r376, %r372, %r48;
	cvt.u64.u32 	%rd202, %r375;
	mul.lo.s64 	%rd203, %rd202, -3263064605168079213;
	{ .reg .b32 tmp; mov.b64 {tmp, %r377}, %rd203; }
	cvt.u32.u64 	%r378, %rd203;
	shl.b32 	%r379, %r378, %r51;
	shr.u32 	%r380, %r376, %r50;
	or.b32  	%r381, %r379, %r380;
	xor.b32  	%r382, %r15, %r377;
	xor.b32  	%r383, %r382, %r376;
	and.b32  	%r384, %r383, %r49;
	and.b32  	%r385, %r381, %r48;
	cvt.u64.u32 	%rd204, %r384;
	mul.lo.s64 	%rd205, %rd204, -3263064605168079213;
	{ .reg .b32 tmp; mov.b64 {tmp, %r386}, %rd205; }
	cvt.u32.u64 	%r387, %rd205;
	shl.b32 	%r388, %r387, %r51;
	shr.u32 	%r389, %r385, %r50;
	or.b32  	%r390, %r388, %r389;
	xor.b32  	%r391, %r16, %r386;
	xor.b32  	%r392, %r391, %r385;
	and.b32  	%r393, %r392, %r49;
	and.b32  	%r394, %r390, %r48;
	cvt.u64.u32 	%rd206, %r393;
	mul.lo.s64 	%rd207, %rd206, -3263064605168079213;
	{ .reg .b32 tmp; mov.b64 {tmp, %r395}, %rd207; }
	cvt.u32.u64 	%r396, %rd207;
	shl.b32 	%r397, %r396, %r51;
	shr.u32 	%r398, %r394, %r50;
	or.b32  	%r399, %r397, %r398;
	xor.b32  	%r400, %r13, %r395;
	xor.b32  	%r401, %r400, %r394;
	and.b32  	%r402, %r401, %r49;
	and.b32  	%r403, %r399, %r48;
	cvt.u64.u32 	%rd208, %r402;
	mul.lo.s64 	%rd209, %rd208, -3263064605168079213;
	{ .reg .b32 tmp; mov.b64 {tmp, %r404}, %rd209; }
	cvt.u32.u64 	%r405, %rd209;
	shl.b32 	%r406, %r405, %r51;
	shr.u32 	%r407, %r403, %r50;
	or.b32  	%r408, %r406, %r407;
	xor.b32  	%r409, %r14, %r404;
	xor.b32  	%r410, %r409, %r403;
	and.b32  	%r411, %r410, %r49;
	and.b32  	%r412, %r408, %r48;
	cvt.u64.u32 	%rd210, %r411;
	mul.lo.s64 	%rd211, %rd210, -3263064605168079213;
	{ .reg .b32 tmp; mov.b64 {tmp, %r413}, %rd211; }
	cvt.u32.u64 	%r414, %rd211;
	shl.b32 	%r415, %r414, %r51;
	shr.u32 	%r416, %r412, %r50;
	or.b32  	%r417, %r415, %r416;
	xor.b32  	%r418, %r11, %r413;
	xor.b32  	%r419, %r418, %r412;
	and.b32  	%r420, %r419, %r49;
	and.b32  	%r421, %r417, %r48;
	cvt.u64.u32 	%rd212, %r420;
	mul.lo.s64 	%rd213, %rd212, -3263064605168079213;
	{ .reg .b32 tmp; mov.b64 {tmp, %r422}, %rd213; }
	cvt.u32.u64 	%r423, %rd213;
	shl.b32 	%r424, %r423, %r51;
	shr.u32 	%r425, %r421, %r50;
	or.b32  	%r426, %r424, %r425;
	xor.b32  	%r427, %r12, %r422;
	xor.b32  	%r428, %r427, %r421;
	and.b32  	%r429, %r428, %r49;
	and.b32  	%r430, %r426, %r48;
	cvt.u64.u32 	%rd214, %r429;
	mul.lo.s64 	%rd215, %rd214, -3263064605168079213;
	{ .reg .b32 tmp; mov.b64 {tmp, %r431}, %rd215; }
	cvt.u32.u64 	%r432, %rd215;
	shl.b32 	%r433, %r432, %r51;
	shr.u32 	%r434, %r430, %r50;
	or.b32  	%r435, %r433, %r434;
	xor.b32  	%r436, %r9, %r431;
	xor.b32  	%r437, %r436, %r430;
	and.b32  	%r438, %r437, %r49;
	and.b32  	%r439, %r435, %r48;
	cvt.u64.u32 	%rd216, %r438;
	mul.lo.s64 	%rd217, %rd216, -3263064605168079213;
	{ .reg .b32 tmp; mov.b64 {tmp, %r440}, %rd217; }
	cvt.u32.u64 	%r441, %rd217;
	shl.b32 	%r442, %r441, %r51;
	shr.u32 	%r443, %r439, %r50;
	or.b32  	%r444, %r442, %r443;
	xor.b32  	%r445, %r10, %r440;
	xor.b32  	%r446, %r445, %r439;
	and.b32  	%r447, %r446, %r49;
	and.b32  	%r448, %r444, %r48;
	cvt.u64.u32 	%rd218, %r447;
	mul.lo.s64 	%rd219, %rd218, -3263064605168079213;
	{ .reg .b32 tmp; mov.b64 {tmp, %r449}, %rd219; }
	cvt.u32.u64 	%r450, %rd219;
	shl.b32 	%r451, %r450, %r51;
	shr.u32 	%r452, %r448, %r50;
	or.b32  	%r453, %r451, %r452;
	xor.b32  	%r454, %r7, %r449;
	xor.b32  	%r455, %r454, %r448;
	and.b32  	%r456, %r455, %r49;
	and.b32  	%r457, %r453, %r48;
	cvt.u64.u32 	%rd220, %r456;
	mul.lo.s64 	%rd221, %rd220, -3263064605168079213;
	{ .reg .b32 tmp; mov.b64 {tmp, %r458}, %rd221; }
	cvt.u32.u64 	%r459, %rd221;
	shl.b32 	%r460, %r459, %r51;
	shr.u32 	%r461, %r457, %r50;
	or.b32  	%r462, %r460, %r461;
	xor.b32  	%r463, %r8, %r458;
	xor.b32  	%r464, %r463, %r457;
	and.b32  	%r465, %r464, %r49;
	and.b32  	%r466, %r462, %r48;
	cvt.u64.u32 	%rd222, %r465;
	mul.lo.s64 	%rd223, %rd222, -3263064605168079213;
	{ .reg .b32 tmp; mov.b64 {tmp, %r467}, %rd223; }
	cvt.u32.u64 	%r468, %rd223;
	shl.b32 	%r469, %r468, %r51;
	shr.u32 	%r470, %r466, %r50;
	or.b32  	%r471, %r469, %r470;
	xor.b32  	%r472, %r5, %r467;
	xor.b32  	%r473, %r472, %r466;
	and.b32  	%r474, %r473, %r49;
	and.b32  	%r475, %r471, %r48;
	cvt.u64.u32 	%rd224, %r474;
	mul.lo.s64 	%rd225, %rd224, -3263064605168079213;
	{ .reg .b32 tmp; mov.b64 {tmp, %r476}, %rd225; }
	cvt.u32.u64 	%r477, %rd225;
	shl.b32 	%r478, %r477, %r51;
	shr.u32 	%r479, %r475, %r50;
	or.b32  	%r480, %r478, %r479;
	xor.b32  	%r481, %r6, %r476;
	xor.b32  	%r482, %r481, %r475;
	and.b32  	%r483, %r482, %r49;
	and.b32  	%r484, %r480, %r48;
	cvt.u64.u32 	%rd226, %r483;
	mul.lo.s64 	%rd227, %rd226, -3263064605168079213;
	{ .reg .b32 tmp; mov.b64 {tmp, %r485}, %rd227; }
	cvt.u32.u64 	%r486, %rd227;
	shl.b32 	%r487, %r486, %r51;
	shr.u32 	%r488, %r484, %r50;
	or.b32  	%r489, %r487, %r488;
	xor.b32  	%r490, %r3, %r485;
	xor.b32  	%r491, %r490, %r484;
	and.b32  	%r492, %r491, %r49;
	and.b32  	%r493, %r489, %r48;
	cvt.u64.u32 	%rd228, %r492;
	mul.lo.s64 	%rd229, %rd228, -3263064605168079213;
	{ .reg .b32 tmp; mov.b64 {tmp, %r494}, %rd229; }
	cvt.u32.u64 	%r495, %rd229;
	shl.b32 	%r496, %r495, %r51;
	shr.u32 	%r497, %r493, %r50;
	or.b32  	%r498, %r496, %r497;
	xor.b32  	%r499, %r4, %r494;
	xor.b32  	%r500, %r499, %r493;
	and.b32  	%r501, %r500, %r49;
	and.b32  	%r502, %r498, %r48;
	cvt.u64.u32 	%rd230, %r501;
	mul.lo.s64 	%rd231, %rd230, -3263064605168079213;
	{ .reg .b32 tmp; mov.b64 {tmp, %r503}, %rd231; }
	cvt.u32.u64 	%r504, %rd231;
	shl.b32 	%r505, %r504, %r51;
	shr.u32 	%r506, %r502, %r50;
	or.b32  	%r507, %r505, %r506;
	xor.b32  	%r508, %r1, %r503;
	xor.b32  	%r509, %r508, %r502;
	and.b32  	%r510, %r509, %r49;
	and.b32  	%r511, %r507, %r48;
	cvt.u64.u32 	%rd232, %r510;
	mul.lo.s64 	%rd233, %rd232, -3263064605168079213;
	{ .reg .b32 tmp; mov.b64 {tmp, %r512}, %rd233; }
	cvt.u32.u64 	%r513, %rd233;
	shl.b32 	%r514, %r513, %r51;
	shr.u32 	%r515, %r511, %r50;
	or.b32  	%r516, %r514, %r515;
	xor.b32  	%r517, %r2, %r512;
	xor.b32  	%r518, %r517, %r511;
	and.b32  	%r519, %r518, %r49;
	and.b32  	%r520, %r516, %r48;
	cvt.u64.u32 	%rd234, %r519;
	shl.b64 	%rd235, %rd234, %r79;
	cvt.u64.u32 	%rd236, %r520;
	or.b64  	%rd826, %rd235, %rd236;
	setp.lt.u64 	%p5, %rd826, %rd8;
	selp.u64 	%rd827, 1, 0, %p5;
$L__BB3_43:
	add.s32 	%r54, %r53, 32;
	setp.ge.u32 	%p6, %r54, %r27;
	mov.u64 	%rd828, %rd830;
	mov.u64 	%rd829, %rd831;
	@%p6 bra 	$L__BB3_45;
	cvt.u64.u32 	%rd237, %r54;
	add.s64 	%rd238, %rd63, %rd237;
	shr.u64 	%rd239, %rd238, %r79;
	cvt.u32.u64 	%r522, %rd238;
	and.b32  	%r524, %r48, %r522;
	and.b64  	%rd240, %rd239, 4294967295;
	mul.lo.s64 	%rd241, %rd240, -3263064605168079213;
	{ .reg .b32 tmp; mov.b64 {tmp, %r525}, %rd241; }
	cvt.u32.u64 	%r526, %rd241;
	shl.b32 	%r527, %r526, %r51;
	shr.u32 	%r528, %r524, %r50;
	or.b32  	%r529, %r527, %r528;
	xor.b32  	%r530, %r23, %r525;
	xor.b32  	%r531, %r530, %r524;
	and.b32  	%r532, %r531, %r49;
	and.b32  	%r533, %r529, %r48;
	cvt.u64.u32 	%rd242, %r532;
	mul.lo.s64 	%rd243, %rd242, -3263064605168079213;
	{ .reg .b32 tmp; mov.b64 {tmp, %r534}, %rd243; }
	cvt.u32.u64 	%r535, %rd243;
	shl.b32 	%r536, %r535, %r51;
	shr.u32 	%r537, %r533, %r50;
	or.b32  	%r538, %r536, %r537;
	xor.b32  	%r539, %r24, %r534;
	xor.b32  	%r540, %r539, %r533;
	and.b32  	%r541, %r540, %r49;
	and.b32  	%r542, %r538, %r48;
	cvt.u64.u32 	%rd244, %r541;
	mul.lo.s64 	%rd245, %rd244, -3263064605168079213;
	{ .reg .b32 tmp; mov.b64 {tmp, %r543}, %rd245; }
	cvt.u32.u64 	%r544, %rd245;
	shl.b32 	%r545, %r544, %r51;
	shr.u32 	%r546, %r542, %r50;
	or.b32  	%r547, %r545, %r546;
	xor.b32  	%r548, %r21, %r543;
	xor.b32  	%r549, %r548, %r542;
	and.b32  	%r550, %r549, %r49;
	and.b32  	%r551, %r547, %r48;
	cvt.u64.u32 	%rd246, %r550;
	mul.lo.s64 	%rd247, %rd246, -3263064605168079213;
	{ .reg .b32 tmp; mov.b64 {tmp, %r552}, %rd247; }
	cvt.u32.u64 	%r553, %rd247;
	shl.b32 	%r554, %r553, %r51;
	shr.u32 	%r555, %r551, %r50;
	or.b32  	%r556, %r554, %r555;
	xor.b32  	%r557, %r22, %r552;
	xor.b32  	%r558, %r557, %r551;
	and.b32  	%r559, %r558, %r49;
	and.b32  	%r560, %r556, %r48;
	cvt.u64.u32 	%rd248, %r559;
	mul.lo.s64 	%rd249, %rd248, -3263064605168079213;
	{ .reg .b32 tmp; mov.b64 {tmp, %r561}, %rd249; }
	cvt.u32.u64 	%r562, %rd249;
	shl.b32 	%r563, %r562, %r51;
	shr.u32 	%r564, %r560, %r50;
	or.b32  	%r565, %r563, %r564;
	xor.b32  	%r566, %r19, %r561;
	xor.b32  	%r567, %r566, %r560;
	and.b32  	%r568, %r567, %r49;
	and.b32  	%r569, %r565, %r48;
	cvt.u64.u32 	%rd250, %r568;
	mul.lo.s64 	%rd251, %rd250, -3263064605168079213;
	{ .reg .b32 tmp; mov.b64 {tmp, %r570}, %rd251; }
	cvt.u32.u64 	%r571, %rd251;
	shl.b32 	%r572, %r571, %r51;
	shr.u32 	%r573, %r569, %r50;
	or.b32  	%r574, %r572, %r573;
	xor.b32  	%r575, %r20, %r570;
	xor.b32  	%r576, %r575, %r569;
	and.b32  	%r577, %r576, %r49;
	and.b32  	%r578, %r574, %r48;
	cvt.u64.u32 	%rd252, %r577;
	mul.lo.s64 	%rd253, %rd252, -3263064605168079213;
	{ .reg .b32 tmp; mov.b64 {tmp, %r579}, %rd253; }
	cvt.u32.u64 	%r580, %rd253;
	shl.b32 	%r581, %r580, %r51;
	shr.u32 	%r582, %r578, %r50;
	or.b32  	%r583, %r581, %r582;
	xor.b32  	%r584, %r17, %r579;
	xor.b32  	%r585, %r584, %r578;
	and.b32  	%r586, %r585, %r49;
	and.b32  	%r587, %r583, %r48;
	cvt.u64.u32 	%rd254, %r586;
	mul.lo.s64 	%rd255, %rd254, -3263064605168079213;
	{ .reg .b32 tmp; mov.b64 {tmp, %r588}, %rd255; }
	cvt.u32.u64 	%r589, %rd255;
	shl.b32 	%r590, %r589, %r51;
	shr.u32 	%r591, %r587, %r50;
	or.b32  	%r592, %r590, %r591;
	xor.b32  	%r593, %r18, %r588;
	xor.b32  	%r594, %r593, %r587;
	and.b32  	%r595, %r594, %r49;
	and.b32  	%r596, %r592, %r48;
	cvt.u64.u32 	%rd256, %r595;
	mul.lo.s64 	%rd257, %rd256, -3263064605168079213;
	{ .reg .b32 tmp; mov.b64 {tmp, %r597}, %rd257; }
	cvt.u32.u64 	%r598, %rd257;
	shl.b32 	%r599, %r598, %r51;
	shr.u32 	%r600, %r596, %r50;
	or.b32  	%r601, %r599, %r600;
	xor.b32  	%r602, %r15, %r597;
	xor.b32  	%r603, %r602, %r596;
	and.b32  	%r604, %r603, %r49;
	and.b32  	%r605, %r601, %r48;
	cvt.u64.u32 	%rd258, %r604;
	mul.lo.s64 	%rd259, %rd258, -3263064605168079213;
	{ .reg .b32 tmp; mov.b64 {tmp, %r606}, %rd259; }
	cvt.u32.u64 	%r607, %rd259;
	shl.b32 	%r608, %r607, %r51;
	shr.u32 	%r609, %r605, %r50;
	or.b32  	%r610, %r608, %r609;
	xor.b32  	%r611, %r16, %r606;
	xor.b32  	%r612, %r611, %r605;
	and.b32  	%r613, %r612, %r49;
	and.b32  	%r614, %r610, %r48;
	cvt.u64.u32 	%rd260, %r613;
	mul.lo.s64 	%rd261, %rd260, -3263064605168079213;
	{ .reg .b32 tmp; mov.b64 {tmp, %r615}, %rd261; }
	cvt.u32.u64 	%r616, %rd261;
	shl.b32 	%r617, %r616, %r51;
	shr.u32 	%r618, %r614, %r50;
	or.b32  	%r619, %r617, %r618;
	xor.b32  	%r620, %r13, %r615;
	xor.b32  	%r621, %r620, %r614;
	and.b32  	%r622, %r621, %r49;
	and.b32  	%r623, %r619, %r48;
	cvt.u64.u32 	%rd262, %r622;
	mul.lo.s64 	%rd263, %rd262, -3263064605168079213;
	{ .reg .b32 tmp; mov.b64 {tmp, %r624}, %rd263; }
	cvt.u32.u64 	%r625, %rd263;
	shl.b32 	%r626, %r625, %r51;
	shr.u32 	%r627, %r623, %r50;
	or.b32  	%r628, %r626, %r627;
	xor.b32  	%r629, %r14, %r624;
	xor.b32  	%r630, %r629, %r623;
	and.b32  	%r631, %r630, %r49;
	and.b32  	%r632, %r628, %r48;
	cvt.u64.u32 	%rd264, %r631;
	mul.lo.s64 	%rd265, %rd264, -3263064605168079213;
	{ .reg .b32 tmp; mov.b64 {tmp, %r633}, %rd265; }
	cvt.u32.u64 	%r634, %rd265;
	shl.b32 	%r635, %r634, %r51;
	shr.u32 	%r636, %r632, %r50;
	or.b32  	%r637, %r635, %r636;
	xor.b32  	%r638, %r11, %r633;
	xor.b32  	%r639, %r638, %r632;
	and.b32  	%r640, %r639, %r49;
	and.b32  	%r641, %r637, %r48;
	cvt.u64.u32 	%rd266, %r640;
	mul.lo.s64 	%rd267, %rd266, -3263064605168079213;
	{ .reg .b32 tmp; mov.b64 {tmp, %r642}, %rd267; }
	cvt.u32.u64 	%r643, %rd267;
	shl.b32 	%r644, %r643, %r51;
	shr.u32 	%r645, %r641, %r50;
	or.b32  	%r646, %r644, %r645;
	xor.b32  	%r647, %r12, %r642;
	xor.b32  	%r648, %r647, %r641;
	and.b32  	%r649, %r648, %r49;
	and.b32  	%r650, %r646, %r48;
	cvt.u64.u32 	%rd268, %r649;
	mul.lo.s64 	%rd269, %rd268, -3263064605168079213;
	{ .reg .b32 tmp; mov.b64 {tmp, %r651}, %rd269; }
	cvt.u32.u64 	%r652, %rd269;
	shl.b32 	%r653, %r652, %r51;
	shr.u32 	%r654, %r650, %r50;
	or.b32  	%r655, %r653, %r654;
	xor.b32  	%r656, %r9, %r651;
	xor.b32  	%r657, %r656, %r650;
	and.b32  	%r658, %r657, %r49;
	and.b32  	%r659, %r655, %r48;
	cvt.u64.u32 	%rd270, %r658;
	mul.lo.s64 	%rd271, %rd270, -3263064605168079213;
	{ .reg .b32 tmp; mov.b64 {tmp, %r660}, %rd271; }
	cvt.u32.u64 	%r661, %rd271;
	shl.b32 	%r662, %r661, %r51;
	shr.u32 	%r663, %r659, %r50;
	or.b32  	%r664, %r662, %r663;
	xor.b32  	%r665, %r10, %r660;
	xor.b32  	%r666, %r665, %r659;
	and.b32  	%r667, %r666, %r49;
	and.b32  	%r668, %r664, %r48;
	cvt.u64.u32 	%rd272, %r667;
	mul.lo.s64 	%rd273, %rd272, -3263064605168079213;
	{ .reg .b32 tmp; mov.b64 {tmp, %r669}, %rd273; }
	cvt.u32.u64 	%r670, %rd273;
	shl.b32 	%r671, %r670, %r51;
	shr.u32 	%r672, %r668, %r50;
	or.b32  	%r673, %r671, %r672;
	xor.b32  	%r674, %r7, %r669;
	xor.b32  	%r675, %r674, %r668;
	and.b32  	%r676, %r675, %r49;
	and.b32  	%r677, %r673, %r48;
	cvt.u64.u32 	%rd274, %r676;
	mul.lo.s64 	%rd275, %rd274, -3263064605168079213;
	{ .reg .b32 tmp; mov.b64 {tmp, %r678}, %rd275; }
	cvt.u32.u64 	%r679, %rd275;
	shl.b32 	%r680, %r679, %r51;
	shr.u32 	%r681, %r677, %r50;
	or.b32  	%r682, %r680, %r681;
	xor.b32  	%r683, %r8, %r678;
	xor.b32  	%r684, %r683, %r677;
	and.b32  	%r685, %r684, %r49;
	and.b32  	%r686, %r682, %r48;
	cvt.u64.u32 	%rd276, %r685;
	mul.lo.s64 	%rd277, %rd276, -3263064605168079213;
	{ .reg .b32 tmp; mov.b64 {tmp, %r687}, %rd277; }
	cvt.u32.u64 	%r688, %rd277;
	shl.b32 	%r689, %r688, %r51;
	shr.u32 	%r690, %r686, %r50;
	or.b32  	%r691, %r689, %r690;
	xor.b32  	%r692, %r5, %r687;
	xor.b32  	%r693, %r692, %r686;
	and.b32  	%r694, %r693, %r49;
	and.b32  	%r695, %r691, %r48;
	cvt.u64.u32 	%rd278, %r694;
	mul.lo.s64 	%rd279, %rd278, -3263064605168079213;
	{ .reg .b32 tmp; mov.b64 {tmp, %r696}, %rd279; }
	cvt.u32.u64 	%r697, %rd279;
	shl.b32 	%r698, %r697, %r51;
	shr.u32 	%r699, %r695, %r50;
	or.b32  	%r700, %r698, %r699;
	xor.b32  	%r701, %r6, %r696;
	xor.b32  	%r702, %r701, %r695;
	and.b32  	%r703, %r702, %r49;
	and.b32  	%r704, %r700, %r48;
	cvt.u64.u32 	%rd280, %r703;
	mul.lo.s64 	%rd281, %rd280, -3263064605168079213;
	{ .reg .b32 tmp; mov.b64 {tmp, %r705}, %rd281; }
	cvt.u32.u64 	%r706, %rd281;
	shl.b32 	%r707, %r706, %r51;
	shr.u32 	%r708, %r704, %r50;
	or.b32  	%r709, %r707, %r708;
	xor.b32  	%r710, %r3, %r705;
	xor.b32  	%r711, %r710, %r704;
	and.b32  	%r712, %r711, %r49;
	and.b32  	%r713, %r709, %r48;
	cvt.u64.u32 	%rd282, %r712;
	mul.lo.s64 	%rd283, %rd282, -3263064605168079213;
	{ .reg .b32 tmp; mov.b64 {tmp, %r714}, %rd283; }
	cvt.u32.u64 	%r715, %rd283;
	shl.b32 	%r716, %r715, %r51;
	shr.u32 	%r717, %r713, %r50;
	or.b32  	%r718, %r716, %r717;
	xor.b32  	%r719, %r4, %r714;
	xor.b32  	%r720, %r719, %r713;
	and.b32  	%r721, %r720, %r49;
	and.b32  	%r722, %r718, %r48;
	cvt.u64.u32 	%rd284, %r721;
	mul.lo.s64 	%rd285, %rd284, -3263064605168079213;
	{ .reg .b32 tmp; mov.b64 {tmp, %r723}, %rd285; }
	cvt.u32.u64 	%r724, %rd285;
	shl.b32 	%r725, %r724, %r51;
	shr.u32 	%r726, %r722, %r50;
	or.b32  	%r727, %r725, %r726;
	xor.b32  	%r728, %r1, %r723;
	xor.b32  	%r729, %r728, %r722;
	and.b32  	%r730, %r729, %r49;
	and.b32  	%r731, %r727, %r48;
	cvt.u64.u32 	%rd286, %r730;
	mul.lo.s64 	%rd287, %rd286, -3263064605168079213;
	{ .reg .b32 tmp; mov.b64 {tmp, %r732}, %rd287; }
	cvt.u32.u64 	%r733, %rd287;
	shl.b32 	%r734, %r733, %r51;
	shr.u32 	%r735, %r731, %r50;
	or.b32  	%r736, %r734, %r735;
	xor.b32  	%r737, %r2, %r732;
	xor.b32  	%r738, %r737, %r731;
	and.b32  	%r739, %r738, %r49;
	and.b32  	%r740, %r736, %r48;
	cvt.u64.u32 	%rd288, %r739;
	shl.b64 	%rd289, %rd288, %r79;
	cvt.u64.u32 	%rd290, %r740;
	or.b64  	%rd828, %rd289, %rd290;
	setp.lt.u64 	%p7, %rd828, %rd8;
	selp.u64 	%rd829, 1, 0, %p7;
$L__BB3_45:
	add.s32 	%r55, %r53, 64;
	setp.ge.u32 	%p8, %r55, %r27;
	@%p8 bra 	$L__BB3_47;
	cvt.u64.u32 	%rd291, %r55;
	add.s64 	%rd292, %rd63, %rd291;
	shr.u64 	%rd293, %rd292, %r79;
	cvt.u32.u64 	%r742, %rd292;
	and.b32  	%r744, %r48, %r742;
	and.b64  	%rd294, %rd293, 4294967295;
	mul.lo.s64 	%rd295, %rd294, -3263064605168079213;
	{ .reg .b32 tmp; mov.b64 {tmp, %r745}, %rd295; }
	cvt.u32.u64 	%r746, %rd295;
	shl.b32 	%r747, %r746, %r51;
	shr.u32 	%r748, %r744, %r50;
	or.b32  	%r749, %r747, %r748;
	xor.b32  	%r750, %r23, %r745;
	xor.b32  	%r751, %r750, %r744;
	and.b32  	%r752, %r751, %r49;
	and.b32  	%r753, %r749, %r48;
	cvt.u64.u32 	%rd296, %r752;
	mul.lo.s64 	%rd297, %rd296, -3263064605168079213;
	{ .reg .b32 tmp; mov.b64 {tmp, %r754}, %rd297; }
	cvt.u32.u64 	%r755, %rd297;
	shl.b32 	%r756, %r755, %r51;
	shr.u32 	%r757, %r753, %r50;
	or.b32  	%r758, %r756, %r757;
	xor.b32  	%r759, %r24, %r754;
	xor.b32  	%r760, %r759, %r753;
	and.b32  	%r761, %r760, %r49;
	and.b32  	%r762, %r758, %r48;
	cvt.u64.u32 	%rd298, %r761;
	mul.lo.s64 	%rd299, %rd298, -3263064605168079213;
	{ .reg .b32 tmp; mov.b64 {tmp, %r763}, %rd299; }
	cvt.u32.u64 	%r764, %rd299;
	shl.b32 	%r765, %r764, %r51;
	shr.u32 	%r766, %r762, %r50;
	or.b32  	%r767, %r765, %r766;
	xor.b32  	%r768, %r21, %r763;
	xor.b32  	%r769, %r768, %r762;
	and.b32  	%r770, %r769, %r49;
	and.b32  	%r771, %r767, %r48;
	cvt.u64.u32 	%rd300, %r770;
	mul.lo.s64 	%rd301, %rd300, -3263064605168079213;
	{ .reg .b32 tmp; mov.b64 {tmp, %r772}, %rd301; }
	cvt.u32.u64 	%r773, %rd301;
	shl.b32 	%r774, %r773, %r51;
	shr.u32 	%r775, %r771, %r50;
	or.b32  	%r776, %r774, %r775;
	xor.b32  	%r777, %r22, %r772;
	xor.b32  	%r778, %r777, %r771;
	and.b32  	%r779, %r778, %r49;
	and.b32  	%r780, %r776, %r48;
	cvt.u64.u32 	%rd302, %r779;
	mul.lo.s64 	%rd303, %rd302, -3263064605168079213;
	{ .reg .b32 tmp; mov.b64 {tmp, %r781}, %rd303; }
	cvt.u32.u64 	%r782, %rd303;
	shl.b32 	%r783, %r782, %r51;
	shr.u32 	%r784, %r780, %r50;
	or.b32  	%r785, %r783, %r784;
	xor.b32  	%r786, %r19, %r781;
	xor.b32  	%r787, %r786, %r780;
	and.b32  	%r788, %r787, %r49;
	and.b32  	%r789, %r785, %r48;
	cvt.u64.u32 	%rd304, %r788;
	mul.lo.s64 	%rd305, %rd304, -3263064605168079213;
	{ .reg .b32 tmp; mov.b64 {tmp, %r790}, %rd305; }
	cvt.u32.u64 	%r791, %rd305;
	shl.b32 	%r792, %r791, %r51;
	shr.u32 	%r793, %r789, %r50;
	or.b32  	%r794, %r792, %r793;
	xor.b32  	%r795, %r20, %r790;
	xor.b32  	%r796, %r795, %r789;
	and.b32  	%r797, %r796, %r49;
	and.b32  	%r798, %r794, %r48;
	cvt.u64.u32 	%rd306, %r797;
	mul.lo.s64 	%rd307, %rd306, -3263064605168079213;
	{ .reg .b32 tmp; mov.b64 {tmp, %r799}, %rd307; }
	cvt.u32.u64 	%r800, %rd307;
	shl.b32 	%r801, %r800, %r51;
	shr.u32 	%r802, %r798, %r50;
	or.b32  	%r803, %r801, %r802;
	xor.b32  	%r804, %r17, %r799;
	xor.b32  	%r805, %r804, %r798;
	and.b32  	%r806, %r805, %r49;
	and.b32  	%r807, %r803, %r48;
	cvt.u64.u32 	%rd308, %r806;
	mul.lo.s64 	%rd309, %rd308, -3263064605168079213;
	{ .reg .b32 tmp; mov.b64 {tmp, %r808}, %rd309; }
	cvt.u32.u64 	%r809, %rd309;
	shl.b32 	%r810, %r809, %r51;
	shr.u32 	%r811, %r807, %r50;
	or.b32  	%r812, %r810, %r811;
	xor.b32  	%r813, %r18, %r808;
	xor.b32  	%r814, %r813, %r807;
	and.b32  	%r815, %r814, %r49;
	and.b32  	%r816, %r812, %r48;
	cvt.u64.u32 	%rd310, %r815;
	mul.lo.s64 	%rd311, %rd310, -3263064605168079213;
	{ .reg .b32 tmp; mov.b64 {tmp, %r817}, %rd311; }
	cvt.u32.u64 	%r818, %rd311;
	shl.b32 	%r819, %r818, %r51;
	shr.u32 	%r820, %r816, %r50;
	or.b32  	%r821, %r819, %r820;
	xor.b32  	%r822, %r15, %r817;
	xor.b32  	%r823, %r822, %r816;
	and.b32  	%r824, %r823, %r49;
	and.b32  	%r825, %r821, %r48;
	cvt.u64.u32 	%rd312, %r824;
	mul.lo.s64 	%rd313, %rd312, -3263064605168079213;
	{ .reg .b32 tmp; mov.b64 {tmp, %r826}, %rd313; }
	cvt.u32.u64 	%r827, %rd313;
	shl.b32 	%r828, %r827, %r51;
	shr.u32 	%r829, %r825, %r50;
	or.b32  	%r830, %r828, %r829;
	xor.b32  	%r831, %r16, %r826;
	xor.b32  	%r832, %r831, %r825;
	and.b32  	%r833, %r832, %r49;
	and.b32  	%r834, %r830, %r48;
	cvt.u64.u32 	%rd314, %r833;
	mul.lo.s64 	%rd315, %rd314, -3263064605168079213;
	{ .reg .b32 tmp; mov.b64 {tmp, %r835}, %rd315; }
	cvt.u32.u64 	%r836, %rd315;
	shl.b32 	%r837, %r836, %r51;
	shr.u32 	%r838, %r834, %r50;
	or.b32  	%r839, %r837, %r838;
	xor.b32  	%r840, %r13, %r835;
	xor.b32  	%r841, %r840, %r834;
	and.b32  	%r842, %r841, %r49;
	and.b32  	%r843, %r839, %r48;
	cvt.u64.u32 	%rd316, %r842;
	mul.lo.s64 	%rd317, %rd316, -3263064605168079213;
	{ .reg .b32 tmp; mov.b64 {tmp, %r844}, %rd317; }
	cvt.u32.u64 	%r845, %rd317;
	shl.b32 	%r846, %r845, %r51;
	shr.u32 	%r847, %r843, %r50;
	or.b32  	%r848, %r846, %r847;
	xor.b32  	%r849, %r14, %r844;
	xor.b32  	%r850, %r849, %r843;
	and.b32  	%r851, %r850, %r49;
	and.b32  	%r852, %r848, %r48;
	cvt.u64.u32 	%rd318, %r851;
	mul.lo.s64 	%rd319, %rd318, -3263064605168079213;
	{ .reg .b32 tmp; mov.b64 {tmp, %r853}, %rd319; }
	cvt.u32.u64 	%r854, %rd319;
	shl.b32 	%r855, %r854, %r51;
	shr.u32 	%r856, %r852, %r50;
	or.b32  	%r857, %r855, %r856;
	xor.b32  	%r858, %r11, %r853;
	xor.b32  	%r859, %r858, %r852;
	and.b32  	%r860, %r859, %r49;
	and.b32  	%r861, %r857, %r48;
	cvt.u64.u32 	%rd320, %r860;
	mul.lo.s64 	%rd321, %rd320, -3263064605168079213;
	{ .reg .b32 tmp; mov.b64 {tmp, %r862}, %rd321; }
	cvt.u32.u64 	%r863, %rd321;
	shl.b32 	%r864, %r863, %r51;
	shr.u32 	%r865, %r861, %r50;
	or.b32  	%r866, %r864, %r865;
	xor.b32  	%r867, %r12, %r862;
	xor.b32  	%r868, %r867, %r861;
	and.b32  	%r869, %r868, %r49;
	and.b32  	%r870, %r866, %r48;
	cvt.u64.u32 	%rd322, %r869;
	mul.lo.s64 	%rd323, %rd322, -3263064605168079213;
	{ .reg .b32 tmp; mov.b64 {tmp, %r871}, %rd323; }
	cvt.u32.u64 	%r872, %rd323;
	shl.b32 	%r873, %r872, %r51;
	shr.u32 	%r874, %r870, %r50;
	or.b32  	%r875, %r873, %r874;
	xor.b32  	%r876, %r9, %r871;
	xor.b32  	%r877, %r876, %r870;
	and.b32  	%r878, %r877, %r49;
	and.b32  	%r879, %r875, %r48;
	cvt.u64.u32 	%rd324, %r878;
	mul.lo.s64 	%rd325, %rd324, -3263064605168079213;
	{ .reg .b32 tmp; mov.b64 {tmp, %r880}, %rd325; }
	cvt.u32.u64 	%r881, %rd325;
	shl.b32 	%r882, %r881, %r51;
	shr.u32 	%r883, %r879, %r50;
	or.b32  	%r884, %r882, %r883;
	xor.b32  	%r885, %r10, %r880;
	xor.b32  	%r886, %r885, %r879;
	and.b32  	%r887, %r886, %r49;
	and.b32  	%r888, %r884, %r48;
	cvt.u64.u32 	%rd326, %r887;
	mul.lo.s64 	%rd327, %rd326, -3263064605168079213;
	{ .reg .b32 tmp; mov.b64 {tmp, %r889}, %rd327; }
	cvt.u32.u64 	%r890, %rd327;
	shl.b32 	%r891, %r890, %r51;
	shr.u32 	%r892, %r888, %r50;
	or.b32  	%r893, %r891, %r892;
	xor.b32  	%r894, %r7, %r889;
	xor.b32  	%r895, %r894, %r888;
	and.b32  	%r896, %r895, %r49;
	and.b32  	%r897, %r893, %r48;
	cvt.u64.u32 	%rd328, %r896;
	mul.lo.s64 	%rd329, %rd328, -3263064605168079213;
	{ .reg .b32 tmp; mov.b64 {tmp, %r898}, %rd329; }
	cvt.u32.u64 	%r899, %rd329;
	shl.b32 	%r900, %r899, %r51;
	shr.u32 	%r901, %r897, %r50;
	or.b32  	%r902, %r900, %r901;
	xor.b32  	%r903, %r8, %r898;
	xor.b32  	%r904, %r903, %r897;
	and.b32  	%r905, %r904, %r49;
	and.b32  	%r906, %r902, %r48;
	cvt.u64.u32 	%rd330, %r905;
	mul.lo.s64 	%rd331, %rd330, -3263064605168079213;
	{ .reg .b32 tmp; mov.b64 {tmp, %r907}, %rd331; }
	cvt.u32.u64 	%r908, %rd331;
	shl.b32 	%r909, %r908, %r51;
	shr.u32 	%r910, %r906, %r50;
	or.b32  	%r911, %r909, %r910;
	xor.b32  	%r912, %r5, %r907;
	xor.b32  	%r913, %r912, %r906;
	and.b32  	%r914, %r913, %r49;
	and.b32  	%r915, %r911, %r48;
	cvt.u64.u32 	%rd332, %r914;
	mul.lo.s64 	%rd333, %rd332, -3263064605168079213;
	{ .reg .b32 tmp; mov.b64 {tmp, %r916}, %rd333; }
	cvt.u32.u64 	%r917, %rd333;
	shl.b32 	%r918, %r917, %r51;
	shr.u32 	%r919, %r915, %r50;
	or.b32  	%r920, %r918, %r919;
	xor.b32  	%r921, %r6, %r916;
	xor.b32  	%r922, %r921, %r915;
	and.b32  	%r923, %r922, %r49;
	and.b32  	%r924, %r920, %r48;
	cvt.u64.u32 	%rd334, %r923;
	mul.lo.s64 	%rd335, %rd334, -3263064605168079213;
	{ .reg .b32 tmp; mov.b64 {tmp, %r925}, %rd335; }
	cvt.u32.u64 	%r926, %rd335;
	shl.b32 	%r927, %r926, %r51;
	shr.u32 	%r928, %r924, %r50;
	or.b32  	%r929, %r927, %r928;
	xor.b32  	%r930, %r3, %r925;
	xor.b32  	%r931, %r930, %r924;
	and.b32  	%r932, %r931, %r49;
	and.b32  	%r933, %r929, %r48;
	cvt.u64.u32 	%rd336, %r932;
	mul.lo.s64 	%rd337, %rd336, -3263064605168079213;
	{ .reg .b32 tmp; mov.b64 {tmp, %r934}, %rd337; }
	cvt.u32.u64 	%r935, %rd337;
	shl.b32 	%r936, %r935, %r51;
	shr.u32 	%r937, %r933, %r50;
	or.b32  	%r938, %r936, %r937;
	xor.b32  	%r939, %r4, %r934;
	xor.b32  	%r940, %r939, %r933;
	and.b32  	%r941, %r940, %r49;
	and.b32  	%r942, %r938, %r48;
	cvt.u64.u32 	%rd338, %r941;
	mul.lo.s64 	%rd339, %rd338, -3263064605168079213;
	{ .reg .b32 tmp; mov.b64 {tmp, %r943}, %rd339; }
	cvt.u32.u64 	%r944, %rd339;
	shl.b32 	%r945, %r944, %r51;
	shr.u32 	%r946, %r942, %r50;
	or.b32  	%r947, %r945, %r946;
	xor.b32  	%r948, %r1, %r943;
	xor.b32  	%r949, %r948, %r942;
	and.b32  	%r950, %r949, %r49;
	and.b32  	%r951, %r947, %r48;
	cvt.u64.u32 	%rd340, %r950;
	mul.lo.s64 	%rd341, %rd340, -3263064605168079213;
	{ .reg .b32 tmp; mov.b64 {tmp, %r952}, %rd341; }
	cvt.u32.u64 	%r953, %rd341;
	shl.b32 	%r954, %r953, %r51;
	shr.u32 	%r955, %r951, %r50;
	or.b32  	%r956, %r954, %r955;
	xor.b32  	%r957, %r2, %r952;
	xor.b32  	%r958, %r957, %r951;
	and.b32  	%r959, %r958, %r49;
	and.b32  	%r960, %r956, %r48;
	cvt.u64.u32 	%rd342, %r959;
	shl.b64 	%rd343, %rd342, %r79;
	cvt.u64.u32 	%rd344, %r960;
	or.b64  	%rd830, %rd343, %rd344;
	setp.lt.u64 	%p9, %rd830, %rd8;
	selp.u64 	%rd831, 1, 0, %p9;
$L__BB3_47:
	// begin inline asm
	mov.u32 %r961, %laneid;
	// end inline asm
	shr.u32 	%r57, %r52, 5;
	mad.lo.s32 	%r962, %r57, 96, %r961;
	shl.b32 	%r963, %r962, 4;
	mov.u32 	%r964, _ZZN3cub18CUB_300001_SM_10006detail4scan16DeviceScanKernelINS2_10policy_hubIN6thrust24THRUST_300001_SM_1000_NS6system6detail7generic14key_flag_tupleENS6_6detail10any_assignESA_jNS9_16key_flag_scan_opEE10Policy1000ENS6_18transform_iteratorINS9_21construct_key_flag_opENS6_17counting_iteratorImNS6_11use_defaultESJ_SJ_EESA_SJ_EENS6_25transform_output_iteratorINS9_15write_output_opINSB_15normal_iteratorINS6_7pointerIiNS6_8cuda_cub5par_tESJ_SJ_EEEEPiEENS6_16discard_iteratorImEEEENS0_13ScanTileStateISA_Lb0EEESD_NS0_8NullTypeEjSA_Lb0ES11_EEvT0_T1_T2_iT3_T4_T5_E12temp_storage;
	add.s32 	%r58, %r964, %r963;
	st.shared.v2.u64 	[%r58], {%rd826, %rd827};
	st.shared.v2.u64 	[%r58+512], {%rd828, %rd829};
	st.shared.v2.u64 	[%r58+1024], {%rd830, %rd831};
	bar.warp.sync 	-1;
	shl.b32 	%r965, %r961, 5;
	add.s32 	%r59, %r58, %r965;
	ld.shared.v2.u64 	{%rd78, %rd80}, [%r59];
	ld.shared.v2.u64 	{%rd81, %rd83}, [%r59+16];
	ld.shared.v2.u64 	{%rd86, %rd87}, [%r59+32];
	bar.sync 	0;
	setp.ne.s32 	%p10, %r25, 0;
	@%p10 bra 	$L__BB3_51;
	add.s64 	%rd451, %rd83, %rd80;
	add.s64 	%rd452, %rd87, %rd451;
	mov.b64 	{%r1326, %r1331}, %rd452;
	mov.b64 	{%r1416, %r1421}, %rd86;
	mov.b32 	%r1432, 1;
	mov.b32 	%r1433, 0;
	mov.b32 	%r1434, -1;
	// begin inline asm
	shfl.sync.up.b32 %r1315, %r1416, %r1432, %r1433, %r1434;
	// end inline asm
	// begin inline asm
	shfl.sync.up.b32 %r1320, %r1421, %r1432, %r1433, %r1434;
	// end inline asm
	// begin inline asm
	shfl.sync.up.b32 %r1325, %r1326, %r1432, %r1433, %r1434;
	// end inline asm
	// begin inline asm
	shfl.sync.up.b32 %r1330, %r1331, %r1432, %r1433, %r1434;
	// end inline asm
	mov.b64 	%rd453, {%r1325, %r1330};
	setp.lt.s32 	%p52, %r961, 1;
	selp.b64 	%rd454, 0, %rd453, %p52;
	add.s64 	%rd455, %rd454, %rd452;
	mov.b64 	{%r1346, %r1351}, %rd455;
	mov.b32 	%r1352, 2;
	// begin inline asm
	shfl.sync.up.b32 %r1335, %r1416, %r1352, %r1433, %r1434;
	// end inline asm
	// begin inline asm
	shfl.sync.up.b32 %r1340, %r1421, %r1352, %r1433, %r1434;
	// end inline asm
	// begin inline asm
	shfl.sync.up.b32 %r1345, %r1346, %r1352, %r1433, %r1434;
	// end inline asm
	// begin inline asm
	shfl.sync.up.b32 %r1350, %r1351, %r1352, %r1433, %r1434;
	// end inline asm
	mov.b64 	%rd456, {%r1345, %r1350};
	setp.lt.s32 	%p53, %r961, 2;
	selp.b64 	%rd457, 0, %rd456, %p53;
	add.s64 	%rd458, %rd457, %rd455;
	mov.b64 	{%r1366, %r1371}, %rd458;
	mov.b32 	%r1372, 4;
	// begin inline asm
	shfl.sync.up.b32 %r1355, %r1416, %r1372, %r1433, %r1434;
	// end inline asm
	// begin inline asm
	shfl.sync.up.b32 %r1360, %r1421, %r1372, %r1433, %r1434;
	// end inline asm
	// begin inline asm
	shfl.sync.up.b32 %r1365, %r1366, %r1372, %r1433, %r1434;
	// end inline asm
	// begin inline asm
	shfl.sync.up.b32 %r1370, %r1371, %r1372, %r1433, %r1434;
	// end inline asm
	mov.b64 	%rd459, {%r1365, %r1370};
	setp.lt.s32 	%p54, %r961, 4;
	selp.b64 	%rd460, 0, %rd459, %p54;
	add.s64 	%rd461, %rd460, %rd458;
	mov.b64 	{%r1386, %r1391}, %rd461;
	mov.b32 	%r1392, 8;
	// begin inline asm
	shfl.sync.up.b32 %r1375, %r1416, %r1392, %r1433, %r1434;
	// end inline asm
	// begin inline asm
	shfl.sync.up.b32 %r1380, %r1421, %r1392, %r1433, %r1434;
	// end inline asm
	// begin inline asm
	shfl.sync.up.b32 %r1385, %r1386, %r1392, %r1433, %r1434;
	// end inline asm
	// begin inline asm
	shfl.sync.up.b32 %r1390, %r1391, %r1392, %r1433, %r1434;
	// end inline asm
	mov.b64 	%rd462, {%r1385, %r1390};
	setp.lt.s32 	%p55, %r961, 8;
	selp.b64 	%rd463, 0, %rd462, %p55;
	add.s64 	%rd464, %rd463, %rd461;
	mov.b64 	{%r1406, %r1411}, %rd464;
	mov.b32 	%r1412, 16;
	// begin inline asm
	shfl.sync.up.b32 %r1395, %r1416, %r1412, %r1433, %r1434;
	// end inline asm
	// begin inline asm
	shfl.sync.up.b32 %r1400, %r1421, %r1412, %r1433, %r1434;
	// end inline asm
	// begin inline asm
	shfl.sync.up.b32 %r1405, %r1406, %r1412, %r1433, %r1434;
	// end inline asm
	// begin inline asm
	shfl.sync.up.b32 %r1410, %r1411, %r1412, %r1433, %r1434;
	// end inline asm
	mov.b64 	%rd465, {%r1405, %r1410};
	setp.lt.s32 	%p56, %r961, 16;
	selp.b64 	%rd466, 0, %rd465, %p56;
	add.s64 	%rd88, %rd466, %rd464;
	mov.b64 	{%r1426, %r1431}, %rd88;
	// begin inline asm
	shfl.sync.up.b32 %r1415, %r1416, %r1432, %r1433, %r1434;
	// end inline asm
	// begin inline asm
	shfl.sync.up.b32 %r1420, %r1421, %r1432, %r1433, %r1434;
	// end inline asm
	// begin inline asm
	shfl.sync.up.b32 %r1425, %r1426, %r1432, %r1433, %r1434;
	// end inline asm
	// begin inline asm
	shfl.sync.up.b32 %r1430, %r1431, %r1432, %r1433, %r1434;
	// end inline asm
	setp.ne.s32 	%p57, %r961, 31;
	@%p57 bra 	$L__BB3_50;
	shl.b32 	%r1435, %r57, 4;
	add.s32 	%r1437, %r964, %r1435;
	st.shared.v2.u64 	[%r1437+64], {%rd86, %rd88};
$L__BB3_50:
	mov.b64 	%rd467, {%r1425, %r1430};
	bar.sync 	0;
	ld.shared.u64 	%rd468, [_ZZN3cub18CUB_300001_SM_10006detail4scan16DeviceScanKernelINS2_10policy_hubIN6thrust24THRUST_300001_SM_1000_NS6system6detail7generic14key_flag_tupleENS6_6detail10any_assignESA_jNS9_16key_flag_scan_opEE10Policy1000ENS6_18transform_iteratorINS9_21construct_key_flag_opENS6_17counting_iteratorImNS6_11use_defaultESJ_SJ_EESA_SJ_EENS6_25transform_output_iteratorINS9_15write_output_opINSB_15normal_iteratorINS6_7pointerIiNS6_8cuda_cub5par_tESJ_SJ_EEEEPiEENS6_16discard_iteratorImEEEENS0_13ScanTileStateISA_Lb0EEESD_NS0_8NullTypeEjSA_Lb0ES11_EEvT0_T1_T2_iT3_T4_T5_E12temp_storage+72];
	ld.shared.u64 	%rd469, [_ZZN3cub18CUB_300001_SM_10006detail4scan16DeviceScanKernelINS2_10policy_hubIN6thrust24THRUST_300001_SM_1000_NS6system6detail7generic14key_flag_tupleENS6_6detail10any_assignESA_jNS9_16key_flag_scan_opEE10Policy1000ENS6_18transform_iteratorINS9_21construct_key_flag_opENS6_17counting_iteratorImNS6_11use_defaultESJ_SJ_EESA_SJ_EENS6_25transform_output_iteratorINS9_15write_output_opINSB_15normal_iteratorINS6_7pointerIiNS6_8cuda_cub5par_tESJ_SJ_EEEEPiEENS6_16discard_iteratorImEEEENS0_13ScanTileStateISA_Lb0EEESD_NS0_8NullTypeEjSA_Lb0ES11_EEvT0_T1_T2_iT3_T4_T5_E12temp_storage+88];
	add.s64 	%rd470, %rd469, %rd468;
	setp.eq.s32 	%p58, %r57, 2;
	selp.b64 	%rd471, %rd470, %rd468, %p58;
	ld.shared.u64 	%rd472, [_ZZN3cub18CUB_300001_SM_10006detail4scan16DeviceScanKernelINS2_10policy_hubIN6thrust24THRUST_300001_SM_1000_NS6system6detail7generic14key_flag_tupleENS6_6detail10any_assignESA_jNS9_16key_flag_scan_opEE10Policy1000ENS6_18transform_iteratorINS9_21construct_key_flag_opENS6_17counting_iteratorImNS6_11use_defaultESJ_SJ_EESA_SJ_EENS6_25transform_output_iteratorINS9_15write_output_opINSB_15normal_iteratorINS6_7pointerIiNS6_8cuda_cub5par_tESJ_SJ_EEEEPiEENS6_16discard_iteratorImEEEENS0_13ScanTileStateISA_Lb0EEESD_NS0_8NullTypeEjSA_Lb0ES11_EEvT0_T1_T2_iT3_T4_T5_E12temp_storage+104];
	add.s64 	%rd473, %rd470, %rd472;
	setp.eq.s32 	%p59, %r57, 3;
	selp.b64 	%rd474, %rd473, %rd471, %p59;
	setp.lt.u32 	%p60, %r52, 32;
	setp.eq.s32 	%p61, %r961, 0;
	selp.b64 	%rd475, 0, %rd467, %p61;
	add.s64 	%rd476, %rd474, %rd475;
	selp.b64 	%rd477, %rd467, %rd476, %p60;
	setp.eq.s32 	%p62, %r52, 0;
	selp.b64 	%rd840, 0, %rd477, %p62;
	bra.uni 	$L__BB3_79;
$L__BB3_51:
	add.s64 	%rd345, %rd83, %rd80;
	add.s64 	%rd346, %rd87, %rd345;
	mov.b64 	{%r977, %r982}, %rd346;
	mov.b64 	{%r1067, %r1072}, %rd86;
	mov.b32 	%r1083, 1;
	mov.b32 	%r1084, 0;
	mov.b32 	%r1085, -1;
	// begin inline asm
	shfl.sync.up.b32 %r966, %r1067, %r1083, %r1084, %r1085;
	// end inline asm
	// begin inline asm
	shfl.sync.up.b32 %r971, %r1072, %r1083, %r1084, %r1085;
	// end inline asm
	// begin inline asm
	shfl.sync.up.b32 %r976, %r977, %r1083, %r1084, %r1085;
	// end inline asm
	// begin inline asm
	shfl.sync.up.b32 %r981, %r982, %r1083, %r1084, %r1085;
	// end inline asm
	mov.b64 	%rd347, {%r976, %r981};
	setp.lt.s32 	%p11, %r961, 1;
	selp.b64 	%rd348, 0, %rd347, %p11;
	add.s64 	%rd349, %rd348, %rd346;
	mov.b64 	{%r997, %r1002}, %rd349;
	mov.b32 	%r1003, 2;
	// begin inline asm
	shfl.sync.up.b32 %r986, %r1067, %r1003, %r1084, %r1085;
	// end inline asm
	// begin inline asm
	shfl.sync.up.b32 %r991, %r1072, %r1003, %r1084, %r1085;
	// end inline asm
	// begin inline asm
	shfl.sync.up.b32 %r996, %r997, %r1003, %r1084, %r1085;
	// end inline asm
	// begin inline asm
	shfl.sync.up.b32 %r1001, %r1002, %r1003, %r1084, %r1085;
	// end inline asm
	mov.b64 	%rd350, {%r996, %r1001};
	setp.lt.s32 	%p12, %r961, 2;
	selp.b64 	%rd351, 0, %rd350, %p12;
	add.s64 	%rd352, %rd351, %rd349;
	mov.b64 	{%r1017, %r1022}, %rd352;
	mov.b32 	%r1023, 4;
	// begin inline asm
	shfl.sync.up.b32 %r1006, %r1067, %r1023, %r1084, %r1085;
	// end inline asm
	// begin inline asm
	shfl.sync.up.b32 %r1011, %r1072, %r1023, %r1084, %r1085;
	// end inline asm
	// begin inline asm
	shfl.sync.up.b32 %r1016, %r1017, %r1023, %r1084, %r1085;
	// end inline asm
	// begin inline asm
	shfl.sync.up.b32 %r1021, %r1022, %r1023, %r1084, %r1085;
	// end inline asm
	mov.b64 	%rd353, {%r1016, %r1021};
	setp.lt.s32 	%p13, %r961, 4;
	selp.b64 	%rd354, 0, %rd353, %p13;
	add.s64 	%rd355, %rd354, %rd352;
	mov.b64 	{%r1037, %r1042}, %rd355;
	mov.b32 	%r1043, 8;
	// begin inline asm
	shfl.sync.up.b32 %r1026, %r1067, %r1043, %r1084, %r1085;
	// end inline asm
	// begin inline asm
	shfl.sync.up.b32 %r1031, %r1072, %r1043, %r1084, %r1085;
	// end inline asm
	// begin inline asm
	shfl.sync.up.b32 %r1036, %r1037, %r1043, %r1084, %r1085;
	// end inline asm
	// begin inline asm
	shfl.sync.up.b32 %r1041, %r1042, %r1043, %r1084, %r1085;
	// end inline asm
	mov.b64 	%rd356, {%r1036, %r1041};
	setp.lt.s32 	%p14, %r961, 8;
	selp.b64 	%rd357, 0, %rd356, %p14;
	add.s64 	%rd358, %rd357, %rd355;
	mov.b64 	{%r1057, %r1062}, %rd358;
	mov.b32 	%r1063, 16;
	// begin inline asm
	shfl.sync.up.b32 %r1046, %r1067, %r1063, %r1084, %r1085;
	// end inline asm
	// begin inline asm
	shfl.sync.up.b32 %r1051, %r1072, %r1063, %r1084, %r1085;
	// end inline asm
	// begin inline asm
	shfl.sync.up.b32 %r1056, %r1057, %r1063, %r1084, %r1085;
	// end inline asm
	// begin inline asm
	shfl.sync.up.b32 %r1061, %r1062, %r1063, %r1084, %r1085;
	// end inline asm
	mov.b64 	%rd359, {%r1056, %r1061};
	setp.lt.s32 	%p15, %r961, 16;
	selp.b64 	%rd360, 0, %rd359, %p15;
	add.s64 	%rd90, %rd360, %rd358;
	mov.b64 	{%r1077, %r1082}, %rd90;
	// begin inline asm
	shfl.sync.up.b32 %r1066, %r1067, %r1083, %r1084, %r1085;
	// end inline asm
	// begin inline asm
	shfl.sync.up.b32 %r1071, %r1072, %r1083, %r1084, %r1085;
	// end inline asm
	// begin inline asm
	shfl.sync.up.b32 %r1076, %r1077, %r1083, %r1084, %r1085;
	// end inline asm
	// begin inline asm
	shfl.sync.up.b32 %r1081, %r1082, %r1083, %r1084, %r1085;
	// end inline asm
	setp.ne.s32 	%p16, %r961, 31;
	@%p16 bra 	$L__BB3_53;
	shl.b32 	%r1086, %r57, 4;
	add.s32 	%r1088, %r964, %r1086;
	st.shared.v2.u64 	[%r1088+64], {%rd86, %rd90};
$L__BB3_53:
	mov.b64 	%rd361, {%r1076, %r1081};
	bar.sync 	0;
	ld.shared.u64 	%rd362, [_ZZN3cub18CUB_300001_SM_10006detail4scan16DeviceScanKernelINS2_10policy_hubIN6thrust24THRUST_300001_SM_1000_NS6system6detail7generic14key_flag_tupleENS6_6detail10any_assignESA_jNS9_16key_flag_scan_opEE10Policy1000ENS6_18transform_iteratorINS9_21construct_key_flag_opENS6_17counting_iteratorImNS6_11use_defaultESJ_SJ_EESA_SJ_EENS6_25transform_output_iteratorINS9_15write_output_opINSB_15normal_iteratorINS6_7pointerIiNS6_8cuda_cub5par_tESJ_SJ_EEEEPiEENS6_16discard_iteratorImEEEENS0_13ScanTileStateISA_Lb0EEESD_NS0_8NullTypeEjSA_Lb0ES11_EEvT0_T1_T2_iT3_T4_T5_E12temp_storage+72];
	ld.shared.u64 	%rd363, [_ZZN3cub18CUB_300001_SM_10006detail4scan16DeviceScanKernelINS2_10policy_hubIN6thrust24THRUST_300001_SM_1000_NS6system6detail7generic14key_flag_tupleENS6_6detail10any_assignESA_jNS9_16key_flag_scan_opEE10Policy1000ENS6_18transform_iteratorINS9_21construct_key_flag_opENS6_17counting_iteratorImNS6_11use_defaultESJ_SJ_EESA_SJ_EENS6_25transform_output_iteratorINS9_15write_output_opINSB_15normal_iteratorINS6_7pointerIiNS6_8cuda_cub5par_tESJ_SJ_EEEEPiEENS6_16discard_iteratorImEEEENS0_13ScanTileStateISA_Lb0EEESD_NS0_8NullTypeEjSA_Lb0ES11_EEvT0_T1_T2_iT3_T4_T5_E12temp_storage+88];
	add.s64 	%rd364, %rd363, %rd362;
	setp.eq.s32 	%p17, %r57, 2;
	selp.b64 	%rd365, %rd364, %rd362, %p17;
	ld.shared.u64 	%rd366, [_ZZN3cub18CUB_300001_SM_10006detail4scan16DeviceScanKernelINS2_10policy_hubIN6thrust24THRUST_300001_SM_1000_NS6system6detail7generic14key_flag_tupleENS6_6detail10any_assignESA_jNS9_16key_flag_scan_opEE10Policy1000ENS6_18transform_iteratorINS9_21construct_key_flag_opENS6_17counting_iteratorImNS6_11use_defaultESJ_SJ_EESA_SJ_EENS6_25transform_output_iteratorINS9_15write_output_opINSB_15normal_iteratorINS6_7pointerIiNS6_8cuda_cub5par_tESJ_SJ_EEEEPiEENS6_16discard_iteratorImEEEENS0_13ScanTileStateISA_Lb0EEESD_NS0_8NullTypeEjSA_Lb0ES11_EEvT0_T1_T2_iT3_T4_T5_E12temp_storage+104];
	add.s64 	%rd367, %rd364, %rd366;
	setp.eq.s32 	%p18, %r57, 3;
	selp.b64 	%rd368, %rd367, %rd365, %p18;
	ld.shared.v2.u64 	{%rd93, %rd92}, [_ZZN3cub18CUB_300001_SM_10006detail4scan16DeviceScanKernelINS2_10policy_hubIN6thrust24THRUST_300001_SM_1000_NS6system6detail7generic14key_flag_tupleENS6_6detail10any_assignESA_jNS9_16key_flag_scan_opEE10Policy1000ENS6_18transform_iteratorINS9_21construct_key_flag_opENS6_17counting_iteratorImNS6_11use_defaultESJ_SJ_EESA_SJ_EENS6_25transform_output_iteratorINS9_15write_output_opINSB_15normal_iteratorINS6_7pointerIiNS6_8cuda_cub5par_tESJ_SJ_EEEEPiEENS6_16discard_iteratorImEEEENS0_13ScanTileStateISA_Lb0EEESD_NS0_8NullTypeEjSA_Lb0ES11_EEvT0_T1_T2_iT3_T4_T5_E12temp_storage+112];
	add.s64 	%rd94, %rd92, %rd367;
	setp.gt.u32 	%p19, %r52, 31;
	setp.lt.u32 	%p20, %r52, 32;
	setp.eq.s32 	%p21, %r961, 0;
	selp.b64 	%rd369, 0, %rd361, %p21;
	add.s64 	%rd839, %rd368, %rd369;
	selp.b64 	%rd96, %rd361, %rd839, %p20;
	@%p19 bra 	$L__BB3_78;
	setp.ne.s32 	%p22, %r52, 0;
	@%p22 bra 	$L__BB3_56;
	st.shared.u64 	[_ZZN3cub18CUB_300001_SM_10006detail4scan16DeviceScanKernelINS2_10policy_hubIN6thrust24THRUST_300001_SM_1000_NS6system6detail7generic14key_flag_tupleENS6_6detail10any_assignESA_jNS9_16key_flag_scan_opEE10Policy1000ENS6_18transform_iteratorINS9_21construct_key_flag_opENS6_17counting_iteratorImNS6_11use_defaultESJ_SJ_EESA_SJ_EENS6_25transform_output_iteratorINS9_15write_output_opINSB_15normal_iteratorINS6_7pointerIiNS6_8cuda_cub5par_tESJ_SJ_EEEEPiEENS6_16discard_iteratorImEEEENS0_13ScanTileStateISA_Lb0EEESD_NS0_8NullTypeEjSA_Lb0ES11_EEvT0_T1_T2_iT3_T4_T5_E12temp_storage+40], %rd93;
	st.shared.u64 	[_ZZN3cub18CUB_300001_SM_10006detail4scan16DeviceScanKernelINS2_10policy_hubIN6thrust24THRUST_300001_SM_1000_NS6system6detail7generic14key_flag_tupleENS6_6detail10any_assignESA_jNS9_16key_flag_scan_opEE10Policy1000ENS6_18transform_iteratorINS9_21construct_key_flag_opENS6_17counting_iteratorImNS6_11use_defaultESJ_SJ_EESA_SJ_EENS6_25transform_output_iteratorINS9_15write_output_opINSB_15normal_iteratorINS6_7pointerIiNS6_8cuda_cub5par_tESJ_SJ_EEEEPiEENS6_16discard_iteratorImEEEENS0_13ScanTileStateISA_Lb0EEESD_NS0_8NullTypeEjSA_Lb0ES11_EEvT0_T1_T2_iT3_T4_T5_E12temp_storage+48], %rd94;
	mul.wide.s32 	%rd375, %r25, 16;
	add.s64 	%rd376, %rd2, %rd375;
	add.s64 	%rd370, %rd376, 512;
	// begin inline asm
	st.cg.u64 [%rd370], %rd93;
	// end inline asm
	add.s64 	%rd372, %rd376, 520;
	// begin inline asm
	st.cg.u64 [%rd372], %rd94;
	// end inline asm
	mul.wide.s32 	%rd377, %r25, 4;
	add.s64 	%rd378, %rd1, %rd377;
	add.s64 	%rd374, %rd378, 128;
	mov.b32 	%r1089, 100;
	// begin inline asm
	st.release.gpu.u32 [%rd374], %r1089;
	// end inline asm
$L__BB3_56:
	not.b32 	%r1090, %r52;
	add.s32 	%r2590, %r25, %r1090;
	mov.u32 	%r1091, %nctaid.x;
	setp.gt.u32 	%p23, %r1091, 499;
	@%p23 bra 	$L__BB3_58;
	membar.cta;
	bra.uni 	$L__BB3_59;
$L__BB3_58:
	mov.b32 	%r1092, 450;
	// begin inline asm
	nanosleep.u32 %r1092;
	// end inline asm
$L__BB3_59:
	mul.wide.s32 	%rd379, %r2590, 4;
	add.s64 	%rd380, %rd1, %rd379;
	add.s64 	%rd97, %rd380, 128;
$L__BB3_60:
	// begin inline asm
	ld.relaxed.gpu.u32 %r2589, [%rd97];
	// end inline asm
	membar.gl;
	setp.eq.s32 	%p24, %r2589, 99;
	mov.b32 	%r1094, -1;
	vote.sync.any.pred 	%p25, %p24, %r1094;
	@%p25 bra 	$L__BB3_60;
	setp.eq.s32 	%p26, %r2589, 101;
	@%p26 bra 	$L__BB3_64;
	setp.ne.s32 	%p27, %r2589, 100;
	@%p27 bra 	$L__BB3_65;
	mul.wide.s32 	%rd393, %r2590, 16;
	add.s64 	%rd394, %rd2, %rd393;
	add.s64 	%rd390, %rd394, 512;
	// begin inline asm
	ld.cg.u64 %rd832, [%rd390];
	// end inline asm
	add.s64 	%rd392, %rd394, 520;
	// begin inline asm
	ld.cg.u64 %rd833, [%rd392];
	// end inline asm
	bra.uni 	$L__BB3_65;
$L__BB3_64:
	mul.wide.s32 	%rd387, %r2590, 16;
	add.s64 	%rd388, %rd3, %rd387;
	add.s64 	%rd384, %rd388, 512;
	// begin inline asm
	ld.cg.u64 %rd832, [%rd384];
	// end inline asm
	add.s64 	%rd386, %rd388, 520;
	// begin inline asm
	ld.cg.u64 %rd833, [%rd386];
	// end inline asm
$L__BB3_65:
	setp.eq.s32 	%p28, %r2589, 101;
	mov.b32 	%r1196, -1;
	vote.sync.ballot.b32 	%r1197, %p28, %r1196;
	// begin inline asm
	mov.u32 %r1096, %lanemask_ge;
	// end inline asm
	and.b32  	%r1198, %r1197, %r1096;
	or.b32  	%r1199, %r1198, -2147483648;
	add.s32 	%r1200, %r1199, -1;
	not.b32 	%r1201, %r1199;
	and.b32  	%r1202, %r1201, %r1200;
	popc.b32 	%r1100, %r1202;
	mov.b64 	{%r1178, %r1183}, %rd832;
	mov.b32 	%r1114, 1;
	// begin inline asm
	shfl.sync.down.b32 %r1097, %r1178, %r1114, %r1100, %r1196;
	// end inline asm
	// begin inline asm
	shfl.sync.down.b32 %r1102, %r1183, %r1114, %r1100, %r1196;
	// end inline asm
	mov.b64 	{%r1108, %r1113}, %rd833;
	// begin inline asm
	shfl.sync.down.b32 %r1107, %r1108, %r1114, %r1100, %r1196;
	// end inline asm
	// begin inline asm
	shfl.sync.down.b32 %r1112, %r1113, %r1114, %r1100, %r1196;
	// end inline asm
	mov.b64 	%rd396, {%r1107, %r1112};
	setp.lt.s32 	%p30, %r961, %r1100;
	selp.b64 	%rd397, %rd396, 0, %p30;
	add.s64 	%rd398, %rd397, %rd833;
	mov.b64 	{%r1128, %r1133}, %rd398;
	mov.b32 	%r1134, 2;
	// begin inline asm
	shfl.sync.down.b32 %r1117, %r1178, %r1134, %r1100, %r1196;
	// end inline asm
	// begin inline asm
	shfl.sync.down.b32 %r1122, %r1183, %r1134, %r1100, %r1196;
	// end inline asm
	// begin inline asm
	shfl.sync.down.b32 %r1127, %r1128, %r1134, %r1100, %r1196;
	// end inline asm
	// begin inline asm
	shfl.sync.down.b32 %r1132, %r1133, %r1134, %r1100, %r1196;
	// end inline asm
	mov.b64 	%rd399, {%r1127, %r1132};
	add.s32 	%r67, %r961, 2;
	setp.gt.s32 	%p31, %r67, %r1100;
	selp.b64 	%rd400, 0, %rd399, %p31;
	add.s64 	%rd401, %rd400, %rd398;
	mov.b64 	{%r1148, %r1153}, %rd401;
	mov.b32 	%r1154, 4;
	// begin inline asm
	shfl.sync.down.b32 %r1137, %r1178, %r1154, %r1100, %r1196;
	// end inline asm
	// begin inline asm
	shfl.sync.down.b32 %r1142, %r1183, %r1154, %r1100, %r1196;
	// end inline asm
	// begin inline asm
	shfl.sync.down.b32 %r1147, %r1148, %r1154, %r1100, %r1196;
	// end inline asm
	// begin inline asm
	shfl.sync.down.b32 %r1152, %r1153, %r1154, %r1100, %r1196;
	// end inline asm
	mov.b64 	%rd402, {%r1147, %r1152};
	add.s32 	%r68, %r961, 4;
	setp.gt.s32 	%p32, %r68, %r1100;
	selp.b64 	%rd403, 0, %rd402, %p32;
	add.s64 	%rd404, %rd403, %rd401;
	mov.b64 	{%r1168, %r1173}, %rd404;
	mov.b32 	%r1174, 8;
	// begin inline asm
	shfl.sync.down.b32 %r1157, %r1178, %r1174, %r1100, %r1196;
	// end inline asm
	// begin inline asm
	shfl.sync.down.b32 %r1162, %r1183, %r1174, %r1100, %r1196;
	// end inline asm
	// begin inline asm
	shfl.sync.down.b32 %r1167, %r1168, %r1174, %r1100, %r1196;
	// end inline asm
	// begin inline asm
	shfl.sync.down.b32 %r1172, %r1173, %r1174, %r1100, %r1196;
	// end inline asm
	mov.b64 	%rd405, {%r1167, %r1172};
	add.s32 	%r69, %r961, 8;
	setp.gt.s32 	%p33, %r69, %r1100;
	selp.b64 	%rd406, 0, %rd405, %p33;
	add.s64 	%rd407, %rd406, %rd404;
	mov.b64 	{%r1188, %r1193}, %rd407;
	mov.b32 	%r1194, 16;
	// begin inline asm
	shfl.sync.down.b32 %r1177, %r1178, %r1194, %r1100, %r1196;
	// end inline asm
	// begin inline asm
	shfl.sync.down.b32 %r1182, %r1183, %r1194, %r1100, %r1196;
	// end inline asm
	// begin inline asm
	shfl.sync.down.b32 %r1187, %r1188, %r1194, %r1100, %r1196;
	// end inline asm
	// begin inline asm
	shfl.sync.down.b32 %r1192, %r1193, %r1194, %r1100, %r1196;
	// end inline asm
	mov.b64 	%rd408, {%r1187, %r1192};
	add.s32 	%r70, %r961, 16;
	setp.gt.s32 	%p34, %r70, %r1100;
	selp.b64 	%rd409, 0, %rd408, %p34;
	add.s64 	%rd834, %rd409, %rd407;
	add.s64 	%rd105, %rd3, 512;
	add.s64 	%rd106, %rd2, 512;
	add.s64 	%rd107, %rd1, 128;
$L__BB3_66:
	setp.ne.s32 	%p35, %r2589, 101;
	mov.b32 	%r1203, -1;
	vote.sync.all.pred 	%p36, %p35, %r1203;
	not.pred 	%p37, %p36;
	@%p37 bra 	$L__BB3_74;
	mul.wide.s32 	%rd421, %r2590, 4;
	add.s64 	%rd422, %rd107, %rd421;
	add.s64 	%rd111, %rd422, -128;
$L__BB3_68:
	// begin inline asm
	ld.relaxed.gpu.u32 %r2589, [%rd111];
	// end inline asm
	membar.gl;
	setp.eq.s32 	%p41, %r2589, 99;
	mov.b32 	%r1207, -1;
	vote.sync.any.pred 	%p42, %p41, %r1207;
	@%p42 bra 	$L__BB3_68;
	setp.eq.s32 	%p43, %r2589, 101;
	@%p43 bra 	$L__BB3_72;
	setp.ne.s32 	%p44, %r2589, 100;
	@%p44 bra 	$L__BB3_73;
	mul.wide.s32 	%rd434, %r2590, 16;
	add.s64 	%rd435, %rd106, %rd434;
	add.s64 	%rd431, %rd435, -512;
	// begin inline asm
	ld.cg.u64 %rd837, [%rd431];
	// end inline asm
	add.s64 	%rd433, %rd435, -504;
	// begin inline asm
	ld.cg.u64 %rd838, [%rd433];
	// end inline asm
	bra.uni 	$L__BB3_73;
$L__BB3_72:
	mul.wide.s32 	%rd428, %r2590, 16;
	add.s64 	%rd429, %rd105, %rd428;
	add.s64 	%rd425, %rd429, -512;
	// begin inline asm
	ld.cg.u64 %rd837, [%rd425];
	// end inline asm
	add.s64 	%rd427, %rd429, -504;
	// begin inline asm
	ld.cg.u64 %rd838, [%rd427];
	// end inline asm
$L__BB3_73:
	mov.b32 	%r1308, -1;
	vote.sync.ballot.b32 	%r1309, %p43, %r1308;
	and.b32  	%r1310, %r1309, %r1096;
	or.b32  	%r1311, %r1310, -2147483648;
	add.s32 	%r1312, %r1311, -1;
	not.b32 	%r1313, %r1311;
	and.b32  	%r1314, %r1313, %r1312;
	popc.b32 	%r1212, %r1314;
	mov.b64 	{%r1290, %r1295}, %rd837;
	mov.b32 	%r1226, 1;
	// begin inline asm
	shfl.sync.down.b32 %r1209, %r1290, %r1226, %r1212, %r1308;
	// end inline asm
	// begin inline asm
	shfl.sync.down.b32 %r1214, %r1295, %r1226, %r1212, %r1308;
	// end inline asm
	mov.b64 	{%r1220, %r1225}, %rd838;
	// begin inline asm
	shfl.sync.down.b32 %r1219, %r1220, %r1226, %r1212, %r1308;
	// end inline asm
	// begin inline asm
	shfl.sync.down.b32 %r1224, %r1225, %r1226, %r1212, %r1308;
	// end inline asm
	mov.b64 	%rd436, {%r1219, %r1224};
	setp.lt.s32 	%p47, %r961, %r1212;
	selp.b64 	%rd437, %rd436, 0, %p47;
	add.s64 	%rd438, %rd437, %rd838;
	mov.b64 	{%r1240, %r1245}, %rd438;
	mov.b32 	%r1246, 2;
	// begin inline asm
	shfl.sync.down.b32 %r1229, %r1290, %r1246, %r1212, %r1308;
	// end inline asm
	// begin inline asm
	shfl.sync.down.b32 %r1234, %r1295, %r1246, %r1212, %r1308;
	// end inline asm
	// begin inline asm
	shfl.sync.down.b32 %r1239, %r1240, %r1246, %r1212, %r1308;
	// end inline asm
	// begin inline asm
	shfl.sync.down.b32 %r1244, %r1245, %r1246, %r1212, %r1308;
	// end inline asm
	mov.b64 	%rd439, {%r1239, %r1244};
	setp.gt.s32 	%p48, %r67, %r1212;
	selp.b64 	%rd440, 0, %rd439, %p48;
	add.s64 	%rd441, %rd440, %rd438;
	mov.b64 	{%r1260, %r1265}, %rd441;
	mov.b32 	%r1266, 4;
	// begin inline asm
	shfl.sync.down.b32 %r1249, %r1290, %r1266, %r1212, %r1308;
	// end inline asm
	// begin inline asm
	shfl.sync.down.b32 %r1254, %r1295, %r1266, %r1212, %r1308;
	// end inline asm
	// begin inline asm
	shfl.sync.down.b32 %r1259, %r1260, %r1266, %r1212, %r1308;
	// end inline asm
	// begin inline asm
	shfl.sync.down.b32 %r1264, %r1265, %r1266, %r1212, %r1308;
	// end inline asm
	mov.b64 	%rd442, {%r1259, %r1264};
	setp.gt.s32 	%p49, %r68, %r1212;
	selp.b64 	%rd443, 0, %rd442, %p49;
	add.s64 	%rd444, %rd443, %rd441;
	mov.b64 	{%r1280, %r1285}, %rd444;
	mov.b32 	%r1286, 8;
	// begin inline asm
	shfl.sync.down.b32 %r1269, %r1290, %r1286, %r1212, %r1308;
	// end inline asm
	// begin inline asm
	shfl.sync.down.b32 %r1274, %r1295, %r1286, %r1212, %r1308;
	// end inline asm
	// begin inline asm
	shfl.sync.down.b32 %r1279, %r1280, %r1286, %r1212, %r1308;
	// end inline asm
	// begin inline asm
	shfl.sync.down.b32 %r1284, %r1285, %r1286, %r1212, %r1308;
	// end inline asm
	mov.b64 	%rd445, {%r1279, %r1284};
	setp.gt.s32 	%p50, %r69, %r1212;
	selp.b64 	%rd446, 0, %rd445, %p50;
	add.s64 	%rd447, %rd446, %rd444;
	mov.b64 	{%r1300, %r1305}, %rd447;
	mov.b32 	%r1306, 16;
	// begin inline asm
	shfl.sync.down.b32 %r1289, %r1290, %r1306, %r1212, %r1308;
	// end inline asm
	// begin inline asm
	shfl.sync.down.b32 %r1294, %r1295, %r1306, %r1212, %r1308;
	// end inline asm
	// begin inline asm
	shfl.sync.down.b32 %r1299, %r1300, %r1306, %r1212, %r1308;
	// end inline asm
	// begin inline asm
	shfl.sync.down.b32 %r1304, %r1305, %r1306, %r1212, %r1308;
	// end inline asm
	mov.b64 	%rd448, {%r1299, %r1304};
	setp.gt.s32 	%p51, %r70, %r1212;
	selp.b64 	%rd449, 0, %rd448, %p51;
	add.s64 	%rd450, %rd447, %rd834;
	add.s64 	%rd834, %rd450, %rd449;
	add.s32 	%r2590, %r2590, -32;
	bra.uni 	$L__BB3_66;
$L__BB3_74:
	setp.ne.s32 	%p38, %r52, 0;
	@%p38 bra 	$L__BB3_76;
	add.s64 	%rd413, %rd834, %rd94;
	mul.wide.s32 	%rd415, %r25, 16;
	add.s64 	%rd416, %rd3, %rd415;
	add.s64 	%rd410, %rd416, 512;
	// begin inline asm
	st.cg.u64 [%rd410], %rd93;
	// end inline asm
	add.s64 	%rd412, %rd416, 520;
	// begin inline asm
	st.cg.u64 [%rd412], %rd413;
	// end inline asm
	mul.wide.s32 	%rd417, %r25, 4;
	add.s64 	%rd418, %rd1, %rd417;
	add.s64 	%rd414, %rd418, 128;
	mov.b32 	%r1205, 101;
	// begin inline asm
	st.release.gpu.u32 [%rd414], %r1205;
	// end inline asm
	st.shared.u64 	[_ZZN3cub18CUB_300001_SM_10006detail4scan16DeviceScanKernelINS2_10policy_hubIN6thrust24THRUST_300001_SM_1000_NS6system6detail7generic14key_flag_tupleENS6_6detail10any_assignESA_jNS9_16key_flag_scan_opEE10Policy1000ENS6_18transform_iteratorINS9_21construct_key_flag_opENS6_17counting_iteratorImNS6_11use_defaultESJ_SJ_EESA_SJ_EENS6_25transform_output_iteratorINS9_15write_output_opINSB_15normal_iteratorINS6_7pointerIiNS6_8cuda_cub5par_tESJ_SJ_EEEEPiEENS6_16discard_iteratorImEEEENS0_13ScanTileStateISA_Lb0EEESD_NS0_8NullTypeEjSA_Lb0ES11_EEvT0_T1_T2_iT3_T4_T5_E12temp_storage+8], %rd832;
	st.shared.v2.u64 	[_ZZN3cub18CUB_300001_SM_10006detail4scan16DeviceScanKernelINS2_10policy_hubIN6thrust24THRUST_300001_SM_1000_NS6system6detail7generic14key_flag_tupleENS6_6detail10any_assignESA_jNS9_16key_flag_scan_opEE10Policy1000ENS6_18transform_iteratorINS9_21construct_key_flag_opENS6_17counting_iteratorImNS6_11use_defaultESJ_SJ_EESA_SJ_EENS6_25transform_output_iteratorINS9_15write_output_opINSB_15normal_iteratorINS6_7pointerIiNS6_8cuda_cub5par_tESJ_SJ_EEEEPiEENS6_16discard_iteratorImEEEENS0_13ScanTileStateISA_Lb0EEESD_NS0_8NullTypeEjSA_Lb0ES11_EEvT0_T1_T2_iT3_T4_T5_E12temp_storage+16], {%rd834, %rd93};
	st.shared.u64 	[_ZZN3cub18CUB_300001_SM_10006detail4scan16DeviceScanKernelINS2_10policy_hubIN6thrust24THRUST_300001_SM_1000_NS6system6detail7generic14key_flag_tupleENS6_6detail10any_assignESA_jNS9_16key_flag_scan_opEE10Policy1000ENS6_18transform_iteratorINS9_21construct_key_flag_opENS6_17counting_iteratorImNS6_11use_defaultESJ_SJ_EESA_SJ_EENS6_25transform_output_iteratorINS9_15write_output_opINSB_15normal_iteratorINS6_7pointerIiNS6_8cuda_cub5par_tESJ_SJ_EEEEPiEENS6_16discard_iteratorImEEEENS0_13ScanTileStateISA_Lb0EEESD_NS0_8NullTypeEjSA_Lb0ES11_EEvT0_T1_T2_iT3_T4_T5_E12temp_storage+32], %rd413;
$L__BB3_76:
	setp.ne.s32 	%p39, %r961, 0;
	mov.u64 	%rd839, %rd96;
	@%p39 bra 	$L__BB3_78;
	st.shared.u64 	[_ZZN3cub18CUB_300001_SM_10006detail4scan16DeviceScanKernelINS2_10policy_hubIN6thrust24THRUST_300001_SM_1000_NS6system6detail7generic14key_flag_tupleENS6_6detail10any_assignESA_jNS9_16key_flag_scan_opEE10Policy1000ENS6_18transform_iteratorINS9_21construct_key_flag_opENS6_17counting_iteratorImNS6_11use_defaultESJ_SJ_EESA_SJ_EENS6_25transform_output_iteratorINS9_15write_output_opINSB_15normal_iteratorINS6_7pointerIiNS6_8cuda_cub5par_tESJ_SJ_EEEEPiEENS6_16discard_iteratorImEEEENS0_13ScanTileStateISA_Lb0EEESD_NS0_8NullTypeEjSA_Lb0ES11_EEvT0_T1_T2_iT3_T4_T5_E12temp_storage+136], %rd832;
	st.shared.u64 	[_ZZN3cub18CUB_300001_SM_10006detail4scan16DeviceScanKernelINS2_10policy_hubIN6thrust24THRUST_300001_SM_1000_NS6system6detail7generic14key_flag_tupleENS6_6detail10any_assignESA_jNS9_16key_flag_scan_opEE10Policy1000ENS6_18transform_iteratorINS9_21construct_key_flag_opENS6_17counting_iteratorImNS6_11use_defaultESJ_SJ_EESA_SJ_EENS6_25transform_output_iteratorINS9_15write_output_opINSB_15normal_iteratorINS6_7pointerIiNS6_8cuda_cub5par_tESJ_SJ_EEEEPiEENS6_16discard_iteratorImEEEENS0_13ScanTileStateISA_Lb0EEESD_NS0_8NullTypeEjSA_Lb0ES11_EEvT0_T1_T2_iT3_T4_T5_E12temp_storage+144], %rd834;
	mov.u64 	%rd839, %rd834;
$L__BB3_78:
	bar.sync 	0;
	setp.eq.s32 	%p40, %r52, 0;
	ld.shared.u64 	%rd419, [_ZZN3cub18CUB_300001_SM_10006detail4scan16DeviceScanKernelINS2_10policy_hubIN6thrust24THRUST_300001_SM_1000_NS6system6detail7generic14key_flag_tupleENS6_6detail10any_assignESA_jNS9_16key_flag_scan_opEE10Policy1000ENS6_18transform_iteratorINS9_21construct_key_flag_opENS6_17counting_iteratorImNS6_11use_defaultESJ_SJ_EESA_SJ_EENS6_25transform_output_iteratorINS9_15write_output_opINSB_15normal_iteratorINS6_7pointerIiNS6_8cuda_cub5par_tESJ_SJ_EEEEPiEENS6_16discard_iteratorImEEEENS0_13ScanTileStateISA_Lb0EEESD_NS0_8NullTypeEjSA_Lb0ES11_EEvT0_T1_T2_iT3_T4_T5_E12temp_storage+144];
	selp.b64 	%rd420, 0, %rd419, %p40;
	add.s64 	%rd840, %rd420, %rd839;
$L__BB3_79:
	add.s64 	%rd478, %rd840, %rd80;
	add.s64 	%rd479, %rd83, %rd478;
	add.s64 	%rd480, %rd87, %rd479;
	bar.sync 	0;
	st.shared.v2.u64 	[%r59], {%rd78, %rd478};
	st.shared.v2.u64 	[%r59+16], {%rd81, %rd479};
	st.shared.v2.u64 	[%r59+32], {%rd86, %rd480};
	bar.warp.sync 	-1;
	ld.shared.v2.u64 	{%rd122, %rd123}, [%r58];
	ld.shared.v2.u64 	{%rd124, %rd125}, [%r58+512];
	ld.shared.v2.u64 	{%rd126, %rd127}, [%r58+1024];
	setp.ne.s32 	%p63, %r52, 0;
	@%p63 bra 	$L__BB3_81;
	st.volatile.shared.u32 	[_ZZN3cub18CUB_300001_SM_10006detail4scan16DeviceScanKernelINS2_10policy_hubIN6thrust24THRUST_300001_SM_1000_NS6system6detail7generic14key_flag_tupleENS6_6detail10any_assignESA_jNS9_16key_flag_scan_opEE10Policy1000ENS6_18transform_iteratorINS9_21construct_key_flag_opENS6_17counting_iteratorImNS6_11use_defaultESJ_SJ_EESA_SJ_EENS6_25transform_output_iteratorINS9_15write_output_opINSB_15normal_iteratorINS6_7pointerIiNS6_8cuda_cub5par_tESJ_SJ_EEEEPiEENS6_16discard_iteratorImEEEENS0_13ScanTileStateISA_Lb0EEESD_NS0_8NullTypeEjSA_Lb0ES11_EEvT0_T1_T2_iT3_T4_T5_E12temp_storage+6144], %r27;
$L__BB3_81:
	bar.sync 	0;
	ld.volatile.shared.u32 	%r75, [_ZZN3cub18CUB_300001_SM_10006detail4scan16DeviceScanKernelINS2_10policy_hubIN6thrust24THRUST_300001_SM_1000_NS6system6detail7generic14key_flag_tupleENS6_6detail10any_assignESA_jNS9_16key_flag_scan_opEE10Policy1000ENS6_18transform_iteratorINS9_21construct_key_flag_opENS6_17counting_iteratorImNS6_11use_defaultESJ_SJ_EESA_SJ_EENS6_25transform_output_iteratorINS9_15write_output_opINSB_15normal_iteratorINS6_7pointerIiNS6_8cuda_cub5par_tESJ_SJ_EEEEPiEENS6_16discard_iteratorImEEEENS0_13ScanTileStateISA_Lb0EEESD_NS0_8NullTypeEjSA_Lb0ES11_EEvT0_T1_T2_iT3_T4_T5_E12temp_storage+6144];
	setp.ge.s32 	%p64, %r53, %r75;
	setp.ge.u64 	%p65, %rd122, %rd10;
	or.pred  	%p66, %p64, %p65;
	@%p66 bra 	$L__BB3_83;
	shl.b64 	%rd481, %rd122, 2;
	add.s64 	%rd482, %rd11, %rd481;
	ld.global.u32 	%r1438, [%rd482];
	shl.b64 	%rd483, %rd123, 2;
	add.s64 	%rd484, %rd12, %rd483;
	st.global.u32 	[%rd484+-4], %r1438;
$L__BB3_83:
	setp.ge.s32 	%p67, %r54, %r75;
	setp.ge.u64 	%p68, %rd124, %rd10;
	or.pred  	%p69, %p67, %p68;
	@%p69 bra 	$L__BB3_85;
	shl.b64 	%rd485, %rd124, 2;
	add.s64 	%rd486, %rd11, %rd485;
	ld.global.u32 	%r1439, [%rd486];
	shl.b64 	%rd487, %rd125, 2;
	add.s64 	%rd488, %rd12, %rd487;
	st.global.u32 	[%rd488+-4], %r1439;
$L__BB3_85:
	setp.ge.s32 	%p70, %r55, %r75;
	setp.ge.u64 	%p71, %rd126, %rd10;
	or.pred  	%p72, %p70, %p71;
	@%p72 bra 	$L__BB3_87;
	shl.b64 	%rd489, %rd126, 2;
	add.s64 	%rd490, %rd11, %rd489;
	ld.global.u32 	%r1440, [%rd490];
	shl.b64 	%rd491, %rd127, 2;
	add.s64 	%rd492, %rd12, %rd491;
	st.global.u32 	[%rd492+-4], %r1440;
$L__BB3_87:
	ret;

}
	// .globl	_ZN3cub18CUB_300001_SM_10006detail4scan16DeviceScanKernelINS2_10policy_hubIN6thrust24THRUST_300001_SM_1000_NS6system6detail7generic14key_flag_tupleENS6_6detail10any_assignESA_mNS9_16key_flag_scan_opEE10Policy1000ENS6_18transform_iteratorINS9_21construct_key_flag_opENS6_17counting_iteratorImNS6_11use_defaultESJ_SJ_EESA_SJ_EENS6_25transform_output_iteratorINS9_15write_output_opINSB_15normal_iteratorINS6_7pointerIiNS6_8cuda_cub5par_tESJ_SJ_EEEEPiEENS6_16discard_iteratorImEEEENS0_13ScanTileStateISA_Lb0EEESD_NS0_8NullTypeEmSA_Lb0ES11_EEvT0_T1_T2_iT3_T4_T5_
.visible .entry _ZN3cub18CUB_300001_SM_10006detail4scan16DeviceScanKernelINS2_10policy_hubIN6thrust24THRUST_300001_SM_1000_NS6system6detail7generic14key_flag_tupleENS6_6detail10any_assignESA_mNS9_16key_flag_scan_opEE10Policy1000ENS6_18transform_iteratorINS9_21construct_key_flag_opENS6_17counting_iteratorImNS6_11use_defaultESJ_SJ_EESA_SJ_EENS6_25transform_output_iteratorINS9_15write_output_opINSB_15normal_iteratorINS6_7pointerIiNS6_8cuda_cub5par_tESJ_SJ_EEEEPiEENS6_16discard_iteratorImEEEENS0_13ScanTileStateISA_Lb0EEESD_NS0_8NullTypeEmSA_Lb0ES11_EEvT0_T1_T2_iT3_T4_T5_(
	.param .align 8 .b8 _ZN3cub18CUB_300001_SM_10006detail4scan16DeviceScanKernelINS2_10policy_hubIN6thrust24THRUST_300001_SM_1000_NS6system6detail7generic14key_flag_tupleENS6_6detail10any_assignESA_mNS9_16key_flag_scan_opEE10Policy1000ENS6_18transform_iteratorINS9_21construct_key_flag_opENS6_17counting_iteratorImNS6_11use_defaultESJ_SJ_EESA_SJ_EENS6_25transform_output_iteratorINS9_15write_output_opINSB_15normal_iteratorINS6_7pointerIiNS6_8cuda_cub5par_tESJ_SJ_EEEEPiEENS6_16discard_iteratorImEEEENS0_13ScanTileStateISA_Lb0EEESD_NS0_8NullTypeEmSA_Lb0ES11_EEvT0_T1_T2_iT3_T4_T5__param_0[144],
	.param .align 8 .b8 _ZN3cub18CUB_300001_SM_10006detail4scan16DeviceScanKernelINS2_10policy_hubIN6thrust24THRUST_300001_SM_1000_NS6system6detail7generic14key_flag_tupleENS6_6detail10any_assignESA_mNS9_16key_flag_scan_opEE10Policy1000ENS6_18transform_iteratorINS9_21construct_key_flag_opENS6_17counting_iteratorImNS6_11use_defaultESJ_SJ_EESA_SJ_EENS6_25transform_output_iteratorINS9_15write_output_opINSB_15normal_iteratorINS6_7pointerIiNS6_8cuda_cub5par_tESJ_SJ_EEEEPiEENS6_16discard_iteratorImEEEENS0_13ScanTileStateISA_Lb0EEESD_NS0_8NullTypeEmSA_Lb0ES11_EEvT0_T1_T2_iT3_T4_T5__param_1[40],
	.param .align 8 .b8 _ZN3cub18CUB_300001_SM_10006detail4scan16DeviceScanKernelINS2_10policy_hubIN6thrust24THRUST_300001_SM_1000_NS6system6detail7generic14key_flag_tupleENS6_6detail10any_assignESA_mNS9_16key_flag_scan_opEE10Policy1000ENS6_18transform_iteratorINS9_21construct_key_flag_opENS6_17counting_iteratorImNS6_11use_defaultESJ_SJ_EESA_SJ_EENS6_25transform_output_iteratorINS9_15write_output_opINSB_15normal_iteratorINS6_7pointerIiNS6_8cuda_cub5par_tESJ_SJ_EEEEPiEENS6_16discard_iteratorImEEEENS0_13ScanTileStateISA_Lb0EEESD_NS0_8NullTypeEmSA_Lb0ES11_EEvT0_T1_T2_iT3_T4_T5__param_2[24],
	.param .u32 _ZN3cub18CUB_300001_SM_10006detail4scan16DeviceScanKernelINS2_10policy_hubIN6thrust24THRUST_300001_SM_1000_NS6system6detail7generic14key_flag_tupleENS6_6detail10any_assignESA_mNS9_16key_flag_scan_opEE10Policy1000ENS6_18transform_iteratorINS9_21construct_key_flag_opENS6_17counting_iteratorImNS6_11use_defaultESJ_SJ_EESA_SJ_EENS6_25transform_output_iteratorINS9_15write_output_opINSB_15normal_iteratorINS6_7pointerIiNS6_8cuda_cub5par_tESJ_SJ_EEEEPiEENS6_16discard_iteratorImEEEENS0_13ScanTileStateISA_Lb0EEESD_NS0_8NullTypeEmSA_Lb0ES11_EEvT0_T1_T2_iT3_T4_T5__param_3,
	.param .align 1 .b8 _ZN3cub18CUB_300001_SM_10006detail4scan16DeviceScanKernelINS2_10policy_hubIN6thrust24THRUST_300001_SM_1000_NS6system6detail7generic14key_flag_tupleENS6_6detail10any_assignESA_mNS9_16key_flag_scan_opEE10Policy1000ENS6_18transform_iteratorINS9_21construct_key_flag_opENS6_17counting_iteratorImNS6_11use_defaultESJ_SJ_EESA_SJ_EENS6_25transform_output_iteratorINS9_15write_output_opINSB_15normal_iteratorINS6_7pointerIiNS6_8cuda_cub5par_tESJ_SJ_EEEEPiEENS6_16discard_iteratorImEEEENS0_13ScanTileStateISA_Lb0EEESD_NS0_8NullTypeEmSA_Lb0ES11_EEvT0_T1_T2_iT3_T4_T5__param_4[1],
	.param .align 1 .b8 _ZN3cub18CUB_300001_SM_10006detail4scan16DeviceScanKernelINS2_10policy_hubIN6thrust24THRUST_300001_SM_1000_NS6system6detail7generic14key_flag_tupleENS6_6detail10any_assignESA_mNS9_16key_flag_scan_opEE10Policy1000ENS6_18transform_iteratorINS9_21construct_key_flag_opENS6_17counting_iteratorImNS6_11use_defaultESJ_SJ_EESA_SJ_EENS6_25transform_output_iteratorINS9_15write_output_opINSB_15normal_iteratorINS6_7pointerIiNS6_8cuda_cub5par_tESJ_SJ_EEEEPiEENS6_16discard_iteratorImEEEENS0_13ScanTileStateISA_Lb0EEESD_NS0_8NullTypeEmSA_Lb0ES11_EEvT0_T1_T2_iT3_T4_T5__param_5[1],
	.param .u64 _ZN3cub18CUB_300001_SM_10006detail4scan16DeviceScanKernelINS2_10policy_hubIN6thrust24THRUST_300001_SM_1000_NS6system6detail7generic14key_flag_tupleENS6_6detail10any_assignESA_mNS9_16key_flag_scan_opEE10Policy1000ENS6_18transform_iteratorINS9_21construct_key_flag_opENS6_17counting_iteratorImNS6_11use_defaultESJ_SJ_EESA_SJ_EENS6_25transform_output_iteratorINS9_15write_output_opINSB_15normal_iteratorINS6_7pointerIiNS6_8cuda_cub5par_tESJ_SJ_EEEEPiEENS6_16discard_iteratorImEEEENS0_13ScanTileStateISA_Lb0EEESD_NS0_8NullTypeEmSA_Lb0ES11_EEvT0_T1_T2_iT3_T4_T5__param_6
)
.maxntid 128
{
	.reg .pred 	%p<132>;
	.reg .b32 	%r<2589>;
	.reg .b64 	%rd<838>;
	// demoted variable
	.shared .align 16 .b8 _ZZN3cub18CUB_300001_SM_10006detail4scan16DeviceScanKernelINS2_10policy_hubIN6thrust24THRUST_300001_SM_1000_NS6system6detail7generic14key_flag_tupleENS6_6detail10any_assignESA_mNS9_16key_flag_scan_opEE10Policy1000ENS6_18transform_iteratorINS9_21construct_key_flag_opENS6_17counting_iteratorImNS6_11use_defaultESJ_SJ_EESA_SJ_EENS6_25transform_output_iteratorINS9_15write_output_opINSB_15normal_iteratorINS6_7pointerIiNS6_8cuda_cub5par_tESJ_SJ_EEEEPiEENS6_16discard_iteratorImEEEENS0_13ScanTileStateISA_Lb0EEESD_NS0_8NullTypeEmSA_Lb0ES11_EEvT0_T1_T2_iT3_T4_T5_E12temp_storage[6160];
	ld.param.u64 	%rd1, [_ZN3cub18CUB_300001_SM_10006detail4scan16DeviceScanKernelINS2_10policy_hubIN6thrust24THRUST_300001_SM_1000_NS6system6detail7generic14key_flag_tupleENS6_6detail10any_assignESA_mNS9_16key_flag_scan_opEE10Policy1000ENS6_18transform_iteratorINS9_21construct_key_flag_opENS6_17counting_iteratorImNS6_11use_defaultESJ_SJ_EESA_SJ_EENS6_25transform_output_iteratorINS9_15write_output_opINSB_15normal_iteratorINS6_7pointerIiNS6_8cuda_cub5par_tESJ_SJ_EEEEPiEENS6_16discard_iteratorImEEEENS0_13ScanTileStateISA_Lb0EEESD_NS0_8NullTypeEmSA_Lb0ES11_EEvT0_T1_T2_iT3_T4_T5__param_2];
	ld.param.u64 	%rd2, [_ZN3cub18CUB_300001_SM_10006detail4scan16DeviceScanKernelINS2_10policy_hubIN6thrust24THRUST_300001_SM_1000_NS6system6detail7generic14key_flag_tupleENS6_6detail10any_assignESA_mNS9_16key_flag_scan_opEE10Policy1000ENS6_18transform_iteratorINS9_21construct_key_flag_opENS6_17counting_iteratorImNS6_11use_defaultESJ_SJ_EESA_SJ_EENS6_25transform_output_iteratorINS9_15write_output_opINSB_15normal_iteratorINS6_7pointerIiNS6_8cuda_cub5par_tESJ_SJ_EEEEPiEENS6_16discard_iteratorImEEEENS0_13ScanTileStateISA_Lb0EEESD_NS0_8NullTypeEmSA_Lb0ES11_EEvT0_T1_T2_iT3_T4_T5__param_2+8];
	ld.param.u64 	%rd3, [_ZN3cub18CUB_300001_SM_10006detail4scan16DeviceScanKernelINS2_10policy_hubIN6thrust24THRUST_300001_SM_1000_NS6system6detail7generic14key_flag_tupleENS6_6detail10any_assignESA_mNS9_16key_flag_scan_opEE10Policy1000ENS6_18transform_iteratorINS9_21construct_key_flag_opENS6_17counting_iteratorImNS6_11use_defaultESJ_SJ_EESA_SJ_EENS6_25transform_output_iteratorINS9_15write_output_opINSB_15normal_iteratorINS6_7pointerIiNS6_8cuda_cub5par_tESJ_SJ_EEEEPiEENS6_16discard_iteratorImEEEENS0_13ScanTileStateISA_Lb0EEESD_NS0_8NullTypeEmSA_Lb0ES11_EEvT0_T1_T2_iT3_T4_T5__param_2+16];
	ld.param.u64 	%rd10, [_ZN3cub18CUB_300001_SM_10006detail4scan16DeviceScanKernelINS2_10policy_hubIN6thrust24THRUST_300001_SM_1000_NS6system6detail7generic14key_flag_tupleENS6_6detail10any_assignESA_mNS9_16key_flag_scan_opEE10Policy1000ENS6_18transform_iteratorINS9_21construct_key_flag_opENS6_17counting_iteratorImNS6_11use_defaultESJ_SJ_EESA_SJ_EENS6_25transform_output_iteratorINS9_15write_output_opINSB_15normal_iteratorINS6_7pointerIiNS6_8cuda_cub5par_tESJ_SJ_EEEEPiEENS6_16discard_iteratorImEEEENS0_13ScanTileStateISA_Lb0EEESD_NS0_8NullTypeEmSA_Lb0ES11_EEvT0_T1_T2_iT3_T4_T5__param_1+16];
	ld.param.u64 	%rd132, [_ZN3cub18CUB_300001_SM_10006detail4scan16DeviceScanKernelINS2_10policy_hubIN6thrust24THRUST_300001_SM_1000_NS6system6detail7generic14key_flag_tupleENS6_6detail10any_assignESA_mNS9_16key_flag_scan_opEE10Policy1000ENS6_18transform_iteratorINS9_21construct_key_flag_opENS6_17counting_iteratorImNS6_11use_defaultESJ_SJ_EESA_SJ_EENS6_25transform_output_iteratorINS9_15write_output_opINSB_15normal_iteratorINS6_7pointerIiNS6_8cuda_cub5par_tESJ_SJ_EEEEPiEENS6_16discard_iteratorImEEEENS0_13ScanTileStateISA_Lb0EEESD_NS0_8NullTypeEmSA_Lb0ES11_EEvT0_T1_T2_iT3_T4_T5__param_1+32];
	ld.param.u64 	%rd133, [_ZN3cub18CUB_300001_SM_10006detail4scan16DeviceScanKernelINS2_10policy_hubIN6thrust24THRUST_300001_SM_1000_NS6system6detail7generic14key_flag_tupleENS6_6detail10any_assignESA_mNS9_16key_flag_scan_opEE10Policy1000ENS6_18transform_iteratorINS9_21construct_key_flag_opENS6_17counting_iteratorImNS6_11use_defaultESJ_SJ_EESA_SJ_EENS6_25transform_output_iteratorINS9_15write_output_opINSB_15normal_iteratorINS6_7pointerIiNS6_8cuda_cub5par_tESJ_SJ_EEEEPiEENS6_16discard_iteratorImEEEENS0_13ScanTileStateISA_Lb0EEESD_NS0_8NullTypeEmSA_Lb0ES11_EEvT0_T1_T2_iT3_T4_T5__param_1+24];
	ld.param.u32 	%r75, [_ZN3cub18CUB_300001_SM_10006detail4scan16DeviceScanKernelINS2_10policy_hubIN6thrust24THRUST_300001_SM_1000_NS6system6detail7generic14key_flag_tupleENS6_6detail10any_assignESA_mNS9_16key_flag_scan_opEE10Policy1000ENS6_18transform_iteratorINS9_21construct_key_flag_opENS6_17counting_iteratorImNS6_11use_defaultESJ_SJ_EESA_SJ_EENS6_25transform_output_iteratorINS9_15write_output_opINSB_15normal_iteratorINS6_7pointerIiNS6_8cuda_cub5par_tESJ_SJ_EEEEPiEENS6_16discard_iteratorImEEEENS0_13ScanTileStateISA_Lb0EEESD_NS0_8NullTypeEmSA_Lb0ES11_EEvT0_T1_T2_iT3_T4_T5__param_3];
	ld.param.u64 	%rd134, [_ZN3cub18CUB_300001_SM_10006detail4scan16DeviceScanKernelINS2_10policy_hubIN6thrust24THRUST_300001_SM_1000_NS6system6detail7generic14key_flag_tupleENS6_6detail10any_assignESA_mNS9_16key_flag_scan_opEE10Policy1000ENS6_18transform_iteratorINS9_21construct_key_flag_opENS6_17counting_iteratorImNS6_11use_defaultESJ_SJ_EESA_SJ_EENS6_25transform_output_iteratorINS9_15write_output_opINSB_15normal_iteratorINS6_7pointerIiNS6_8cuda_cub5par_tESJ_SJ_EEEEPiEENS6_16discard_iteratorImEEEENS0_13ScanTileStateISA_Lb0EEESD_NS0_8NullTypeEmSA_Lb0ES11_EEvT0_T1_T2_iT3_T4_T5__param_6];
	ld.param.v2.u32 	{%r1, %r2}, [_ZN3cub18CUB_300001_SM_10006detail4scan16DeviceScanKernelINS2_10policy_hubIN6thrust24THRUST_300001_SM_1000_NS6system6detail7generic14key_flag_tupleENS6_6detail10any_assignESA_mNS9_16key_flag_scan_opEE10Policy1000ENS6_18transform_iteratorINS9_21construct_key_flag_opENS6_17counting_iteratorImNS6_11use_defaultESJ_SJ_EESA_SJ_EENS6_25transform_output_iteratorINS9_15write_output_opINSB_15normal_iteratorINS6_7pointerIiNS6_8cuda_cub5par_tESJ_SJ_EEEEPiEENS6_16discard_iteratorImEEEENS0_13ScanTileStateISA_Lb0EEESD_NS0_8NullTypeEmSA_Lb0ES11_EEvT0_T1_T2_iT3_T4_T5__param_0+136];
	ld.param.v2.u32 	{%r3, %r4}, [_ZN3cub18CUB_300001_SM_10006detail4scan16DeviceScanKernelINS2_10policy_hubIN6thrust24THRUST_300001_SM_1000_NS6system6detail7generic14key_flag_tupleENS6_6detail10any_assignESA_mNS9_16key_flag_scan_opEE10Policy1000ENS6_18transform_iteratorINS9_21construct_key_flag_opENS6_17counting_iteratorImNS6_11use_defaultESJ_SJ_EESA_SJ_EENS6_25transform_output_iteratorINS9_15write_output_opINSB_15normal_iteratorINS6_7pointerIiNS6_8cuda_cub5par_tESJ_SJ_EEEEPiEENS6_16discard_iteratorImEEEENS0_13ScanTileStateISA_Lb0EEESD_NS0_8NullTypeEmSA_Lb0ES11_EEvT0_T1_T2_iT3_T4_T5__param_0+128];
	ld.param.v2.u32 	{%r5, %r6}, [_ZN3cub18CUB_300001_SM_10006detail4scan16DeviceScanKernelINS2_10policy_hubIN6thrust24THRUST_300001_SM_1000_NS6system6detail7generic14key_flag_tupleENS6_6detail10any_assignESA_mNS9_16key_flag_scan_opEE10Policy1000ENS6_18transform_iteratorINS9_21construct_key_flag_opENS6_17counting_iteratorImNS6_11use_defaultESJ_SJ_EESA_SJ_EENS6_25transform_output_iteratorINS9_15write_output_opINSB_15normal_iteratorINS6_7pointerIiNS6_8cuda_cub5par_tESJ_SJ_EEEEPiEENS6_16discard_iteratorImEEEENS0_13ScanTileStateISA_Lb0EEESD_NS0_8NullTypeEmSA_Lb0ES11_EEvT0_T1_T2_iT3_T4_T5__param_0+120];
	ld.param.v2.u32 	{%r7, %r8}, [_ZN3cub18CUB_300001_SM_10006detail4scan16DeviceScanKernelINS2_10policy_hubIN6thrust24THRUST_300001_SM_1000_NS6system6detail7generic14key_flag_tupleENS6_6detail10any_assignESA_mNS9_16key_flag_scan_opEE10Policy1000ENS6_18transform_iteratorINS9_21construct_key_flag_opENS6_17counting_iteratorImNS6_11use_defaultESJ_SJ_EESA_SJ_EENS6_25transform_output_iteratorINS9_15write_output_opINSB_15normal_iteratorINS6_7pointerIiNS6_8cuda_cub5par_tESJ_SJ_EEEEPiEENS6_16discard_iteratorImEEEENS0_13ScanTileStateISA_Lb0EEESD_NS0_8NullTypeEmSA_Lb0ES11_EEvT0_T1_T2_iT3_T4_T5__param_0+112];
	ld.param.v2.u32 	{%r9, %r10}, [_ZN3cub18CUB_300001_SM_10006detail4scan16DeviceScanKernelINS2_10policy_hubIN6thrust24THRUST_300001_SM_1000_NS6system6detail7generic14key_flag_tupleENS6_6detail10any_assignESA_mNS9_16key_flag_scan_opEE10Policy1000ENS6_18transform_iteratorINS9_21construct_key_flag_opENS6_17counting_iteratorImNS6_11use_defaultESJ_SJ_EESA_SJ_EENS6_25transform_output_iteratorINS9_15write_output_opINSB_15normal_iteratorINS6_7pointerIiNS6_8cuda_cub5par_tESJ_SJ_EEEEPiEENS6_16discard_iteratorImEEEENS0_13ScanTileStateISA_Lb0EEESD_NS0_8NullTypeEmSA_Lb0ES11_EEvT0_T1_T2_iT3_T4_T5__param_0+104];
	ld.param.v2.u32 	{%r11, %r12}, [_ZN3cub18CUB_300001_SM_10006detail4scan16DeviceScanKernelINS2_10policy_hubIN6thrust24THRUST_300001_SM_1000_NS6system6detail7generic14key_flag_tupleENS6_6detail10any_assignESA_mNS9_16key_flag_scan_opEE10Policy1000ENS6_18transform_iteratorINS9_21construct_key_flag_opENS6_17counting_iteratorImNS6_11use_defaultESJ_SJ_EESA_SJ_EENS6_25transform_output_iteratorINS9_15write_output_opINSB_15normal_iteratorINS6_7pointerIiNS6_8cuda_cub5par_tESJ_SJ_EEEEPiEENS6_16discard_iteratorImEEEENS0_13ScanTileStateISA_Lb0EEESD_NS0_8NullTypeEmSA_Lb0ES11_EEvT0_T1_T2_iT3_T4_T5__param_0+96];
	ld.param.v2.u32 	{%r13, %r14}, [_ZN3cub18CUB_300001_SM_10006detail4scan16DeviceScanKernelINS2_10policy_hubIN6thrust24THRUST_300001_SM_1000_NS6system6detail7generic14key_flag_tupleENS6_6detail10any_assignESA_mNS9_16key_flag_scan_opEE10Policy1000ENS6_18transform_iteratorINS9_21construct_key_flag_opENS6_17counting_iteratorImNS6_11use_defaultESJ_SJ_EESA_SJ_EENS6_25transform_output_iteratorINS9_15write_output_opINSB_15normal_iteratorINS6_7pointerIiNS6_8cuda_cub5par_tESJ_SJ_EEEEPiEENS6_16discard_iteratorImEEEENS0_13ScanTileStateISA_Lb0EEESD_NS0_8NullTypeEmSA_Lb0ES11_EEvT0_T1_T2_iT3_T4_T5__param_0+88];
	ld.param.v2.u32 	{%r15, %r16}, [_ZN3cub18CUB_300001_SM_10006detail4scan16DeviceScanKernelINS2_10policy_hubIN6thrust24THRUST_300001_SM_1000_NS6system6detail7generic14key_flag_tupleENS6_6detail10any_assignESA_mNS9_16key_flag_scan_opEE10Policy1000ENS6_18transform_iteratorINS9_21construct_key_flag_opENS6_17counting_iteratorImNS6_11use_defaultESJ_SJ_EESA_SJ_EENS6_25transform_output_iteratorINS9_15write_output_opINSB_15normal_iteratorINS6_7pointerIiNS6_8cuda_cub5par_tESJ_SJ_EEEEPiEENS6_16discard_iteratorImEEEENS0_13ScanTileStateISA_Lb0EEESD_NS0_8NullTypeEmSA_Lb0ES11_EEvT0_T1_T2_iT3_T4_T5__param_0+80];
	ld.param.v2.u32 	{%r17, %r18}, [_ZN3cub18CUB_300001_SM_10006detail4scan16DeviceScanKernelINS2_10policy_hubIN6thrust24THRUST_300001_SM_1000_NS6system6detail7generic14key_flag_tupleENS6_6detail10any_assignESA_mNS9_16key_flag_scan_opEE10Policy1000ENS6_18transform_iteratorINS9_21construct_key_flag_opENS6_17counting_iteratorImNS6_11use_defaultESJ_SJ_EESA_SJ_EENS6_25transform_output_iteratorINS9_15write_output_opINSB_15normal_iteratorINS6_7pointerIiNS6_8cuda_cub5par_tESJ_SJ_EEEEPiEENS6_16discard_iteratorImEEEENS0_13ScanTileStateISA_Lb0EEESD_NS0_8NullTypeEmSA_Lb0ES11_EEvT0_T1_T2_iT3_T4_T5__param_0+72];
	ld.param.v2.u32 	{%r19, %r20}, [_ZN3cub18CUB_300001_SM_10006detail4scan16DeviceScanKernelINS2_10policy_hubIN6thrust24THRUST_300001_SM_1000_NS6system6detail7generic14key_flag_tupleENS6_6detail10any_assignESA_mNS9_16key_flag_scan_opEE10Policy1000ENS6_18transform_iteratorINS9_21construct_key_flag_opENS6_17counting_iteratorImNS6_11use_defaultESJ_SJ_EESA_SJ_EENS6_25transform_output_iteratorINS9_15write_output_opINSB_15normal_iteratorINS6_7pointerIiNS6_8cuda_cub5par_tESJ_SJ_EEEEPiEENS6_16discard_iteratorImEEEENS0_13ScanTileStateISA_Lb0EEESD_NS0_8NullTypeEmSA_Lb0ES11_EEvT0_T1_T2_iT3_T4_T5__param_0+64];
	ld.param.v2.u32 	{%r21, %r22}, [_ZN3cub18CUB_300001_SM_10006detail4scan16DeviceScanKernelINS2_10policy_hubIN6thrust24THRUST_300001_SM_1000_NS6system6detail7generic14key_flag_tupleENS6_6detail10any_assignESA_mNS9_16key_flag_scan_opEE10Policy1000ENS6_18transform_iteratorINS9_21construct_key_flag_opENS6_17counting_iteratorImNS6_11use_defaultESJ_SJ_EESA_SJ_EENS6_25transform_output_iteratorINS9_15write_output_opINSB_15normal_iteratorINS6_7pointerIiNS6_8cuda_cub5par_tESJ_SJ_EEEEPiEENS6_16discard_iteratorImEEEENS0_13ScanTileStateISA_Lb0EEESD_NS0_8NullTypeEmSA_Lb0ES11_EEvT0_T1_T2_iT3_T4_T5__param_0+56];
	ld.param.v2.u32 	{%r23, %r24}, [_ZN3cub18CUB_300001_SM_10006detail4scan16DeviceScanKernelINS2_10policy_hubIN6thrust24THRUST_300001_SM_1000_NS6system6detail7generic14key_flag_tupleENS6_6detail10any_assignESA_mNS9_16key_flag_scan_opEE10Policy1000ENS6_18transform_iteratorINS9_21construct_key_flag_opENS6_17counting_iteratorImNS6_11use_defaultESJ_SJ_EESA_SJ_EENS6_25transform_output_iteratorINS9_15write_output_opINSB_15normal_iteratorINS6_7pointerIiNS6_8cuda_cub5par_tESJ_SJ_EEEEPiEENS6_16discard_iteratorImEEEENS0_13ScanTileStateISA_Lb0EEESD_NS0_8NullTypeEmSA_Lb0ES11_EEvT0_T1_T2_iT3_T4_T5__param_0+48];
	ld.param.u64 	%rd4, [_ZN3cub18CUB_300001_SM_10006detail4scan16DeviceScanKernelINS2_10policy_hubIN6thrust24THRUST_300001_SM_1000_NS6system6detail7generic14key_flag_tupleENS6_6detail10any_assignESA_mNS9_16key_flag_scan_opEE10Policy1000ENS6_18transform_iteratorINS9_21construct_key_flag_opENS6_17counting_iteratorImNS6_11use_defaultESJ_SJ_EESA_SJ_EENS6_25transform_output_iteratorINS9_15write_output_opINSB_15normal_iteratorINS6_7pointerIiNS6_8cuda_cub5par_tESJ_SJ_EEEEPiEENS6_16discard_iteratorImEEEENS0_13ScanTileStateISA_Lb0EEESD_NS0_8NullTypeEmSA_Lb0ES11_EEvT0_T1_T2_iT3_T4_T5__param_0+40];
	ld.param.u64 	%rd5, [_ZN3cub18CUB_300001_SM_10006detail4scan16DeviceScanKernelINS2_10policy_hubIN6thrust24THRUST_300001_SM_1000_NS6system6detail7generic14key_flag_tupleENS6_6detail10any_assignESA_mNS9_16key_flag_scan_opEE10Policy1000ENS6_18transform_iteratorINS9_21construct_key_flag_opENS6_17counting_iteratorImNS6_11use_defaultESJ_SJ_EESA_SJ_EENS6_25transform_output_iteratorINS9_15write_output_opINSB_15normal_iteratorINS6_7pointerIiNS6_8cuda_cub5par_tESJ_SJ_EEEEPiEENS6_16discard_iteratorImEEEENS0_13ScanTileStateISA_Lb0EEESD_NS0_8NullTypeEmSA_Lb0ES11_EEvT0_T1_T2_iT3_T4_T5__param_0+32];
	ld.param.u64 	%rd6, [_ZN3cub18CUB_300001_SM_10006detail4scan16DeviceScanKernelINS2_10policy_hubIN6thrust24THRUST_300001_SM_1000_NS6system6detail7generic14key_flag_tupleENS6_6detail10any_assignESA_mNS9_16key_flag_scan_opEE10Policy1000ENS6_18transform_iteratorINS9_21construct_key_flag_opENS6_17counting_iteratorImNS6_11use_defaultESJ_SJ_EESA_SJ_EENS6_25transform_output_iteratorINS9_15write_output_opINSB_15normal_iteratorINS6_7pointerIiNS6_8cuda_cub5par_tESJ_SJ_EEEEPiEENS6_16discard_iteratorImEEEENS0_13ScanTileStateISA_Lb0EEESD_NS0_8NullTypeEmSA_Lb0ES11_EEvT0_T1_T2_iT3_T4_T5__param_0+24];
	ld.param.u64 	%rd7, [_ZN3cub18CUB_300001_SM_10006detail4scan16DeviceScanKernelINS2_10policy_hubIN6thrust24THRUST_300001_SM_1000_NS6system6detail7generic14key_flag_tupleENS6_6detail10any_assignESA_mNS9_16key_flag_scan_opEE10Policy1000ENS6_18transform_iteratorINS9_21construct_key_flag_opENS6_17counting_iteratorImNS6_11use_defaultESJ_SJ_EESA_SJ_EENS6_25transform_output_iteratorINS9_15write_output_opINSB_15normal_iteratorINS6_7pointerIiNS6_8cuda_cub5par_tESJ_SJ_EEEEPiEENS6_16discard_iteratorImEEEENS0_13ScanTileStateISA_Lb0EEESD_NS0_8NullTypeEmSA_Lb0ES11_EEvT0_T1_T2_iT3_T4_T5__param_0+16];
	ld.param.u64 	%rd8, [_ZN3cub18CUB_300001_SM_10006detail4scan16DeviceScanKernelINS2_10policy_hubIN6thrust24THRUST_300001_SM_1000_NS6system6detail7generic14key_flag_tupleENS6_6detail10any_assignESA_mNS9_16key_flag_scan_opEE10Policy1000ENS6_18transform_iteratorINS9_21construct_key_flag_opENS6_17counting_iteratorImNS6_11use_defaultESJ_SJ_EESA_SJ_EENS6_25transform_output_iteratorINS9_15write_output_opINSB_15normal_iteratorINS6_7pointerIiNS6_8cuda_cub5par_tESJ_SJ_EEEEPiEENS6_16discard_iteratorImEEEENS0_13ScanTileStateISA_Lb0EEESD_NS0_8NullTypeEmSA_Lb0ES11_EEvT0_T1_T2_iT3_T4_T5__param_0+8];
	ld.param.u64 	%rd9, [_ZN3cub18CUB_300001_SM_10006detail4scan16DeviceScanKernelINS2_10policy_hubIN6thrust24THRUST_300001_SM_1000_NS6system6detail7generic14key_flag_tupleENS6_6detail10any_assignESA_mNS9_16key_flag_scan_opEE10Policy1000ENS6_18transform_iteratorINS9_21construct_key_flag_opENS6_17counting_iteratorImNS6_11use_defaultESJ_SJ_EESA_SJ_EENS6_25transform_output_iteratorINS9_15write_output_opINSB_15normal_iteratorINS6_7pointerIiNS6_8cuda_cub5par_tESJ_SJ_EEEEPiEENS6_16discard_iteratorImEEEENS0_13ScanTileStateISA_Lb0EEESD_NS0_8NullTypeEmSA_Lb0ES11_EEvT0_T1_T2_iT3_T4_T5__param_0];
	cvta.to.global.u64 	%rd11, %rd133;
	cvta.to.global.u64 	%rd12, %rd132;
	mov.u32 	%r76, %ctaid.x;
	add.s32 	%r25, %r75, %r76;
	mul.wide.s32 	%rd13, %r25, 384;
	sub.s64 	%rd14, %rd134, %rd13;
	setp.lt.u64 	%p1, %rd14, 385;
	@%p1 bra 	$L__BB4_40;
	add.s64 	%rd494, %rd9, %rd13;
	mov.u32 	%r26, %tid.x;
	and.b32  	%r1440, %r26, 31;
	and.b32  	%r1441, %r26, 992;
	mul.lo.s32 	%r1442, %r1441, 3;
	or.b32  	%r1443, %r1442, %r1440;
	cvt.u64.u32 	%rd495, %r1443;
	add.s64 	%rd496, %rd494, %rd495;
	cvt.u32.u64 	%r1444, %rd7;
	shr.u64 	%rd497, %rd496, %r1444;
	cvt.u32.u64 	%r1445, %rd5;
	cvt.u32.u64 	%r1446, %rd4;
	cvt.u32.u64 	%r1447, %rd6;
	sub.s32 	%r1448, %r1444, %r1447;
	cvt.u32.u64 	%r1449, %rd496;
	and.b32  	%r1450, %r1445, %r1449;
	and.b64  	%rd498, %rd497, 4294967295;
	mul.lo.s64 	%rd499, %rd498, -3263064605168079213;
	{ .reg .b32 tmp; mov.b64 {tmp, %r1451}, %rd499; }
	cvt.u32.u64 	%r1452, %rd499;
	shl.b32 	%r1453, %r1452, %r1448;
	shr.u32 	%r1454, %r1450, %r1447;
	or.b32  	%r1455, %r1453, %r1454;
	xor.b32  	%r1456, %r23, %r1451;
	xor.b32  	%r1457, %r1456, %r1450;
	and.b32  	%r1458, %r1457, %r1446;
	and.b32  	%r1459, %r1455, %r1445;
	cvt.u64.u32 	%rd500, %r1458;
	mul.lo.s64 	%rd501, %rd500, -3263064605168079213;
	{ .reg .b32 tmp; mov.b64 {tmp, %r1460}, %rd501; }
	cvt.u32.u64 	%r1461, %rd501;
	shl.b32 	%r1462, %r1461, %r1448;
	shr.u32 	%r1463, %r1459, %r1447;
	or.b32  	%r1464, %r1462, %r1463;
	xor.b32  	%r1465, %r24, %r1460;
	xor.b32  	%r1466, %r1465, %r1459;
	and.b32  	%r1467, %r1466, %r1446;
	and.b32  	%r1468, %r1464, %r1445;
	cvt.u64.u32 	%rd502, %r1467;
	mul.lo.s64 	%rd503, %rd502, -3263064605168079213;
	{ .reg .b32 tmp; mov.b64 {tmp, %r1469}, %rd503; }
	cvt.u32.u64 	%r1470, %rd503;
	shl.b32 	%r1471, %r1470, %r1448;
	shr.u32 	%r1472, %r1468, %r1447;
	or.b32  	%r1473, %r1471, %r1472;
	xor.b32  	%r1474, %r21, %r1469;
	xor.b32  	%r1475, %r1474, %r1468;
	and.b32  	%r1476, %r1475, %r1446;
	and.b32  	%r1477, %r1473, %r1445;
	cvt.u64.u32 	%rd504, %r1476;
	mul.lo.s64 	%rd505, %rd504, -3263064605168079213;
	{ .reg .b32 tmp; mov.b64 {tmp, %r1478}, %rd505; }
	cvt.u32.u64 	%r1479, %rd505;
	shl.b32 	%r1480, %r1479, %r1448;
	shr.u32 	%r1481, %r1477, %r1447;
	or.b32  	%r1482, %r1480, %r1481;
	xor.b32  	%r1483, %r22, %r1478;
	xor.b32  	%r1484, %r1483, %r1477;
	and.b32  	%r1485, %r1484, %r1446;
	and.b32  	%r1486, %r1482, %r1445;
	cvt.u64.u32 	%rd506, %r1485;
	mul.lo.s64 	%rd507, %rd506, -3263064605168079213;
	{ .reg .b32 tmp; mov.b64 {tmp, %r1487}, %rd507; }
	cvt.u32.u64 	%r1488, %rd507;
	shl.b32 	%r1489, %r1488, %r1448;
	shr.u32 	%r1490, %r1486, %r1447;
	or.b32  	%r1491, %r1489, %r1490;
	xor.b32  	%r1492, %r19, %r1487;
	xor.b32  	%r1493, %r1492, %r1486;
	and.b32  	%r1494, %r1493, %r1446;
	and.b32  	%r1495, %r1491, %r1445;
	cvt.u64.u32 	%rd508, %r1494;
	mul.lo.s64 	%rd509, %rd508, -3263064605168079213;
	{ .reg .b32 tmp; mov.b64 {tmp, %r1496}, %rd509; }
	cvt.u32.u64 	%r1497, %rd509;
	shl.b32 	%r1498, %r1497, %r1448;
	shr.u32 	%r1499, %r1495, %r1447;
	or.b32  	%r1500, %r1498, %r1499;
	xor.b32  	%r1501, %r20, %r1496;
	xor.b32  	%r1502, %r1501, %r1495;
	and.b32  	%r1503, %r1502, %r1446;
	and.b32  	%r1504, %r1500, %r1445;
	cvt.u64.u32 	%rd510, %r1503;
	mul.lo.s64 	%rd511, %rd510, -3263064605168079213;
	{ .reg .b32 tmp; mov.b64 {tmp, %r1505}, %rd511; }
	cvt.u32.u64 	%r1506, %rd511;
	shl.b32 	%r1507, %r1506, %r1448;
	shr.u32 	%r1508, %r1504, %r1447;
	or.b32  	%r1509, %r1507, %r1508;
	xor.b32  	%r1510, %r17, %r1505;
	xor.b32  	%r1511, %r1510, %r1504;
	and.b32  	%r1512, %r1511, %r1446;
	and.b32  	%r1513, %r1509, %r1445;
	cvt.u64.u32 	%rd512, %r1512;
	mul.lo.s64 	%rd513, %rd512, -3263064605168079213;
	{ .reg .b32 tmp; mov.b64 {tmp, %r1514}, %rd513; }
	cvt.u32.u64 	%r1515, %rd513;
	shl.b32 	%r1516, %r1515, %r1448;
	shr.u32 	%r1517, %r1513, %r1447;
	or.b32  	%r1518, %r1516, %r1517;
	xor.b32  	%r1519, %r18, %r1514;
	xor.b32  	%r1520, %r1519, %r1513;
	and.b32  	%r1521, %r1520, %r1446;
	and.b32  	%r1522, %r1518, %r1445;
	cvt.u64.u32 	%rd514, %r1521;
	mul.lo.s64 	%rd515, %rd514, -3263064605168079213;
	{ .reg .b32 tmp; mov.b64 {tmp, %r1523}, %rd515; }
	cvt.u32.u64 	%r1524, %rd515;
	shl.b32 	%r1525, %r1524, %r1448;
	shr.u32 	%r1526, %r1522, %r1447;
	or.b32  	%r1527, %r1525, %r1526;
	xor.b32  	%r1528, %r15, %r1523;
	xor.b32  	%r1529, %r1528, %r1522;
	and.b32  	%r1530, %r1529, %r1446;
	and.b32  	%r1531, %r1527, %r1445;
	cvt.u64.u32 	%rd516, %r1530;
	mul.lo.s64 	%rd517, %rd516, -3263064605168079213;
	{ .reg .b32 tmp; mov.b64 {tmp, %r1532}, %rd517; }
	cvt.u32.u64 	%r1533, %rd517;
	shl.b32 	%r1534, %r1533, %r1448;
	shr.u32 	%r1535, %r1531, %r1447;
	or.b32  	%r1536, %r1534, %r1535;
	xor.b32  	%r1537, %r16, %r1532;
	xor.b32  	%r1538, %r1537, %r1531;
	and.b32  	%r1539, %r1538, %r1446;
	and.b32  	%r1540, %r1536, %r1445;
	cvt.u64.u32 	%rd518, %r1539;
	mul.lo.s64 	%rd519, %rd518, -3263064605168079213;
	{ .reg .b32 tmp; mov.b64 {tmp, %r1541}, %rd519; }
	cvt.u32.u64 	%r1542, %rd519;
	shl.b32 	%r1543, %r1542, %r1448;
	shr.u32 	%r1544, %r1540, %r1447;
	or.b32  	%r1545, %r1543, %r1544;
	xor.b32  	%r1546, %r13, %r1541;
	xor.b32  	%r1547, %r1546, %r1540;
	and.b32  	%r1548, %r1547, %r1446;
	and.b32  	%r1549, %r1545, %r1445;
	cvt.u64.u32 	%rd520, %r1548;
	mul.lo.s64 	%rd521, %rd520, -3263064605168079213;
	{ .reg .b32 tmp; mov.b64 {tmp, %r1550}, %rd521; }
	cvt.u32.u64 	%r1551, %rd521;
	shl.b32 	%r1552, %r1551, %r1448;
	shr.u32 	%r1553, %r1549, %r1447;
	or.b32  	%r1554, %r1552, %r1553;
	xor.b32  	%r1555, %r14, %r1550;
	xor.b32  	%r1556, %r1555, %r1549;
	and.b32  	%r1557, %r1556, %r1446;
	and.b32  	%r1558, %r1554, %r1445;
	cvt.u64.u32 	%rd522, %r1557;
	mul.lo.s64 	%rd523, %rd522, -3263064605168079213;
	{ .reg .b32 tmp; mov.b64 {tmp, %r1559}, %rd523; }
	cvt.u32.u64 	%r1560, %rd523;
	shl.b32 	%r1561, %r1560, %r1448;
	shr.u32 	%r1562, %r1558, %r1447;
	or.b32  	%r1563, %r1561, %r1562;
	xor.b32  	%r1564, %r11, %r1559;
	xor.b32  	%r1565, %r1564, %r1558;
	and.b32  	%r1566, %r1565, %r1446;
	and.b32  	%r1567, %r1563, %r1445;
	cvt.u64.u32 	%rd524, %r1566;
	mul.lo.s64 	%rd525, %rd524, -3263064605168079213;
	{ .reg .b32 tmp; mov.b64 {tmp, %r1568}, %rd525; }
	cvt.u32.u64 	%r1569, %rd525;
	shl.b32 	%r1570, %r1569, %r1448;
	shr.u32 	%r1571, %r1567, %r1447;
	or.b32  	%r1572, %r1570, %r1571;
	xor.b32  	%r1573, %r12, %r1568;
	xor.b32  	%r1574, %r1573, %r1567;
	and.b32  	%r1575, %r1574, %r1446;
	and.b32  	%r1576, %r1572, %r1445;
	cvt.u64.u32 	%rd526, %r1575;
	mul.lo.s64 	%rd527, %rd526, -3263064605168079213;
	{ .reg .b32 tmp; mov.b64 {tmp, %r1577}, %rd527; }
	cvt.u32.u64 	%r1578, %rd527;
	shl.b32 	%r1579, %r1578, %r1448;
	shr.u32 	%r1580, %r1576, %r1447;
	or.b32  	%r1581, %r1579, %r1580;
	xor.b32  	%r1582, %r9, %r1577;
	xor.b32  	%r1583, %r1582, %r1576;
	and.b32  	%r1584, %r1583, %r1446;
	and.b32  	%r1585, %r1581, %r1445;
	cvt.u64.u32 	%rd528, %r1584;
	mul.lo.s64 	%rd529, %rd528, -3263064605168079213;
	{ .reg .b32 tmp; mov.b64 {tmp, %r1586}, %rd529; }
	cvt.u32.u64 	%r1587, %rd529;
	shl.b32 	%r1588, %r1587, %r1448;
	shr.u32 	%r1589, %r1585, %r1447;
	or.b32  	%r1590, %r1588, %r1589;
	xor.b32  	%r1591, %r10, %r1586;
	xor.b32  	%r1592, %r1591, %r1585;
	and.b32  	%r1593, %r1592, %r1446;
	and.b32  	%r1594, %r1590, %r1445;
	cvt.u64.u32 	%rd530, %r1593;
	mul.lo.s64 	%rd531, %rd530, -3263064605168079213;
	{ .reg .b32 tmp; mov.b64 {tmp, %r1595}, %rd531; }
	cvt.u32.u64 	%r1596, %rd531;
	shl.b32 	%r1597, %r1596, %r1448;
	shr.u32 	%r1598, %r1594, %r1447;
	or.b32  	%r1599, %r1597, %r1598;
	xor.b32  	%r1600, %r7, %r1595;
	xor.b32  	%r1601, %r1600, %r1594;
	and.b32  	%r1602, %r1601, %r1446;
	and.b32  	%r1603, %r1599, %r1445;
	cvt.u64.u32 	%rd532, %r1602;
	mul.lo.s64 	%rd533, %rd532, -3263064605168079213;
	{ .reg .b32 tmp; mov.b64 {tmp, %r1604}, %rd533; }
	cvt.u32.u64 	%r1605, %rd533;
	shl.b32 	%r1606, %r1605, %r1448;
	shr.u32 	%r1607, %r1603, %r1447;
	or.b32  	%r1608, %r1606, %r1607;
	xor.b32  	%r1609, %r8, %r1604;
	xor.b32  	%r1610, %r1609, %r1603;
	and.b32  	%r1611, %r1610, %r1446;
	and.b32  	%r1612, %r1608, %r1445;
	cvt.u64.u32 	%rd534, %r1611;
	mul.lo.s64 	%rd535, %rd534, -3263064605168079213;
	{ .reg .b32 tmp; mov.b64 {tmp, %r1613}, %rd535; }
	cvt.u32.u64 	%r1614, %rd535;
	shl.b32 	%r1615, %r1614, %r1448;
	shr.u32 	%r1616, %r1612, %r1447;
	or.b32  	%r1617, %r1615, %r1616;
	xor.b32  	%r1618, %r5, %r1613;
	xor.b32  	%r1619, %r1618, %r1612;
	and.b32  	%r1620, %r1619, %r1446;
	and.b32  	%r1621, %r1617, %r1445;
	cvt.u64.u32 	%rd536, %r1620;
	mul.lo.s64 	%rd537, %rd536, -3263064605168079213;
	{ .reg .b32 tmp; mov.b64 {tmp, %r1622}, %rd537; }
	cvt.u32.u64 	%r1623, %rd537;
	shl.b32 	%r1624, %r1623, %r1448;
	shr.u32 	%r1625, %r1621, %r1447;
	or.b32  	%r1626, %r1624, %r1625;
	xor.b32  	%r1627, %r6, %r1622;
	xor.b32  	%r1628, %r1627, %r1621;
	and.b32  	%r1629, %r1628, %r1446;
	and.b32  	%r1630, %r1626, %r1445;
	cvt.u64.u32 	%rd538, %r1629;
	mul.lo.s64 	%rd539, %rd538, -3263064605168079213;
	{ .reg .b32 tmp; mov.b64 {tmp, %r1631}, %rd539; }
	cvt.u32.u64 	%r1632, %rd539;
	shl.b32 	%r1633, %r1632, %r1448;
	shr.u32 	%r1634, %r1630, %r1447;
	or.b32  	%r1635, %r1633, %r1634;
	xor.b32  	%r1636, %r3, %r1631;
	xor.b32  	%r1637, %r1636, %r1630;
	and.b32  	%r1638, %r1637, %r1446;
	and.b32  	%r1639, %r1635, %r1445;
	cvt.u64.u32 	%rd540, %r1638;
	mul.lo.s64 	%rd541, %rd540, -3263064605168079213;
	{ .reg .b32 tmp; mov.b64 {tmp, %r1640}, %rd541; }
	cvt.u32.u64 	%r1641, %rd541;
	shl.b32 	%r1642, %r1641, %r1448;
	shr.u32 	%r1643, %r1639, %r1447;
	or.b32  	%r1644, %r1642, %r1643;
	xor.b32  	%r1645, %r4, %r1640;
	xor.b32  	%r1646, %r1645, %r1639;
	and.b32  	%r1647, %r1646, %r1446;
	and.b32  	%r1648, %r1644, %r1445;
	cvt.u64.u32 	%rd542, %r1647;
	mul.lo.s64 	%rd543, %rd542, -3263064605168079213;
	{ .reg .b32 tmp; mov.b64 {tmp, %r1649}, %rd543; }
	cvt.u32.u64 	%r1650, %rd543;
	shl.b32 	%r1651, %r1650, %r1448;
	shr.u32 	%r1652, %r1648, %r1447;
	or.b32  	%r1653, %r1651, %r1652;
	xor.b32  	%r1654, %r1, %r1649;
	xor.b32  	%r1655, %r1654, %r1648;
	and.b32  	%r1656, %r1655, %r1446;
	and.b32  	%r1657, %r1653, %r1445;
	cvt.u64.u32 	%rd544, %r1656;
	mul.lo.s64 	%rd545, %rd544, -3263064605168079213;
	{ .reg .b32 tmp; mov.b64 {tmp, %r1658}, %rd545; }
	cvt.u32.u64 	%r1659, %rd545;
	shl.b32 	%r1660, %r1659, %r1448;
	shr.u32 	%r1661, %r1657, %r1447;
	or.b32  	%r1662, %r1660, %r1661;
	xor.b32  	%r1663, %r2, %r1658;
	xor.b32  	%r1664, %r1663, %r1657;
	and.b32  	%r1665, %r1664, %r1446;
	and.b32  	%r1666, %r1662, %r1445;
	cvt.u64.u32 	%rd546, %r1665;
	shl.b64 	%rd547, %rd546, %r1444;
	cvt.u64.u32 	%rd548, %r1666;
	or.b64  	%rd549, %rd547, %rd548;
	setp.lt.u64 	%p73, %rd549, %rd8;
	selp.u64 	%rd550, 1, 0, %p73;
	add.s32 	%r1667, %r1443, 32;
	cvt.u64.u32 	%rd551, %r1667;
	add.s64 	%rd552, %rd494, %rd551;
	shr.u64 	%rd553, %rd552, %r1444;
	cvt.u32.u64 	%r1668, %rd552;
	and.b32  	%r1669, %r1445, %r1668;
	and.b64  	%rd554, %rd553, 4294967295;
	mul.lo.s64 	%rd555, %rd554, -3263064605168079213;
	{ .reg .b32 tmp; mov.b64 {tmp, %r1670}, %rd555; }
	cvt.u32.u64 	%r1671, %rd555;
	shl.b32 	%r1672, %r1671, %r1448;
	shr.u32 	%r1673, %r1669, %r1447;
	or.b32  	%r1674, %r1672, %r1673;
	xor.b32  	%r1675, %r23, %r1670;
	xor.b32  	%r1676, %r1675, %r1669;
	and.b32  	%r1677, %r1676, %r1446;
	and.b32  	%r1678, %r1674, %r1445;
	cvt.u64.u32 	%rd556, %r1677;
	mul.lo.s64 	%rd557, %rd556, -3263064605168079213;
	{ .reg .b32 tmp; mov.b64 {tmp, %r1679}, %rd557; }
	cvt.u32.u64 	%r1680, %rd557;
	shl.b32 	%r1681, %r1680, %r1448;
	shr.u32 	%r1682, %r1678, %r1447;
	or.b32  	%r1683, %r1681, %r1682;
	xor.b32  	%r1684, %r24, %r1679;
	xor.b32  	%r1685, %r1684, %r1678;
	and.b32  	%r1686, %r1685, %r1446;
	and.b32  	%r1687, %r1683, %r1445;
	cvt.u64.u32 	%rd558, %r1686;
	mul.lo.s64 	%rd559, %rd558, -3263064605168079213;
	{ .reg .b32 tmp; mov.b64 {tmp, %r1688}, %rd559; }
	cvt.u32.u64 	%r1689, %rd559;
	shl.b32 	%r1690, %r1689, %r1448;
	shr.u32 	%r1691, %r1687, %r1447;
	or.b32  	%r1692, %r1690, %r1691;
	xor.b32  	%r1693, %r21, %r1688;
	xor.b32  	%r1694, %r1693, %r1687;
	and.b32  	%r1695, %r1694, %r1446;
	and.b32  	%r1696, %r1692, %r1445;
	cvt.u64.u32 	%rd560, %r1695;
	mul.lo.s64 	%rd561, %rd560, -3263064605168079213;
	{ .reg .b32 tmp; mov.b64 {tmp, %r1697}, %rd561; }
	cvt.u32.u64 	%r1698, %rd561;
	shl.b32 	%r1699, %r1698, %r1448;
	shr.u32 	%r1700, %r1696, %r1447;
	or.b32  	%r1701, %r1699, %r1700;
	xor.b32  	%r1702, %r22, %r1697;
	xor.b32  	%r1703, %r1702, %r1696;
	and.b32  	%r1704, %r1703, %r1446;
	and.b32  	%r1705, %r1701, %r1445;
	cvt.u64.u32 	%rd562, %r1704;
	mul.lo.s64 	%rd563, %rd562, -3263064605168079213;
	{ .reg .b32 tmp; mov.b64 {tmp, %r1706}, %rd563; }
	cvt.u32.u64 	%r1707, %rd563;
	shl.b32 	%r1708, %r1707, %r1448;
	shr.u32 	%r1709, %r1705, %r1447;
	or.b32  	%r1710, %r1708, %r1709;
	xor.b32  	%r1711, %r19, %r1706;
	xor.b32  	%r1712, %r1711, %r1705;
	and.b32  	%r1713, %r1712, %r1446;
	and.b32  	%r1714, %r1710, %r1445;
	cvt.u64.u32 	%rd564, %r1713;
	mul.lo.s64 	%rd565, %rd564, -3263064605168079213;
	{ .reg .b32 tmp; mov.b64 {tmp, %r1715}, %rd565; }
	cvt.u32.u64 	%r1716, %rd565;
	shl.b32 	%r1717, %r1716, %r1448;
	shr.u32 	%r1718, %r1714, %r1447;
	or.b32  	%r1719, %r1717, %r1718;
	xor.b32  	%r1720, %r20, %r1715;
	xor.b32  	%r1721, %r1720, %r1714;
	and.b32  	%r1722, %r1721, %r1446;
	and.b32  	%r1723, %r1719, %r1445;
	cvt.u64.u32 	%rd566, %r1722;
	mul.lo.s64 	%rd567, %rd566, -3263064605168079213;
	{ .reg .b32 tmp; mov.b64 {tmp, %r1724}, %rd567; }
	cvt.u32.u64 	%r1725, %rd567;
	shl.b32 	%r1726, %r1725, %r1448;
	shr.u32 	%r1727, %r1723, %r1447;
	or.b32  	%r1728, %r1726, %r1727;
	xor.b32  	%r1729, %r17, %r1724;
	xor.b32  	%r1730, %r1729, %r1723;
	and.b32  	%r1731, %r1730, %r1446;
	and.b32  	%r1732, %r1728, %r1445;
	cvt.u64.u32 	%rd568, %r1731;
	mul.lo.s64 	%rd569, %rd568, -3263064605168079213;
	{ .reg .b32 tmp; mov.b64 {tmp, %r1733}, %rd569; }
	cvt.u32.u64 	%r1734, %rd569;
	shl.b32 	%r1735, %r1734, %r1448;
	shr.u32 	%r1736, %r1732, %r1447;
	or.b32  	%r1737, %r1735, %r1736;
	xor.b32  	%r1738, %r18, %r1733;
	xor.b32  	%r1739, %r1738, %r1732;
	and.b32  	%r1740, %r1739, %r1446;
	and.b32  	%r1741, %r1737, %r1445;
	cvt.u64.u32 	%rd570, %r1740;
	mul.lo.s64 	%rd571, %rd570, -3263064605168079213;
	{ .reg .b32 tmp; mov.b64 {tmp, %r1742}, %rd571; }
	cvt.u32.u64 	%r1743, %rd571;
	shl.b32 	%r1744, %r1743, %r1448;
	shr.u32 	%r1745, %r1741, %r1447;
	or.b32  	%r1746, %r1744, %r1745;
	xor.b32  	%r1747, %r15, %r1742;
	xor.b32  	%r1748, %r1747, %r1741;
	and.b32  	%r1749, %r1748, %r1446;
	and.b32  	%r1750, %r1746, %r1445;
	cvt.u64.u32 	%rd572, %r1749;
	mul.lo.s64 	%rd573, %rd572, -3263064605168079213;
	{ .reg .b32 tmp; mov.b64 {tmp, %r1751}, %rd573; }
	cvt.u32.u64 	%r1752, %rd573;
	shl.b32 	%r1753, %r1752, %r1448;
	shr.u32 	%r1754, %r1750, %r1447;
	or.b32  	%r1755, %r1753, %r1754;
	xor.b32  	%r1756, %r16, %r1751;
	xor.b32  	%r1757, %r1756, %r1750;
	and.b32  	%r1758, %r1757, %r1446;
	and.b32  	%r1759, %r1755, %r1445;
	cvt.u64.u32 	%rd574, %r1758;
	mul.lo.s64 	%rd575, %rd574, -3263064605168079213;
	{ .reg .b32 tmp; mov.b64 {tmp, %r1760}, %rd575; }
	cvt.u32.u64 	%r1761, %rd575;
	shl.b32 	%r1762, %r1761, %r1448;
	shr.u32 	%r1763, %r1759, %r1447;
	or.b32  	%r1764, %r1762, %r1763;
	xor.b32  	%r1765, %r13, %r1760;
	xor.b32  	%r1766, %r1765, %r1759;
	and.b32  	%r1767, %r1766, %r1446;
	and.b32  	%r1768, %r1764, %r1445;
	cvt.u64.u32 	%rd576, %r1767;
	mul.lo.s64 	%rd577, %rd576, -3263064605168079213;
	{ .reg .b32 tmp; mov.b64 {tmp, %r1769}, %rd577; }
	cvt.u32.u64 	%r1770, %rd577;
	shl.b32 	%r1771, %r1770, %r1448;
	shr.u32 	%r1772, %r1768, %r1447;
	or.b32  	%r1773, %r1771, %r1772;
	xor.b32  	%r1774, %r14, %r1769;
	xor.b32  	%r1775, %r1774, %r1768;
	and.b32  	%r1776, %r1775, %r1446;
	and.b32  	%r1777, %r1773, %r1445;
	cvt.u64.u32 	%rd578, %r1776;
	mul.lo.s64 	%rd579, %rd578, -3263064605168079213;
	{ .reg .b32 tmp; mov.b64 {tmp, %r1778}, %rd579; }
	cvt.u32.u64 	%r1779, %rd579;
	shl.b32 	%r1780, %r1779, %r1448;
	shr.u32 	%r1781, %r1777, %r1447;
	or.b32  	%r1782, %r1780, %r1781;
	xor.b32  	%r1783, %r11, %r1778;
	xor.b32  	%r1784, %r1783, %r1777;
	and.b32  	%r1785, %r1784, %r1446;
	and.b32  	%r1786, %r1782, %r1445;
	cvt.u64.u32 	%rd580, %r1785;
	mul.lo.s64 	%rd581, %rd580, -3263064605168079213;
	{ .reg .b32 tmp; mov.b64 {tmp, %r1787}, %rd581; }
	cvt.u32.u64 	%r1788, %rd581;
	shl.b32 	%r1789, %r1788, %r1448;
	shr.u32 	%r1790, %r1786, %r1447;
	or.b32  	%r1791, %r1789, %r1790;
	xor.b32  	%r1792, %r12, %r1787;
	xor.b32  	%r1793, %r1792, %r1786;
	and.b32  	%r1794, %r1793, %r1446;
	and.b32  	%r1795, %r1791, %r1445;
	cvt.u64.u32 	%rd582, %r1794;
	mul.lo.s64 	%rd583, %rd582, -3263064605168079213;
	{ .reg .b32 tmp; mov.b64 {tmp, %r1796}, %rd583; }
	cvt.u32.u64 	%r1797, %rd583;
	shl.b32 	%r1798, %r1797, %r1448;
	shr.u32 	%r1799, %r1795, %r1447;
	or.b32  	%r1800, %r1798, %r1799;
	xor.b32  	%r1801, %r9, %r1796;
	xor.b32  	%r1802, %r1801, %r1795;
	and.b32  	%r1803, %r1802, %r1446;
	and.b32  	%r1804, %r1800, %r1445;
	cvt.u64.u32 	%rd584, %r1803;
	mul.lo.s64 	%rd585, %rd584, -3263064605168079213;
	{ .reg .b32 tmp; mov.b64 {tmp, %r1805}, %rd585; }
	cvt.u32.u64 	%r1806, %rd585;
	shl.b32 	%r1807, %r1806, %r1448;
	shr.u32 	%r1808, %r1804, %r1447;
	or.b32  	%r1809, %r1807, %r1808;
	xor.b32  	%r1810, %r10, %r1805;
	xor.b32  	%r1811, %r1810, %r1804;
	and.b32  	%r1812, %r1811, %r1446;
	and.b32  	%r1813, %r1809, %r1445;
	cvt.u64.u32 	%rd586, %r1812;
	mul.lo.s64 	%rd587, %rd586, -3263064605168079213;
	{ .reg .b32 tmp; mov.b64 {tmp, %r1814}, %rd587; }
	cvt.u32.u64 	%r1815, %rd587;
	shl.b32 	%r1816, %r1815, %r1448;
	shr.u32 	%r1817, %r1813, %r1447;
	or.b32  	%r1818, %r1816, %r1817;
	xor.b32  	%r1819, %r7, %r1814;
	xor.b32  	%r1820, %r1819, %r1813;
	and.b32  	%r1821, %r1820, %r1446;
	and.b32  	%r1822, %r1818, %r1445;
	cvt.u64.u32 	%rd588, %r1821;
	mul.lo.s64 	%rd589, %rd588, -3263064605168079213;
	{ .reg .b32 tmp; mov.b64 {tmp, %r1823}, %rd589; }
	cvt.u32.u64 	%r1824, %rd589;
	shl.b32 	%r1825, %r1824, %r1448;
	shr.u32 	%r1826, %r1822, %r1447;
	or.b32  	%r1827, %r1825, %r1826;
	xor.b32  	%r1828, %r8, %r1823;
	xor.b32  	%r1829, %r1828, %r1822;
	and.b32  	%r1830, %r1829, %r1446;
	and.b32  	%r1831, %r1827, %r1445;
	cvt.u64.u32 	%rd590, %r1830;
	mul.lo.s64 	%rd591, %rd590, -3263064605168079213;
	{ .reg .b32 tmp; mov.b64 {tmp, %r1832}, %rd591; }
	cvt.u32.u64 	%r1833, %rd591;
	shl.b32 	%r1834, %r1833, %r1448;
	shr.u32 	%r1835, %r1831, %r1447;
	or.b32  	%r1836, %r1834, %r1835;
	xor.b32  	%r1837, %r5, %r1832;
	xor.b32  	%r1838, %r1837, %r1831;
	and.b32  	%r1839, %r1838, %r1446;
	and.b32  	%r1840, %r1836, %r1445;
	cvt.u64.u32 	%rd592, %r1839;
	mul.lo.s64 	%rd593, %rd592, -3263064605168079213;
	{ .reg .b32 tmp; mov.b64 {tmp, %r1841}, %rd593; }
	cvt.u32.u64 	%r1842, %rd593;
	shl.b32 	%r1843, %r1842, %r1448;
	shr.u32 	%r1844, %r1840, %r1447;
	or.b32  	%r1845, %r1843, %r1844;
	xor.b32  	%r1846, %r6, %r1841;
	xor.b32  	%r1847, %r1846, %r1840;
	and.b32  	%r1848, %r1847, %r1446;
	and.b32  	%r1849, %r1845, %r1445;
	cvt.u64.u32 	%rd594, %r1848;
	mul.lo.s64 	%rd595, %rd594, -3263064605168079213;
	{ .reg .b32 tmp; mov.b64 {tmp, %r1850}, %rd595; }
	cvt.u32.u64 	%r1851, %rd595;
	shl.b32 	%r1852, %r1851, %r1448;
	shr.u32 	%r1853, %r1849, %r1447;
	or.b32  	%r1854, %r1852, %r1853;
	xor.b32  	%r1855, %r3, %r1850;
	xor.b32  	%r1856, %r1855, %r1849;
	and.b32  	%r1857, %r1856, %r1446;
	and.b32  	%r1858, %r1854, %r1445;
	cvt.u64.u32 	%rd596, %r1857;
	mul.lo.s64 	%rd597, %rd596, -3263064605168079213;
	{ .reg .b32 tmp; mov.b64 {tmp, %r1859}, %rd597; }
	cvt.u32.u64 	%r1860, %rd597;
	shl.b32 	%r1861, %r1860, %r1448;
	shr.u32 	%r1862, %r1858, %r1447;
	or.b32  	%r1863, %r1861, %r1862;
	xor.b32  	%r1864, %r4, %r1859;
	xor.b32  	%r1865, %r1864, %r1858;
	and.b32  	%r1866, %r1865, %r1446;
	and.b32  	%r1867, %r1863, %r1445;
	cvt.u64.u32 	%rd598, %r1866;
	mul.lo.s64 	%rd599, %rd598, -3263064605168079213;
	{ .reg .b32 tmp; mov.b64 {tmp, %r1868}, %rd599; }
	cvt.u32.u64 	%r1869, %rd599;
	shl.b32 	%r1870, %r1869, %r1448;
	shr.u32 	%r1871, %r1867, %r1447;
	or.b32  	%r1872, %r1870, %r1871;
	xor.b32  	%r1873, %r1, %r1868;
	xor.b32  	%r1874, %r1873, %r1867;
	and.b32  	%r1875, %r1874, %r1446;
	and.b32  	%r1876, %r1872, %r1445;
	cvt.u64.u32 	%rd600, %r1875;
	mul.lo.s64 	%rd601, %rd600, -3263064605168079213;
	{ .reg .b32 tmp; mov.b64 {tmp, %r1877}, %rd601; }
	cvt.u32.u64 	%r1878, %rd601;
	shl.b32 	%r1879, %r1878, %r1448;
	shr.u32 	%r1880, %r1876, %r1447;
	or.b32  	%r1881, %r1879, %r1880;
	xor.b32  	%r1882, %r2, %r1877;
	xor.b32  	%r1883, %r1882, %r1876;
	and.b32  	%r1884, %r1883, %r1446;
	and.b32  	%r1885, %r1881, %r1445;
	cvt.u64.u32 	%rd602, %r1884;
	shl.b64 	%rd603, %rd602, %r1444;
	cvt.u64.u32 	%rd604, %r1885;
	or.b64  	%rd605, %rd603, %rd604;
	setp.lt.u64 	%p74, %rd605, %rd8;
	selp.u64 	%rd606, 1, 0, %p74;
	add.s32 	%r1886, %r1443, 64;
	cvt.u64.u32 	%rd607, %r1886;
	add.s64 	%rd608, %rd494, %rd607;
	shr.u64 	%rd609, %rd608, %r1444;
	cvt.u32.u64 	%r1887, %rd608;
	and.b32  	%r1888, %r1445, %r1887;
	and.b64  	%rd610, %rd609, 4294967295;
	mul.lo.s64 	%rd611, %rd610, -3263064605168079213;
	{ .reg .b32 tmp; mov.b64 {tmp, %r1889}, %rd611; }
	cvt.u32.u64 	%r1890, %rd611;
	shl.b32 	%r1891, %r1890, %r1448;
	shr.u32 	%r1892, %r1888, %r1447;
	or.b32  	%r1893, %r1891, %r1892;
	xor.b32  	%r1894, %r23, %r1889;
	xor.b32  	%r1895, %r1894, %r1888;
	and.b32  	%r1896, %r1895, %r1446;
	and.b32  	%r1897, %r1893, %r1445;
	cvt.u64.u32 	%rd612, %r1896;
	mul.lo.s64 	%rd613, %rd612, -3263064605168079213;
	{ .reg .b32 tmp; mov.b64 {tmp, %r1898}, %rd613; }
	cvt.u32.u64 	%r1899, %rd613;
	shl.b32 	%r1900, %r1899, %r1448;
	shr.u32 	%r1901, %r1897, %r1447;
	or.b32  	%r1902, %r1900, %r1901;
	xor.b32  	%r1903, %r24, %r1898;
	xor.b32  	%r1904, %r1903, %r1897;
	and.b32  	%r1905, %r1904, %r1446;
	and.b32  	%r1906, %r1902, %r1445;
	cvt.u64.u32 	%rd614, %r1905;
	mul.lo.s64 	%rd615, %rd614, -3263064605168079213;
	{ .reg .b32 tmp; mov.b64 {tmp, %r1907}, %rd615; }
	cvt.u32.u64 	%r1908, %rd615;
	shl.b32 	%r1909, %r1908, %r1448;
	shr.u32 	%r1910, %r1906, %r1447;
	or.b32  	%r1911, %r1909, %r1910;
	xor.b32  	%r1912, %r21, %r1907;
	xor.b32  	%r1913, %r1912, %r1906;
	and.b32  	%r1914, %r1913, %r1446;
	and.b32  	%r1915, %r1911, %r1445;
	cvt.u64.u32 	%rd616, %r1914;
	mul.lo.s64 	%rd617, %rd616, -3263064605168079213;
	{ .reg .b32 tmp; mov.b64 {tmp, %r1916}, %rd617; }
	cvt.u32.u64 	%r1917, %rd617;
	shl.b32 	%r1918, %r1917, %r1448;
	shr.u32 	%r1919, %r1915, %r1447;
	or.b32  	%r1920, %r1918, %r1919;
	xor.b32  	%r1921, %r22, %r1916;
	xor.b32  	%r1922, %r1921, %r1915;
	and.b32  	%r1923, %r1922, %r1446;
	and.b32  	%r1924, %r1920, %r1445;
	cvt.u64.u32 	%rd618, %r1923;
	mul.lo.s64 	%rd619, %rd618, -3263064605168079213;
	{ .reg .b32 tmp; mov.b64 {tmp, %r1925}, %rd619; }
	cvt.u32.u64 	%r1926, %rd619;
	shl.b32 	%r1927, %r1926, %r1448;
	shr.u32 	%r1928, %r1924, %r1447;
	or.b32  	%r1929, %r1927, %r1928;
	xor.b32  	%r1930, %r19, %r1925;
	xor.b32  	%r1931, %r1930, %r1924;
	and.b32  	%r1932, %r1931, %r1446;
	and.b32  	%r1933, %r1929, %r1445;
	cvt.u64.u32 	%rd620, %r1932;
	mul.lo.s64 	%rd621, %rd620, -3263064605168079213;
	{ .reg .b32 tmp; mov.b64 {tmp, %r1934}, %rd621; }
	cvt.u32.u64 	%r1935, %rd621;
	shl.b32 	%r1936, %r1935, %r1448;
	shr.u32 	%r1937, %r1933, %r1447;
	or.b32  	%r1938, %r1936, %r1937;
	xor.b32  	%r1939, %r20, %r1934;
	xor.b32  	%r1940, %r1939, %r1933;
	and.b32  	%r1941, %r1940, %r1446;
	and.b32  	%r1942, %r1938, %r1445;
	cvt.u64.u32 	%rd622, %r1941;
	mul.lo.s64 	%rd623, %rd622, -3263064605168079213;
	{ .reg .b32 tmp; mov.b64 {tmp, %r1943}, %rd623; }
	cvt.u32.u64 	%r1944, %rd623;
	shl.b32 	%r1945, %r1944, %r1448;
	shr.u32 	%r1946, %r1942, %r1447;
	or.b32  	%r1947, %r1945, %r1946;
	xor.b32  	%r1948, %r17, %r1943;
	xor.b32  	%r1949, %r1948, %r1942;
	and.b32  	%r1950, %r1949, %r1446;
	and.b32  	%r1951, %r1947, %r1445;
	cvt.u64.u32 	%rd624, %r1950;
	mul.lo.s64 	%rd625, %rd624, -3263064605168079213;
	{ .reg .b32 tmp; mov.b64 {tmp, %r1952}, %rd625; }
	cvt.u32.u64 	%r1953, %rd625;
	shl.b32 	%r1954, %r1953, %r1448;
	shr.u32 	%r1955, %r1951, %r1447;
	or.b32  	%r1956, %r1954, %r1955;
	xor.b32  	%r1957, %r18, %r1952;
	xor.b32  	%r1958, %r1957, %r1951;
	and.b32  	%r1959, %r1958, %r1446;
	and.b32  	%r1960, %r1956, %r1445;
	cvt.u64.u32 	%rd626, %r1959;
	mul.lo.s64 	%rd627, %rd626, -3263064605168079213;
	{ .reg .b32 tmp; mov.b64 {tmp, %r1961}, %rd627; }
	cvt.u32.u64 	%r1962, %rd627;
	shl.b32 	%r1963, %r1962, %r1448;
	shr.u32 	%r1964, %r1960, %r1447;
	or.b32  	%r1965, %r1963, %r1964;
	xor.b32  	%r1966, %r15, %r1961;
	xor.b32  	%r1967, %r1966, %r1960;
	and.b32  	%r1968, %r1967, %r1446;
	and.b32  	%r1969, %r1965, %r1445;
	cvt.u64.u32 	%rd628, %r1968;
	mul.lo.s64 	%rd629, %rd628, -3263064605168079213;
	{ .reg .b32 tmp; mov.b64 {tmp, %r1970}, %rd629; }
	cvt.u32.u64 	%r1971, %rd629;
	shl.b32 	%r1972, %r1971, %r1448;
	shr.u32 	%r1973, %r1969, %r1447;
	or.b32  	%r1974, %r1972, %r1973;
	xor.b32  	%r1975, %r16, %r1970;
	xor.b32  	%r1976, %r1975, %r1969;
	and.b32  	%r1977, %r1976, %r1446;
	and.b32  	%r1978, %r1974, %r1445;
	cvt.u64.u32 	%rd630, %r1977;
	mul.lo.s64 	%rd631, %rd630, -3263064605168079213;
	{ .reg .b32 tmp; mov.b64 {tmp, %r1979}, %rd631; }
	cvt.u32.u64 	%r1980, %rd631;
	shl.b32 	%r1981, %r1980, %r1448;
	shr.u32 	%r1982, %r1978, %r1447;
	or.b32  	%r1983, %r1981, %r1982;
	xor.b32  	%r1984, %r13, %r1979;
	xor.b32  	%r1985, %r1984, %r1978;
	and.b32  	%r1986, %r1985, %r1446;
	and.b32  	%r1987, %r1983, %r1445;
	cvt.u64.u32 	%rd632, %r1986;
	mul.lo.s64 	%rd633, %rd632, -3263064605168079213;
	{ .reg .b32 tmp; mov.b64 {tmp, %r1988}, %rd633; }
	cvt.u32.u64 	%r1989, %rd633;
	shl.b32 	%r1990, %r1989, %r1448;
	shr.u32 	%r1991, %r1987, %r1447;
	or.b32  	%r1992, %r1990, %r1991;
	xor.b32  	%r1993, %r14, %r1988;
	xor.b32  	%r1994, %r1993, %r1987;
	and.b32  	%r1995, %r1994, %r1446;
	and.b32  	%r1996, %r1992, %r1445;
	cvt.u64.u32 	%rd634, %r1995;
	mul.lo.s64 	%rd635, %rd634, -3263064605168079213;
	{ .reg .b32 tmp; mov.b64 {tmp, %r1997}, %rd635; }
	cvt.u32.u64 	%r1998, %rd635;
	shl.b32 	%r1999, %r1998, %r1448;
	shr.u32 	%r2000, %r1996, %r1447;
	or.b32  	%r2001, %r1999, %r2000;
	xor.b32  	%r2002, %r11, %r1997;
	xor.b32  	%r2003, %r2002, %r1996;
	and.b32  	%r2004, %r2003, %r1446;
	and.b32  	%r2005, %r2001, %r1445;
	cvt.u64.u32 	%rd636, %r2004;
	mul.lo.s64 	%rd637, %rd636, -3263064605168079213;
	{ .reg .b32 tmp; mov.b64 {tmp, %r2006}, %rd637; }
	cvt.u32.u64 	%r2007, %rd637;
	shl.b32 	%r2008, %r2007, %r1448;
	shr.u32 	%r2009, %r2005, %r1447;
	or.b32  	%r2010, %r2008, %r2009;
	xor.b32  	%r2011, %r12, %r2006;
	xor.b32  	%r2012, %r2011, %r2005;
	and.b32  	%r2013, %r2012, %r1446;
	and.b32  	%r2014, %r2010, %r1445;
	cvt.u64.u32 	%rd638, %r2013;
	mul.lo.s64 	%rd639, %rd638, -3263064605168079213;
	{ .reg .b32 tmp; mov.b64 {tmp, %r2015}, %rd639; }
	cvt.u32.u64 	%r2016, %rd639;
	shl.b32 	%r2017, %r2016, %r1448;
	shr.u32 	%r2018, %r2014, %r1447;
	or.b32  	%r2019, %r2017, %r2018;
	xor.b32  	%r2020, %r9, %r2015;
	xor.b32  	%r2021, %r2020, %r2014;
	and.b32  	%r2022, %r2021, %r1446;
	and.b32  	%r2023, %r2019, %r1445;
	cvt.u64.u32 	%rd640, %r2022;
	mul.lo.s64 	%rd641, %rd640, -3263064605168079213;
	{ .reg .b32 tmp; mov.b64 {tmp, %r2024}, %rd641; }
	cvt.u32.u64 	%r2025, %rd641;
	shl.b32 	%r2026, %r2025, %r1448;
	shr.u32 	%r2027, %r2023, %r1447;
	or.b32  	%r2028, %r2026, %r2027;
	xor.b32  	%r2029, %r10, %r2024;
	xor.b32  	%r2030, %r2029, %r2023;
	and.b32  	%r2031, %r2030, %r1446;
	and.b32  	%r2032, %r2028, %r1445;
	cvt.u64.u32 	%rd642, %r2031;
	mul.lo.s64 	%rd643, %rd642, -3263064605168079213;
	{ .reg .b32 tmp; mov.b64 {tmp, %r2033}, %rd643; }
	cvt.u32.u64 	%r2034, %rd643;
	shl.b32 	%r2035, %r2034, %r1448;
	shr.u32 	%r2036, %r2032, %r1447;
	or.b32  	%r2037, %r2035, %r2036;
	xor.b32  	%r2038, %r7, %r2033;
	xor.b32  	%r2039, %r2038, %r2032;
	and.b32  	%r2040, %r2039, %r1446;
	and.b32  	%r2041, %r2037, %r1445;
	cvt.u64.u32 	%rd644, %r2040;
	mul.lo.s64 	%rd645, %rd644, -3263064605168079213;
	{ .reg .b32 tmp; mov.b64 {tmp, %r2042}, %rd645; }
	cvt.u32.u64 	%r2043, %rd645;
	shl.b32 	%r2044, %r2043, %r1448;
	shr.u32 	%r2045, %r2041, %r1447;
	or.b32  	%r2046, %r2044, %r2045;
	xor.b32  	%r2047, %r8, %r2042;
	xor.b32  	%r2048, %r2047, %r2041;
	and.b32  	%r2049, %r2048, %r1446;
	and.b32  	%r2050, %r2046, %r1445;
	cvt.u64.u32 	%rd646, %r2049;
	mul.lo.s64 	%rd647, %rd646, -3263064605168079213;
	{ .reg .b32 tmp; mov.b64 {tmp, %r2051}, %rd647; }
	cvt.u32.u64 	%r2052, %rd647;
	shl.b32 	%r2053, %r2052, %r1448;
	shr.u32 	%r2054, %r2050, %r1447;
	or.b32  	%r2055, %r2053, %r2054;
	xor.b32  	%r2056, %r5, %r2051;
	xor.b32  	%r2057, %r2056, %r2050;
	and.b32  	%r2058, %r2057, %r1446;
	and.b32  	%r2059, %r2055, %r1445;
	cvt.u64.u32 	%rd648, %r2058;
	mul.lo.s64 	%rd649, %rd648, -3263064605168079213;
	{ .reg .b32 tmp; mov.b64 {tmp, %r2060}, %rd649; }
	cvt.u32.u64 	%r2061, %rd649;
	shl.b32 	%r2062, %r2061, %r1448;
	shr.u32 	%r2063, %r2059, %r1447;
	or.b32  	%r2064, %r2062, %r2063;
	xor.b32  	%r2065, %r6, %r2060;
	xor.b32  	%r2066, %r2065, %r2059;
	and.b32  	%r2067, %r2066, %r1446;
	and.b32  	%r2068, %r2064, %r1445;
	cvt.u64.u32 	%rd650, %r2067;
	mul.lo.s64 	%rd651, %rd650, -3263064605168079213;
	{ .reg .b32 tmp; mov.b64 {tmp, %r2069}, %rd651; }
	cvt.u32.u64 	%r2070, %rd651;
	shl.b32 	%r2071, %r2070, %r1448;
	shr.u32 	%r2072, %r2068, %r1447;
	or.b32  	%r2073, %r2071, %r2072;
	xor.b32  	%r2074, %r3, %r2069;
	xor.b32  	%r2075, %r2074, %r2068;
	and.b32  	%r2076, %r2075, %r1446;
	and.b32  	%r2077, %r2073, %r1445;
	cvt.u64.u32 	%rd652, %r2076;
	mul.lo.s64 	%rd653, %rd652, -3263064605168079213;
	{ .reg .b32 tmp; mov.b64 {tmp, %r2078}, %rd653; }
	cvt.u32.u64 	%r2079, %rd653;
	shl.b32 	%r2080, %r2079, %r1448;
	shr.u32 	%r2081, %r2077, %r1447;
	or.b32  	%r2082, %r2080, %r2081;
	xor.b32  	%r2083, %r4, %r2078;
	xor.b32  	%r2084, %r2083, %r2077;
	and.b32  	%r2085, %r2084, %r1446;
	and.b32  	%r2086, %r2082, %r1445;
	cvt.u64.u32 	%rd654, %r2085;
	mul.lo.s64 	%rd655, %rd654, -3263064605168079213;
	{ .reg .b32 tmp; mov.b64 {tmp, %r2087}, %rd655; }
	cvt.u32.u64 	%r2088, %rd655;
	shl.b32 	%r2089, %r2088, %r1448;
	shr.u32 	%r2090, %r2086, %r1447;
	or.b32  	%r2091, %r2089, %r2090;
	xor.b32  	%r2092, %r1, %r2087;
	xor.b32  	%r2093, %r2092, %r2086;
	and.b32  	%r2094, %r2093, %r1446;
	and.b32  	%r2095, %r2091, %r1445;
	cvt.u64.u32 	%rd656, %r2094;
	mul.lo.s64 	%rd657, %rd656, -3263064605168079213;
	{ .reg .b32 tmp; mov.b64 {tmp, %r2096}, %rd657; }
	cvt.u32.u64 	%r2097, %rd657;
	shl.b32 	%r2098, %r2097, %r1448;
	shr.u32 	%r2099, %r2095, %r1447;
	or.b32  	%r2100, %r2098, %r2099;
	xor.b32  	%r2101, %r2, %r2096;
	xor.b32  	%r2102, %r2101, %r2095;
	and.b32  	%r2103, %r2102, %r1446;
	and.b32  	%r2104, %r2100, %r1445;
	cvt.u64.u32 	%rd658, %r2103;
	shl.b64 	%rd659, %rd658, %r1444;
	cvt.u64.u32 	%rd660, %r2104;
	or.b64  	%rd661, %rd659, %rd660;
	setp.lt.u64 	%p75, %rd661, %rd8;
	selp.u64 	%rd662, 1, 0, %p75;
	// begin inline asm
	mov.u32 %r1439, %laneid;
	// end inline asm
	shr.u32 	%r28, %r26, 5;
	mad.lo.s32 	%r2105, %r28, 96, %r1439;
	shl.b32 	%r2106, %r2105, 4;
	mov.u32 	%r2107, _ZZN3cub18CUB_300001_SM_10006detail4scan16DeviceScanKernelINS2_10policy_hubIN6thrust24THRUST_300001_SM_1000_NS6system6detail7generic14key_flag_tupleENS6_6detail10any_assignESA_mNS9_16key_flag_scan_opEE10Policy1000ENS6_18transform_iteratorINS9_21construct_key_flag_opENS6_17counting_iteratorImNS6_11use_defaultESJ_SJ_EESA_SJ_EENS6_25transform_output_iteratorINS9_15write_output_opINSB_15normal_iteratorINS6_7pointerIiNS6_8cuda_cub5par_tESJ_SJ_EEEEPiEENS6_16discard_iteratorImEEEENS0_13ScanTileStateISA_Lb0EEESD_NS0_8NullTypeEmSA_Lb0ES11_EEvT0_T1_T2_iT3_T4_T5_E12temp_storage;
	add.s32 	%r29, %r2107, %r2106;
	st.shared.v2.u64 	[%r29], {%rd549, %rd550};
	st.shared.v2.u64 	[%r29+512], {%rd605, %rd606};
	st.shared.v2.u64 	[%r29+1024], {%rd661, %rd662};
	bar.warp.sync 	-1;
	shl.b32 	%r2108, %r1439, 5;
	add.s32 	%r30, %r29, %r2108;
	ld.shared.v2.u64 	{%rd15, %rd17}, [%r30];
	ld.shared.v2.u64 	{%rd18, %rd20}, [%r30+16];
	ld.shared.v2.u64 	{%rd23, %rd24}, [%r30+32];
	bar.sync 	0;
	setp.ne.s32 	%p76, %r25, 0;
	@%p76 bra 	$L__BB4_6;
	add.s64 	%rd766, %rd20, %rd17;
	add.s64 	%rd767, %rd24, %rd766;
	mov.b64 	{%r2469, %r2474}, %rd767;
	mov.b64 	{%r2559, %r2564}, %rd23;
	mov.b32 	%r2575, 1;
	mov.b32 	%r2576, 0;
	mov.b32 	%r2577, -1;
	// begin inline asm
	shfl.sync.up.b32 %r2458, %r2559, %r2575, %r2576, %r2577;
	// end inline asm
	// begin inline asm
	shfl.sync.up.b32 %r2463, %r2564, %r2575, %r2576, %r2577;
	// end inline asm
	// begin inline asm
	shfl.sync.up.b32 %r2468, %r2469, %r2575, %r2576, %r2577;
	// end inline asm
	// begin inline asm
	shfl.sync.up.b32 %r2473, %r2474, %r2575, %r2576, %r2577;
	// end inline asm
	mov.b64 	%rd768, {%r2468, %r2473};
	setp.lt.s32 	%p118, %r1439, 1;
	selp.b64 	%rd769, 0, %rd768, %p118;
	add.s64 	%rd770, %rd769, %rd767;
	mov.b64 	{%r2489, %r2494}, %rd770;
	mov.b32 	%r2495, 2;
	// begin inline asm
	shfl.sync.up.b32 %r2478, %r2559, %r2495, %r2576, %r2577;
	// end inline asm
	// begin inline asm
	shfl.sync.up.b32 %r2483, %r2564, %r2495, %r2576, %r2577;
	// end inline asm
	// begin inline asm
	shfl.sync.up.b32 %r2488, %r2489, %r2495, %r2576, %r2577;
	// end inline asm
	// begin inline asm
	shfl.sync.up.b32 %r2493, %r2494, %r2495, %r2576, %r2577;
	// end inline asm
	mov.b64 	%rd771, {%r2488, %r2493};
	setp.lt.s32 	%p119, %r1439, 2;
	selp.b64 	%rd772, 0, %rd771, %p119;
	add.s64 	%rd773, %rd772, %rd770;
	mov.b64 	{%r2509, %r2514}, %rd773;
	mov.b32 	%r2515, 4;
	// begin inline asm
	shfl.sync.up.b32 %r2498, %r2559, %r2515, %r2576, %r2577;
	// end inline asm
	// begin inline asm
	shfl.sync.up.b32 %r2503, %r2564, %r2515, %r2576, %r2577;
	// end inline asm
	// begin inline asm
	shfl.sync.up.b32 %r2508, %r2509, %r2515, %r2576, %r2577;
	// end inline asm
	// begin inline asm
	shfl.sync.up.b32 %r2513, %r2514, %r2515, %r2576, %r2577;
	// end inline asm
	mov.b64 	%rd774, {%r2508, %r2513};
	setp.lt.s32 	%p120, %r1439, 4;
	selp.b64 	%rd775, 0, %rd774, %p120;
	add.s64 	%rd776, %rd775, %rd773;
	mov.b64 	{%r2529, %r2534}, %rd776;
	mov.b32 	%r2535, 8;
	// begin inline asm
	shfl.sync.up.b32 %r2518, %r2559, %r2535, %r2576, %r2577;
	// end inline asm
	// begin inline asm
	shfl.sync.up.b32 %r2523, %r2564, %r2535, %r2576, %r2577;
	// end inline asm
	// begin inline asm
	shfl.sync.up.b32 %r2528, %r2529, %r2535, %r2576, %r2577;
	// end inline asm
	// begin inline asm
	shfl.sync.up.b32 %r2533, %r2534, %r2535, %r2576, %r2577;
	// end inline asm
	mov.b64 	%rd777, {%r2528, %r2533};
	setp.lt.s32 	%p121, %r1439, 8;
	selp.b64 	%rd778, 0, %rd777, %p121;
	add.s64 	%rd779, %rd778, %rd776;
	mov.b64 	{%r2549, %r2554}, %rd779;
	mov.b32 	%r2555, 16;
	// begin inline asm
	shfl.sync.up.b32 %r2538, %r2559, %r2555, %r2576, %r2577;
	// end inline asm
	// begin inline asm
	shfl.sync.up.b32 %r2543, %r2564, %r2555, %r2576, %r2577;
	// end inline asm
	// begin inline asm
	shfl.sync.up.b32 %r2548, %r2549, %r2555, %r2576, %r2577;
	// end inline asm
	// begin inline asm
	shfl.sync.up.b32 %r2553, %r2554, %r2555, %r2576, %r2577;
	// end inline asm
	mov.b64 	%rd780, {%r2548, %r2553};
	setp.lt.s32 	%p122, %r1439, 16;
	selp.b64 	%rd781, 0, %rd780, %p122;
	add.s64 	%rd25, %rd781, %rd779;
	mov.b64 	{%r2569, %r2574}, %rd25;
	// begin inline asm
	shfl.sync.up.b32 %r2558, %r2559, %r2575, %r2576, %r2577;
	// end inline asm
	// begin inline asm
	shfl.sync.up.b32 %r2563, %r2564, %r2575, %r2576, %r2577;
	// end inline asm
	// begin inline asm
	shfl.sync.up.b32 %r2568, %r2569, %r2575, %r2576, %r2577;
	// end inline asm
	// begin inline asm
	shfl.sync.up.b32 %r2573, %r2574, %r2575, %r2576, %r2577;
	// end inline asm
	setp.ne.s32 	%p123, %r1439, 31;
	@%p123 bra 	$L__BB4_4;
	shl.b32 	%r2578, %r28, 4;
	add.s32 	%r2580, %r2107, %r2578;
	st.shared.v2.u64 	[%r2580+64], {%rd23, %rd25};
$L__BB4_4:
	mov.b64 	%rd782, {%r2568, %r2573};
	bar.sync 	0;
	ld.shared.u64 	%rd783, [_ZZN3cub18CUB_300001_SM_10006detail4scan16DeviceScanKernelINS2_10policy_hubIN6thrust24THRUST_300001_SM_1000_NS6system6detail7generic14key_flag_tupleENS6_6detail10any_assignESA_mNS9_16key_flag_scan_opEE10Policy1000ENS6_18transform_iteratorINS9_21construct_key_flag_opENS6_17counting_iteratorImNS6_11use_defaultESJ_SJ_EESA_SJ_EENS6_25transform_output_iteratorINS9_15write_output_opINSB_15normal_iteratorINS6_7pointerIiNS6_8cuda_cub5par_tESJ_SJ_EEEEPiEENS6_16discard_iteratorImEEEENS0_13ScanTileStateISA_Lb0EEESD_NS0_8NullTypeEmSA_Lb0ES11_EEvT0_T1_T2_iT3_T4_T5_E12temp_storage+72];
	ld.shared.u64 	%rd784, [_ZZN3cub18CUB_300001_SM_10006detail4scan16DeviceScanKernelINS2_10policy_hubIN6thrust24THRUST_300001_SM_1000_NS6system6detail7generic14key_flag_tupleENS6_6detail10any_assignESA_mNS9_16key_flag_scan_opEE10Policy1000ENS6_18transform_iteratorINS9_21construct_key_flag_opENS6_17counting_iteratorImNS6_11use_defaultESJ_SJ_EESA_SJ_EENS6_25transform_output_iteratorINS9_15write_output_opINSB_15normal_iteratorINS6_7pointerIiNS6_8cuda_cub5par_tESJ_SJ_EEEEPiEENS6_16discard_iteratorImEEEENS0_13ScanTileStateISA_Lb0EEESD_NS0_8NullTypeEmSA_Lb0ES11_EEvT0_T1_T2_iT3_T4_T5_E12temp_storage+88];
	add.s64 	%rd785, %rd784, %rd783;
	setp.eq.s32 	%p124, %r28, 2;
	selp.b64 	%rd786, %rd785, %rd783, %p124;
	ld.shared.u64 	%rd787, [_ZZN3cub18CUB_300001_SM_10006detail4scan16DeviceScanKernelINS2_10policy_hubIN6thrust24THRUST_300001_SM_1000_NS6system6detail7generic14key_flag_tupleENS6_6detail10any_assignESA_mNS9_16key_flag_scan_opEE10Policy1000ENS6_18transform_iteratorINS9_21construct_key_flag_opENS6_17counting_iteratorImNS6_11use_defaultESJ_SJ_EESA_SJ_EENS6_25transform_output_iteratorINS9_15write_output_opINSB_15normal_iteratorINS6_7pointerIiNS6_8cuda_cub5par_tESJ_SJ_EEEEPiEENS6_16discard_iteratorImEEEENS0_13ScanTileStateISA_Lb0EEESD_NS0_8NullTypeEmSA_Lb0ES11_EEvT0_T1_T2_iT3_T4_T5_E12temp_storage+104];
	add.s64 	%rd26, %rd785, %rd787;
	setp.eq.s32 	%p125, %r28, 3;
	selp.b64 	%rd788, %rd26, %rd786, %p125;
	setp.lt.u32 	%p126, %r26, 32;
	setp.eq.s32 	%p127, %r1439, 0;
	selp.b64 	%rd789, 0, %rd782, %p127;
	add.s64 	%rd790, %rd788, %rd789;
	selp.b64 	%rd822, %rd782, %rd790, %p126;
	setp.ne.s32 	%p128, %r26, 0;
	@%p128 bra 	$L__BB4_34;
	ld.shared.u64 	%rd797, [_ZZN3cub18CUB_300001_SM_10006detail4scan16DeviceScanKernelINS2_10policy_hubIN6thrust24THRUST_300001_SM_1000_NS6system6detail7generic14key_flag_tupleENS6_6detail10any_assignESA_mNS9_16key_flag_scan_opEE10Policy1000ENS6_18transform_iteratorINS9_21construct_key_flag_opENS6_17counting_iteratorImNS6_11use_defaultESJ_SJ_EESA_SJ_EENS6_25transform_output_iteratorINS9_15write_output_opINSB_15normal_iteratorINS6_7pointerIiNS6_8cuda_cub5par_tESJ_SJ_EEEEPiEENS6_16discard_iteratorImEEEENS0_13ScanTileStateISA_Lb0EEESD_NS0_8NullTypeEmSA_Lb0ES11_EEvT0_T1_T2_iT3_T4_T5_E12temp_storage+120];
	ld.shared.u64 	%rd792, [_ZZN3cub18CUB_300001_SM_10006detail4scan16DeviceScanKernelINS2_10policy_hubIN6thrust24THRUST_300001_SM_1000_NS6system6detail7generic14key_flag_tupleENS6_6detail10any_assignESA_mNS9_16key_flag_scan_opEE10Policy1000ENS6_18transform_iteratorINS9_21construct_key_flag_opENS6_17counting_iteratorImNS6_11use_defaultESJ_SJ_EESA_SJ_EENS6_25transform_output_iteratorINS9_15write_output_opINSB_15normal_iteratorINS6_7pointerIiNS6_8cuda_cub5par_tESJ_SJ_EEEEPiEENS6_16discard_iteratorImEEEENS0_13ScanTileStateISA_Lb0EEESD_NS0_8NullTypeEmSA_Lb0ES11_EEvT0_T1_T2_iT3_T4_T5_E12temp_storage+112];
	add.s64 	%rd791, %rd3, 512;
	// begin inline asm
	st.cg.u64 [%rd791], %rd792;
	// end inline asm
	add.s64 	%rd793, %rd3, 520;
	add.s64 	%rd794, %rd797, %rd26;
	// begin inline asm
	st.cg.u64 [%rd793], %rd794;
	// end inline asm
	add.s64 	%rd795, %rd1, 128;
	mov.b32 	%r2581, 101;
	// begin inline asm
	st.release.gpu.u32 [%rd795], %r2581;
	// end inline asm
	mov.b64 	%rd822, 0;
	bra.uni 	$L__BB4_34;
$L__BB4_6:
	add.s64 	%rd663, %rd20, %rd17;
	add.s64 	%rd664, %rd24, %rd663;
	mov.b64 	{%r2120, %r2125}, %rd664;
	mov.b64 	{%r2210, %r2215}, %rd23;
	mov.b32 	%r2226, 1;
	mov.b32 	%r2227, 0;
	mov.b32 	%r2228, -1;
	// begin inline asm
	shfl.sync.up.b32 %r2109, %r2210, %r2226, %r2227, %r2228;
	// end inline asm
	// begin inline asm
	shfl.sync.up.b32 %r2114, %r2215, %r2226, %r2227, %r2228;
	// end inline asm
	// begin inline asm
	shfl.sync.up.b32 %r2119, %r2120, %r2226, %r2227, %r2228;
	// end inline asm
	// begin inline asm
	shfl.sync.up.b32 %r2124, %r2125, %r2226, %r2227, %r2228;
	// end inline asm
	mov.b64 	%rd665, {%r2119, %r2124};
	setp.lt.s32 	%p77, %r1439, 1;
	selp.b64 	%rd666, 0, %rd665, %p77;
	add.s64 	%rd667, %rd666, %rd664;
	mov.b64 	{%r2140, %r2145}, %rd667;
	mov.b32 	%r2146, 2;
	// begin inline asm
	shfl.sync.up.b32 %r2129, %r2210, %r2146, %r2227, %r2228;
	// end inline asm
	// begin inline asm
	shfl.sync.up.b32 %r2134, %r2215, %r2146, %r2227, %r2228;
	// end inline asm
	// begin inline asm
	shfl.sync.up.b32 %r2139, %r2140, %r2146, %r2227, %r2228;
	// end inline asm
	// begin inline asm
	shfl.sync.up.b32 %r2144, %r2145, %r2146, %r2227, %r2228;
	// end inline asm
	mov.b64 	%rd668, {%r2139, %r2144};
	setp.lt.s32 	%p78, %r1439, 2;
	selp.b64 	%rd669, 0, %rd668, %p78;
	add.s64 	%rd670, %rd669, %rd667;
	mov.b64 	{%r2160, %r2165}, %rd670;
	mov.b32 	%r2166, 4;
	// begin inline asm
	shfl.sync.up.b32 %r2149, %r2210, %r2166, %r2227, %r2228;
	// end inline asm
	// begin inline asm
	shfl.sync.up.b32 %r2154, %r2215, %r2166, %r2227, %r2228;
	// end inline asm
	// begin inline asm
	shfl.sync.up.b32 %r2159, %r2160, %r2166, %r2227, %r2228;
	// end inline asm
	// begin inline asm
	shfl.sync.up.b32 %r2164, %r2165, %r2166, %r2227, %r2228;
	// end inline asm
	mov.b64 	%rd671, {%r2159, %r2164};
	setp.lt.s32 	%p79, %r1439, 4;
	selp.b64 	%rd672, 0, %rd671, %p79;
	add.s64 	%rd673, %rd672, %rd670;
	mov.b64 	{%r2180, %r2185}, %rd673;
	mov.b32 	%r2186, 8;
	// begin inline asm
	shfl.sync.up.b32 %r2169, %r2210, %r2186, %r2227, %r2228;
	// end inline asm
	// begin inline asm
	shfl.sync.up.b32 %r2174, %r2215, %r2186, %r2227, %r2228;
	// end inline asm
	// begin inline asm
	shfl.sync.up.b32 %r2179, %r2180, %r2186, %r2227, %r2228;
	// end inline asm
	// begin inline asm
	shfl.sync.up.b32 %r2184, %r2185, %r2186, %r2227, %r2228;
	// end inline asm
	mov.b64 	%rd674, {%r2179, %r2184};
	setp.lt.s32 	%p80, %r1439, 8;
	selp.b64 	%rd675, 0, %rd674, %p80;
	add.s64 	%rd676, %rd675, %rd673;
	mov.b64 	{%r2200, %r2205}, %rd676;
	mov.b32 	%r2206, 16;
	// begin inline asm
	shfl.sync.up.b32 %r2189, %r2210, %r2206, %r2227, %r2228;
	// end inline asm
	// begin inline asm
	shfl.sync.up.b32 %r2194, %r2215, %r2206, %r2227, %r2228;
	// end inline asm
	// begin inline asm
	shfl.sync.up.b32 %r2199, %r2200, %r2206, %r2227, %r2228;
	// end inline asm
	// begin inline asm
	shfl.sync.up.b32 %r2204, %r2205, %r2206, %r2227, %r2228;
	// end inline asm
	mov.b64 	%rd677, {%r2199, %r2204};
	setp.lt.s32 	%p81, %r1439, 16;
	selp.b64 	%rd678, 0, %rd677, %p81;
	add.s64 	%rd28, %rd678, %rd676;
	mov.b64 	{%r2220, %r2225}, %rd28;
	// begin inline asm
	shfl.sync.up.b32 %r2209, %r2210, %r2226, %r2227, %r2228;
	// end inline asm
	// begin inline asm
	shfl.sync.up.b32 %r2214, %r2215, %r2226, %r2227, %r2228;
	// end inline asm
	// begin inline asm
	shfl.sync.up.b32 %r2219, %r2220, %r2226, %r2227, %r2228;
	// end inline asm
	// begin inline asm
	shfl.sync.up.b32 %r2224, %r2225, %r2226, %r2227, %r2228;
	// end inline asm
	setp.ne.s32 	%p82, %r1439, 31;
	@%p82 bra 	$L__BB4_8;
	shl.b32 	%r2229, %r28, 4;
	add.s32 	%r2231, %r2107, %r2229;
	st.shared.v2.u64 	[%r2231+64], {%rd23, %rd28};
$L__BB4_8:
	mov.b64 	%rd679, {%r2219, %r2224};
	bar.sync 	0;
	ld.shared.u64 	%rd680, [_ZZN3cub18CUB_300001_SM_10006detail4scan16DeviceScanKernelINS2_10policy_hubIN6thrust24THRUST_300001_SM_1000_NS6system6detail7generic14key_flag_tupleENS6_6detail10any_assignESA_mNS9_16key_flag_scan_opEE10Policy1000ENS6_18transform_iteratorINS9_21construct_key_flag_opENS6_17counting_iteratorImNS6_11use_defaultESJ_SJ_EESA_SJ_EENS6_25transform_output_iteratorINS9_15write_output_opINSB_15normal_iteratorINS6_7pointerIiNS6_8cuda_cub5par_tESJ_SJ_EEEEPiEENS6_16discard_iteratorImEEEENS0_13ScanTileStateISA_Lb0EEESD_NS0_8NullTypeEmSA_Lb0ES11_EEvT0_T1_T2_iT3_T4_T5_E12temp_storage+72];
	ld.shared.u64 	%rd681, [_ZZN3cub18CUB_300001_SM_10006detail4scan16DeviceScanKernelINS2_10policy_hubIN6thrust24THRUST_300001_SM_1000_NS6system6detail7generic14key_flag_tupleENS6_6detail10any_assignESA_mNS9_16key_flag_scan_opEE10Policy1000ENS6_18transform_iteratorINS9_21construct_key_flag_opENS6_17counting_iteratorImNS6_11use_defaultESJ_SJ_EESA_SJ_EENS6_25transform_output_iteratorINS9_15write_output_opINSB_15normal_iteratorINS6_7pointerIiNS6_8cuda_cub5par_tESJ_SJ_EEEEPiEENS6_16discard_iteratorImEEEENS0_13ScanTileStateISA_Lb0EEESD_NS0_8NullTypeEmSA_Lb0ES11_EEvT0_T1_T2_iT3_T4_T5_E12temp_storage+88];
	add.s64 	%rd682, %rd681, %rd680;
	setp.eq.s32 	%p83, %r28, 2;
	selp.b64 	%rd683, %rd682, %rd680, %p83;
	ld.shared.u64 	%rd684, [_ZZN3cub18CUB_300001_SM_10006detail4scan16DeviceScanKernelINS2_10policy_hubIN6thrust24THRUST_300001_SM_1000_NS6system6detail7generic14key_flag_tupleENS6_6detail10any_assignESA_mNS9_16key_flag_scan_opEE10Policy1000ENS6_18transform_iteratorINS9_21construct_key_flag_opENS6_17counting_iteratorImNS6_11use_defaultESJ_SJ_EESA_SJ_EENS6_25transform_output_iteratorINS9_15write_output_opINSB_15normal_iteratorINS6_7pointerIiNS6_8cuda_cub5par_tESJ_SJ_EEEEPiEENS6_16discard_iteratorImEEEENS0_13ScanTileStateISA_Lb0EEESD_NS0_8NullTypeEmSA_Lb0ES11_EEvT0_T1_T2_iT3_T4_T5_E12temp_storage+104];
	add.s64 	%rd685, %rd682, %rd684;
	setp.eq.s32 	%p84, %r28, 3;
	selp.b64 	%rd686, %rd685, %rd683, %p84;
	ld.shared.v2.u64 	{%rd31, %rd30}, [_ZZN3cub18CUB_300001_SM_10006detail4scan16DeviceScanKernelINS2_10policy_hubIN6thrust24THRUST_300001_SM_1000_NS6system6detail7generic14key_flag_tupleENS6_6detail10any_assignESA_mNS9_16key_flag_scan_opEE10Policy1000ENS6_18transform_iteratorINS9_21construct_key_flag_opENS6_17counting_iteratorImNS6_11use_defaultESJ_SJ_EESA_SJ_EENS6_25transform_output_iteratorINS9_15write_output_opINSB_15normal_iteratorINS6_7pointerIiNS6_8cuda_cub5par_tESJ_SJ_EEEEPiEENS6_16discard_iteratorImEEEENS0_13ScanTileStateISA_Lb0EEESD_NS0_8NullTypeEmSA_Lb0ES11_EEvT0_T1_T2_iT3_T4_T5_E12temp_storage+112];
	add.s64 	%rd32, %rd30, %rd685;
	setp.gt.u32 	%p85, %r26, 31;
	setp.lt.u32 	%p86, %r26, 32;
	setp.eq.s32 	%p87, %r1439, 0;
	selp.b64 	%rd687, 0, %rd679, %p87;
	add.s64 	%rd821, %rd686, %rd687;
	selp.b64 	%rd34, %rd679, %rd821, %p86;
	@%p85 bra 	$L__BB4_33;
	setp.ne.s32 	%p88, %r26, 0;
	mul.wide.s32 	%rd688, %r25, 4;
	add.s64 	%rd35, %rd1, %rd688;
	@%p88 bra 	$L__BB4_11;
	st.shared.u64 	[_ZZN3cub18CUB_300001_SM_10006detail4scan16DeviceScanKernelINS2_10policy_hubIN6thrust24THRUST_300001_SM_1000_NS6system6detail7generic14key_flag_tupleENS6_6detail10any_assignESA_mNS9_16key_flag_scan_opEE10Policy1000ENS6_18transform_iteratorINS9_21construct_key_flag_opENS6_17counting_iteratorImNS6_11use_defaultESJ_SJ_EESA_SJ_EENS6_25transform_output_iteratorINS9_15write_output_opINSB_15normal_iteratorINS6_7pointerIiNS6_8cuda_cub5par_tESJ_SJ_EEEEPiEENS6_16discard_iteratorImEEEENS0_13ScanTileStateISA_Lb0EEESD_NS0_8NullTypeEmSA_Lb0ES11_EEvT0_T1_T2_iT3_T4_T5_E12temp_storage+40], %rd31;
	st.shared.u64 	[_ZZN3cub18CUB_300001_SM_10006detail4scan16DeviceScanKernelINS2_10policy_hubIN6thrust24THRUST_300001_SM_1000_NS6system6detail7generic14key_flag_tupleENS6_6detail10any_assignESA_mNS9_16key_flag_scan_opEE10Policy1000ENS6_18transform_iteratorINS9_21construct_key_flag_opENS6_17counting_iteratorImNS6_11use_defaultESJ_SJ_EESA_SJ_EENS6_25transform_output_iteratorINS9_15write_output_opINSB_15normal_iteratorINS6_7pointerIiNS6_8cuda_cub5par_tESJ_SJ_EEEEPiEENS6_16discard_iteratorImEEEENS0_13ScanTileStateISA_Lb0EEESD_NS0_8NullTypeEmSA_Lb0ES11_EEvT0_T1_T2_iT3_T4_T5_E12temp_storage+48], %rd32;
	mul.wide.s32 	%rd694, %r25, 16;
	add.s64 	%rd695, %rd2, %rd694;
	add.s64 	%rd689, %rd695, 512;
	// begin inline asm
	st.cg.u64 [%rd689], %rd31;
	// end inline asm
	add.s64 	%rd691, %rd695, 520;
	// begin inline asm
	st.cg.u64 [%rd691], %rd32;
	// end inline asm
	add.s64 	%rd693, %rd35, 128;
	mov.b32 	%r2232, 100;
	// begin inline asm
	st.release.gpu.u32 [%rd693], %r2232;
	// end inline asm
$L__BB4_11:
	not.b32 	%r2233, %r26;
	add.s32 	%r2586, %r25, %r2233;
	mov.u32 	%r2234, %nctaid.x;
	setp.gt.u32 	%p89, %r2234, 499;
	@%p89 bra 	$L__BB4_13;
	membar.cta;
	bra.uni 	$L__BB4_14;
$L__BB4_13:
	mov.b32 	%r2235, 450;
	// begin inline asm
	nanosleep.u32 %r2235;
	// end inline asm
$L__BB4_14:
	mul.wide.s32 	%rd696, %r2586, 4;
	add.s64 	%rd697, %rd1, %rd696;
	add.s64 	%rd36, %rd697, 128;
$L__BB4_15:
	// begin inline asm
	ld.relaxed.gpu.u32 %r2585, [%rd36];
	// end inline asm
	membar.gl;
	setp.eq.s32 	%p90, %r2585, 99;
	mov.b32 	%r2237, -1;
	vote.sync.any.pred 	%p91, %p90, %r2237;
	@%p91 bra 	$L__BB4_15;
	setp.eq.s32 	%p92, %r2585, 101;
	@%p92 bra 	$L__BB4_19;
	setp.ne.s32 	%p93, %r2585, 100;
	@%p93 bra 	$L__BB4_20;
	mul.wide.s32 	%rd710, %r2586, 16;
	add.s64 	%rd711, %rd2, %rd710;
	add.s64 	%rd707, %rd711, 512;
	// begin inline asm
	ld.cg.u64 %rd814, [%rd707];
	// end inline asm
	add.s64 	%rd709, %rd711, 520;
	// begin inline asm
	ld.cg.u64 %rd815, [%rd709];
	// end inline asm
	bra.uni 	$L__BB4_20;
$L__BB4_19:
	mul.wide.s32 	%rd704, %r2586, 16;
	add.s64 	%rd705, %rd3, %rd704;
	add.s64 	%rd701, %rd705, 512;
	// begin inline asm
	ld.cg.u64 %rd814, [%rd701];
	// end inline asm
	add.s64 	%rd703, %rd705, 520;
	// begin inline asm
	ld.cg.u64 %rd815, [%rd703];
	// end inline asm
$L__BB4_20:
	setp.eq.s32 	%p94, %r2585, 101;
	mov.b32 	%r2339, -1;
	vote.sync.ballot.b32 	%r2340, %p94, %r2339;
	// begin inline asm
	mov.u32 %r2239, %lanemask_ge;
	// end inline asm
	and.b32  	%r2341, %r2340, %r2239;
	or.b32  	%r2342, %r2341, -2147483648;
	add.s32 	%r2343, %r2342, -1;
	not.b32 	%r2344, %r2342;
	and.b32  	%r2345, %r2344, %r2343;
	popc.b32 	%r2243, %r2345;
	mov.b64 	{%r2321, %r2326}, %rd814;
	mov.b32 	%r2257, 1;
	// begin inline asm
	shfl.sync.down.b32 %r2240, %r2321, %r2257, %r2243, %r2339;
	// end inline asm
	// begin inline asm
	shfl.sync.down.b32 %r2245, %r2326, %r2257, %r2243, %r2339;
	// end inline asm
	mov.b64 	{%r2251, %r2256}, %rd815;
	// begin inline asm
	shfl.sync.down.b32 %r2250, %r2251, %r2257, %r2243, %r2339;
	// end inline asm
	// begin inline asm
	shfl.sync.down.b32 %r2255, %r2256, %r2257, %r2243, %r2339;
	// end inline asm
	mov.b64 	%rd713, {%r2250, %r2255};
	setp.lt.s32 	%p96, %r1439, %r2243;
	selp.b64 	%rd714, %rd713, 0, %p96;
	add.s64 	%rd715, %rd714, %rd815;
	mov.b64 	{%r2271, %r2276}, %rd715;
	mov.b32 	%r2277, 2;
	// begin inline asm
	shfl.sync.down.b32 %r2260, %r2321, %r2277, %r2243, %r2339;
	// end inline asm
	// begin inline asm
	shfl.sync.down.b32 %r2265, %r2326, %r2277, %r2243, %r2339;
	// end inline asm
	// begin inline asm
	shfl.sync.down.b32 %r2270, %r2271, %r2277, %r2243, %r2339;
	// end inline asm
	// begin inline asm
	shfl.sync.down.b32 %r2275, %r2276, %r2277, %r2243, %r2339;
	// end inline asm
	mov.b64 	%rd716, {%r2270, %r2275};
	add.s32 	%r38, %r1439, 2;
	setp.gt.s32 	%p97, %r38, %r2243;
	selp.b64 	%rd717, 0, %rd716, %p97;
	add.s64 	%rd718, %rd717, %rd715;
	mov.b64 	{%r2291, %r2296}, %rd718;
	mov.b32 	%r2297, 4;
	// begin inline asm
	shfl.sync.down.b32 %r2280, %r2321, %r2297, %r2243, %r2339;
	// end inline asm
	// begin inline asm
	shfl.sync.down.b32 %r2285, %r2326, %r2297, %r2243, %r2339;
	// end inline asm
	// begin inline asm
	shfl.sync.down.b32 %r2290, %r2291, %r2297, %r2243, %r2339;
	// end inline asm
	// begin inline asm
	shfl.sync.down.b32 %r2295, %r2296, %r2297, %r2243, %r2339;
	// end inline asm
	mov.b64 	%rd719, {%r2290, %r2295};
	add.s32 	%r39, %r1439, 4;
	setp.gt.s32 	%p98, %r39, %r2243;
	selp.b64 	%rd720, 0, %rd719, %p98;
	add.s64 	%rd721, %rd720, %rd718;
	mov.b64 	{%r2311, %r2316}, %rd721;
	mov.b32 	%r2317, 8;
	// begin inline asm
	shfl.sync.down.b32 %r2300, %r2321, %r2317, %r2243, %r2339;
	// end inline asm
	// begin inline asm
	shfl.sync.down.b32 %r2305, %r2326, %r2317, %r2243, %r2339;
	// end inline asm
	// begin inline asm
	shfl.sync.down.b32 %r2310, %r2311, %r2317, %r2243, %r2339;
	// end inline asm
	// begin inline asm
	shfl.sync.down.b32 %r2315, %r2316, %r2317, %r2243, %r2339;
	// end inline asm
	mov.b64 	%rd722, {%r2310, %r2315};
	add.s32 	%r40, %r1439, 8;
	setp.gt.s32 	%p99, %r40, %r2243;
	selp.b64 	%rd723, 0, %rd722, %p99;
	add.s64 	%rd724, %rd723, %rd721;
	mov.b64 	{%r2331, %r2336}, %rd724;
	mov.b32 	%r2337, 16;
	// begin inline asm
	shfl.sync.down.b32 %r2320, %r2321, %r2337, %r2243, %r2339;
	// end inline asm
	// begin inline asm
	shfl.sync.down.b32 %r2325, %r2326, %r2337, %r2243, %r2339;
	// end inline asm
	// begin inline asm
	shfl.sync.down.b32 %r2330, %r2331, %r2337, %r2243, %r2339;
	// end inline asm
	// begin inline asm
	shfl.sync.down.b32 %r2335, %r2336, %r2337, %r2243, %r2339;
	// end inline asm
	mov.b64 	%rd725, {%r2330, %r2335};
	add.s32 	%r41, %r1439, 16;
	setp.gt.s32 	%p100, %r41, %r2243;
	selp.b64 	%rd726, 0, %rd725, %p100;
	add.s64 	%rd818, %rd726, %rd724;
	add.s64 	%rd44, %rd3, 512;
	add.s64 	%rd45, %rd2, 512;
	add.s64 	%rd46, %rd1, 128;
$L__BB4_21:
	setp.ne.s32 	%p101, %r2585, 101;
	mov.b32 	%r2346, -1;
	vote.sync.all.pred 	%p102, %p101, %r2346;
	not.pred 	%p103, %p102;
	@%p103 bra 	$L__BB4_29;
	mul.wide.s32 	%rd736, %r2586, 4;
	add.s64 	%rd737, %rd46, %rd736;
	add.s64 	%rd50, %rd737, -128;
$L__BB4_23:
	// begin inline asm
	ld.relaxed.gpu.u32 %r2585, [%rd50];
	// end inline asm
	membar.gl;
	setp.eq.s32 	%p107, %r2585, 99;
	mov.b32 	%r2350, -1;
	vote.sync.any.pred 	%p108, %p107, %r2350;
	@%p108 bra 	$L__BB4_23;
	setp.eq.s32 	%p109, %r2585, 101;
	@%p109 bra 	$L__BB4_27;
	setp.ne.s32 	%p110, %r2585, 100;
	@%p110 bra 	$L__BB4_28;
	mul.wide.s32 	%rd749, %r2586, 16;
	add.s64 	%rd750, %rd45, %rd749;
	add.s64 	%rd746, %rd750, -512;
	// begin inline asm
	ld.cg.u64 %rd819, [%rd746];
	// end inline asm
	add.s64 	%rd748, %rd750, -504;
	// begin inline asm
	ld.cg.u64 %rd820, [%rd748];
	// end inline asm
	bra.uni 	$L__BB4_28;
$L__BB4_27:
	mul.wide.s32 	%rd743, %r2586, 16;
	add.s64 	%rd744, %rd44, %rd743;
	add.s64 	%rd740, %rd744, -512;
	// begin inline asm
	ld.cg.u64 %rd819, [%rd740];
	// end inline asm
	add.s64 	%rd742, %rd744, -504;
	// begin inline asm
	ld.cg.u64 %rd820, [%rd742];
	// end inline asm
$L__BB4_28:
	mov.b32 	%r2451, -1;
	vote.sync.ballot.b32 	%r2452, %p109, %r2451;
	and.b32  	%r2453, %r2452, %r2239;
	or.b32  	%r2454, %r2453, -2147483648;
	add.s32 	%r2455, %r2454, -1;
	not.b32 	%r2456, %r2454;
	and.b32  	%r2457, %r2456, %r2455;
	popc.b32 	%r2355, %r2457;
	mov.b64 	{%r2433, %r2438}, %rd819;
	mov.b32 	%r2369, 1;
	// begin inline asm
	shfl.sync.down.b32 %r2352, %r2433, %r2369, %r2355, %r2451;
	// end inline asm
	// begin inline asm
	shfl.sync.down.b32 %r2357, %r2438, %r2369, %r2355, %r2451;
	// end inline asm
	mov.b64 	{%r2363, %r2368}, %rd820;
	// begin inline asm
	shfl.sync.down.b32 %r2362, %r2363, %r2369, %r2355, %r2451;
	// end inline asm
	// begin inline asm
	shfl.sync.down.b32 %r2367, %r2368, %r2369, %r2355, %r2451;
	// end inline asm
	mov.b64 	%rd751, {%r2362, %r2367};
	setp.lt.s32 	%p113, %r1439, %r2355;
	selp.b64 	%rd752, %rd751, 0, %p113;
	add.s64 	%rd753, %rd752, %rd820;
	mov.b64 	{%r2383, %r2388}, %rd753;
	mov.b32 	%r2389, 2;
	// begin inline asm
	shfl.sync.down.b32 %r2372, %r2433, %r2389, %r2355, %r2451;
	// end inline asm
	// begin inline asm
	shfl.sync.down.b32 %r2377, %r2438, %r2389, %r2355, %r2451;
	// end inline asm
	// begin inline asm
	shfl.sync.down.b32 %r2382, %r2383, %r2389, %r2355, %r2451;
	// end inline asm
	// begin inline asm
	shfl.sync.down.b32 %r2387, %r2388, %r2389, %r2355, %r2451;
	// end inline asm
	mov.b64 	%rd754, {%r2382, %r2387};
	setp.gt.s32 	%p114, %r38, %r2355;
	selp.b64 	%rd755, 0, %rd754, %p114;
	add.s64 	%rd756, %rd755, %rd753;
	mov.b64 	{%r2403, %r2408}, %rd756;
	mov.b32 	%r2409, 4;
	// begin inline asm
	shfl.sync.down.b32 %r2392, %r2433, %r2409, %r2355, %r2451;
	// end inline asm
	// begin inline asm
	shfl.sync.down.b32 %r2397, %r2438, %r2409, %r2355, %r2451;
	// end inline asm
	// begin inline asm
	shfl.sync.down.b32 %r2402, %r2403, %r2409, %r2355, %r2451;
	// end inline asm
	// begin inline asm
	shfl.sync.down.b32 %r2407, %r2408, %r2409, %r2355, %r2451;
	// end inline asm
	mov.b64 	%rd757, {%r2402, %r2407};
	setp.gt.s32 	%p115, %r39, %r2355;
	selp.b64 	%rd758, 0, %rd757, %p115;
	add.s64 	%rd759, %rd758, %rd756;
	mov.b64 	{%r2423, %r2428}, %rd759;
	mov.b32 	%r2429, 8;
	// begin inline asm
	shfl.sync.down.b32 %r2412, %r2433, %r2429, %r2355, %r2451;
	// end inline asm
	// begin inline asm
	shfl.sync.down.b32 %r2417, %r2438, %r2429, %r2355, %r2451;
	// end inline asm
	// begin inline asm
	shfl.sync.down.b32 %r2422, %r2423, %r2429, %r2355, %r2451;
	// end inline asm
	// begin inline asm
	shfl.sync.down.b32 %r2427, %r2428, %r2429, %r2355, %r2451;
	// end inline asm
	mov.b64 	%rd760, {%r2422, %r2427};
	setp.gt.s32 	%p116, %r40, %r2355;
	selp.b64 	%rd761, 0, %rd760, %p116;
	add.s64 	%rd762, %rd761, %rd759;
	mov.b64 	{%r2443, %r2448}, %rd762;
	mov.b32 	%r2449, 16;
	// begin inline asm
	shfl.sync.down.b32 %r2432, %r2433, %r2449, %r2355, %r2451;
	// end inline asm
	// begin inline asm
	shfl.sync.down.b32 %r2437, %r2438, %r2449, %r2355, %r2451;
	// end inline asm
	// begin inline asm
	shfl.sync.down.b32 %r2442, %r2443, %r2449, %r2355, %r2451;
	// end inline asm
	// begin inline asm
	shfl.sync.down.b32 %r2447, %r2448, %r2449, %r2355, %r2451;
	// end inline asm
	mov.b64 	%rd763, {%r2442, %r2447};
	setp.gt.s32 	%p117, %r41, %r2355;
	selp.b64 	%rd764, 0, %rd763, %p117;
	add.s64 	%rd765, %rd762, %rd818;
	add.s64 	%rd818, %rd765, %rd764;
	add.s32 	%r2586, %r2586, -32;
	bra.uni 	$L__BB4_21;
$L__BB4_29:
	setp.ne.s32 	%p104, %r26, 0;
	@%p104 bra 	$L__BB4_31;
	add.s64 	%rd730, %rd818, %rd32;
	mul.wide.s32 	%rd732, %r25, 16;
	add.s64 	%rd733, %rd3, %rd732;
	add.s64 	%rd727, %rd733, 512;
	// begin inline asm
	st.cg.u64 [%rd727], %rd31;
	// end inline asm
	add.s64 	%rd729, %rd733, 520;
	// begin inline asm
	st.cg.u64 [%rd729], %rd730;
	// end inline asm
	add.s64 	%rd731, %rd35, 128;
	mov.b32 	%r2348, 101;
	// begin inline asm
	st.release.gpu.u32 [%rd731], %r2348;
	// end inline asm
	st.shared.u64 	[_ZZN3cub18CUB_300001_SM_10006detail4scan16DeviceScanKernelINS2_10policy_hubIN6thrust24THRUST_300001_SM_1000_NS6system6detail7generic14key_flag_tupleENS6_6detail10any_assignESA_mNS9_16key_flag_scan_opEE10Policy1000ENS6_18transform_iteratorINS9_21construct_key_flag_opENS6_17counting_iteratorImNS6_11use_defaultESJ_SJ_EESA_SJ_EENS6_25transform_output_iteratorINS9_15write_output_opINSB_15normal_iteratorINS6_7pointerIiNS6_8cuda_cub5par_tESJ_SJ_EEEEPiEENS6_16discard_iteratorImEEEENS0_13ScanTileStateISA_Lb0EEESD_NS0_8NullTypeEmSA_Lb0ES11_EEvT0_T1_T2_iT3_T4_T5_E12temp_storage+8], %rd814;
	st.shared.v2.u64 	[_ZZN3cub18CUB_300001_SM_10006detail4scan16DeviceScanKernelINS2_10policy_hubIN6thrust24THRUST_300001_SM_1000_NS6system6detail7generic14key_flag_tupleENS6_6detail10any_assignESA_mNS9_16key_flag_scan_opEE10Policy1000ENS6_18transform_iteratorINS9_21construct_key_flag_opENS6_17counting_iteratorImNS6_11use_defaultESJ_SJ_EESA_SJ_EENS6_25transform_output_iteratorINS9_15write_output_opINSB_15normal_iteratorINS6_7pointerIiNS6_8cuda_cub5par_tESJ_SJ_EEEEPiEENS6_16discard_iteratorImEEEENS0_13ScanTileStateISA_Lb0EEESD_NS0_8NullTypeEmSA_Lb0ES11_EEvT0_T1_T2_iT3_T4_T5_E12temp_storage+16], {%rd818, %rd31};
	st.shared.u64 	[_ZZN3cub18CUB_300001_SM_10006detail4scan16DeviceScanKernelINS2_10policy_hubIN6thrust24THRUST_300001_SM_1000_NS6system6detail7generic14key_flag_tupleENS6_6detail10any_assignESA_mNS9_16key_flag_scan_opEE10Policy1000ENS6_18transform_iteratorINS9_21construct_key_flag_opENS6_17counting_iteratorImNS6_11use_defaultESJ_SJ_EESA_SJ_EENS6_25transform_output_iteratorINS9_15write_output_opINSB_15normal_iteratorINS6_7pointerIiNS6_8cuda_cub5par_tESJ_SJ_EEEEPiEENS6_16discard_iteratorImEEEENS0_13ScanTileStateISA_Lb0EEESD_NS0_8NullTypeEmSA_Lb0ES11_EEvT0_T1_T2_iT3_T4_T5_E12temp_storage+32], %rd730;
$L__BB4_31:
	setp.ne.s32 	%p105, %r1439, 0;
	mov.u64 	%rd821, %rd34;
	@%p105 bra 	$L__BB4_33;
	st.shared.u64 	[_ZZN3cub18CUB_300001_SM_10006detail4scan16DeviceScanKernelINS2_10policy_hubIN6thrust24THRUST_300001_SM_1000_NS6system6detail7generic14key_flag_tupleENS6_6detail10any_assignESA_mNS9_16key_flag_scan_opEE10Policy1000ENS6_18transform_iteratorINS9_21construct_key_flag_opENS6_17counting_iteratorImNS6_11use_defaultESJ_SJ_EESA_SJ_EENS6_25transform_output_iteratorINS9_15write_output_opINSB_15normal_iteratorINS6_7pointerIiNS6_8cuda_cub5par_tESJ_SJ_EEEEPiEENS6_16discard_iteratorImEEEENS0_13ScanTileStateISA_Lb0EEESD_NS0_8NullTypeEmSA_Lb0ES11_EEvT0_T1_T2_iT3_T4_T5_E12temp_storage+136], %rd814;
	st.shared.u64 	[_ZZN3cub18CUB_300001_SM_10006detail4scan16DeviceScanKernelINS2_10policy_hubIN6thrust24THRUST_300001_SM_1000_NS6system6detail7generic14key_flag_tupleENS6_6detail10any_assignESA_mNS9_16key_flag_scan_opEE10Policy1000ENS6_18transform_iteratorINS9_21construct_key_flag_opENS6_17counting_iteratorImNS6_11use_defaultESJ_SJ_EESA_SJ_EENS6_25transform_output_iteratorINS9_15write_output_opINSB_15normal_iteratorINS6_7pointerIiNS6_8cuda_cub5par_tESJ_SJ_EEEEPiEENS6_16discard_iteratorImEEEENS0_13ScanTileStateISA_Lb0EEESD_NS0_8NullTypeEmSA_Lb0ES11_EEvT0_T1_T2_iT3_T4_T5_E12temp_storage+144], %rd818;
	mov.u64 	%rd821, %rd818;
$L__BB4_33:
	bar.sync 	0;
	setp.eq.s32 	%p106, %r26, 0;
	ld.shared.u64 	%rd734, [_ZZN3cub18CUB_300001_SM_10006detail4scan16DeviceScanKernelINS2_10policy_hubIN6thrust24THRUST_300001_SM_1000_NS6system6detail7generic14key_flag_tupleENS6_6detail10any_assignESA_mNS9_16key_flag_scan_opEE10Policy1000ENS6_18transform_iteratorINS9_21construct_key_flag_opENS6_17counting_iteratorImNS6_11use_defaultESJ_SJ_EESA_SJ_EENS6_25transform_output_iteratorINS9_15write_output_opINSB_15normal_iteratorINS6_7pointerIiNS6_8cuda_cub5par_tESJ_SJ_EEEEPiEENS6_16discard_iteratorImEEEENS0_13ScanTileStateISA_Lb0EEESD_NS0_8NullTypeEmSA_Lb0ES11_EEvT0_T1_T2_iT3_T4_T5_E12temp_storage+144];
	selp.b64 	%rd735, 0, %rd734, %p106;
	add.s64 	%rd822, %rd735, %rd821;
$L__BB4_34:
	add.s64 	%rd798, %rd822, %rd17;
	add.s64 	%rd799, %rd20, %rd798;
	add.s64 	%rd800, %rd24, %rd799;
	bar.sync 	0;
	st.shared.v2.u64 	[%r30], {%rd15, %rd798};
	st.shared.v2.u64 	[%r30+16], {%rd18, %rd799};
	st.shared.v2.u64 	[%r30+32], {%rd23, %rd800};
	bar.warp.sync 	-1;
	ld.shared.u64 	%rd61, [%r29];
	ld.shared.v2.u64 	{%rd62, %rd63}, [%r29+512];
	ld.shared.v2.u64 	{%rd64, %rd65}, [%r29+1024];
	setp.ge.u64 	%p129, %rd61, %rd10;
	@%p129 bra 	$L__BB4_36;
	ld.shared.u64 	%rd801, [%r29+8];
	shl.b64 	%rd802, %rd61, 2;
	add.s64 	%rd803, %rd11, %rd802;
	ld.global.u32 	%r2582, [%rd803];
	shl.b64 	%rd804, %rd801, 2;
	add.s64 	%rd805, %rd12, %rd804;
	st.global.u32 	[%rd805+-4], %r2582;
$L__BB4_36:
	setp.ge.u64 	%p130, %rd62, %rd10;
	@%p130 bra 	$L__BB4_38;
	shl.b64 	%rd806, %rd62, 2;
	add.s64 	%rd807, %rd11, %rd806;
	ld.global.u32 	%r2583, [%rd807];
	shl.b64 	%rd808, %rd63, 2;
	add.s64 	%rd809, %rd12, %rd808;
	st.global.u32 	[%rd809+-4], %r2583;
$L__BB4_38:
	setp.ge.u64 	%p131, %rd64, %rd10;
	@%p131 bra 	$L__BB4_87;
	shl.b64 	%rd810, %rd64, 2;
	add.s64 	%rd811, %rd11, %rd810;
	ld.global.u32 	%r2584, [%rd811];
	shl.b64 	%rd812, %rd65, 2;
	add.s64 	%rd813, %rd12, %rd812;
	st.global.u32 	[%rd813+-4], %r2584;
	bra.uni 	$L__BB4_87;
$L__BB4_40:
	setp.eq.s64 	%p2, %rd14, 0;
	@%p2 bra 	$L__BB4_87;
	add.s64 	%rd66, %rd9, %rd13;
	cvt.u32.u64 	%r46, %rd14;
	cvt.u32.u64 	%r77, %rd7;
	shr.u64 	%rd135, %rd66, %r77;
	cvt.u32.u64 	%r47, %rd5;
	cvt.u32.u64 	%r48, %rd4;
	cvt.u32.u64 	%r49, %rd6;
	sub.s32 	%r50, %r77, %r49;
	cvt.u32.u64 	%r78, %rd66;
	and.b32  	%r79, %r47, %r78;
	and.b64  	%rd136, %rd135, 4294967295;
	mul.lo.s64 	%rd137, %rd136, -3263064605168079213;
	{ .reg .b32 tmp; mov.b64 {tmp, %r80}, %rd137; }
	cvt.u32.u64 	%r81, %rd137;
	shl.b32 	%r82, %r81, %r50;
	shr.u32 	%r83, %r79, %r49;
	or.b32  	%r84, %r82, %r83;
	xor.b32  	%r85, %r23, %r80;
	xor.b32  	%r86, %r85, %r79;
	and.b32  	%r87, %r86, %r48;
	and.b32  	%r88, %r84, %r47;
	cvt.u64.u32 	%rd138, %r87;
	mul.lo.s64 	%rd139, %rd138, -3263064605168079213;
	{ .reg .b32 tmp; mov.b64 {tmp, %r89}, %rd139; }
	cvt.u32.u64 	%r90, %rd139;
	shl.b32 	%r91, %r90, %r50;
	shr.u32 	%r92, %r88, %r49;
	or.b32  	%r93, %r91, %r92;
	xor.b32  	%r94, %r24, %r89;
	xor.b32  	%r95, %r94, %r88;
	and.b32  	%r96, %r95, %r48;
	and.b32  	%r97, %r93, %r47;
	cvt.u64.u32 	%rd140, %r96;
	mul.lo.s64 	%rd141, %rd140, -3263064605168079213;
	{ .reg .b32 tmp; mov.b64 {tmp, %r98}, %rd141; }
	cvt.u32.u64 	%r99, %rd141;
	shl.b32 	%r100, %r99, %r50;
	shr.u32 	%r101, %r97, %r49;
	or.b32  	%r102, %r100, %r101;
	xor.b32  	%r103, %r21, %r98;
	xor.b32  	%r104, %r103, %r97;
	and.b32  	%r105, %r104, %r48;
	and.b32  	%r106, %r102, %r47;
	cvt.u64.u32 	%rd142, %r105;
	mul.lo.s64 	%rd143, %rd142, -3263064605168079213;
	{ .reg .b32 tmp; mov.b64 {tmp, %r107}, %rd143; }
	cvt.u32.u64 	%r108, %rd143;
	shl.b32 	%r109, %r108, %r50;
	shr.u32 	%r110, %r106, %r49;
	or.b32  	%r111, %r109, %r110;
	xor.b32  	%r112, %r22, %r107;
	xor.b32  	%r113, %r112, %r106;
	and.b32  	%r114, %r113, %r48;
	and.b32  	%r115, %r111, %r47;
	cvt.u64.u32 	%rd144, %r114;
	mul.lo.s64 	%rd145, %rd144, -3263064605168079213;
	{ .reg .b32 tmp; mov.b64 {tmp, %r116}, %rd145; }
	cvt.u32.u64 	%r117, %rd145;
	shl.b32 	%r118, %r117, %r50;
	shr.u32 	%r119, %r115, %r49;
	or.b32  	%r120, %r118, %r119;
	xor.b32  	%r121, %r19, %r116;
	xor.b32  	%r122, %r121, %r115;
	and.b32  	%r123, %r122, %r48;
	and.b32  	%r124, %r120, %r47;
	cvt.u64.u32 	%rd146, %r123;
	mul.lo.s64 	%rd147, %rd146, -3263064605168079213;
	{ .reg .b32 tmp; mov.b64 {tmp, %r125}, %rd147; }
	cvt.u32.u64 	%r126, %rd147;
	shl.b32 	%r127, %r126, %r50;
	shr.u32 	%r128, %r124, %r49;
	or.b32  	%r129, %r127, %r128;
	xor.b32  	%r130, %r20, %r125;
	xor.b32  	%r131, %r130, %r124;
	and.b32  	%r132, %r131, %r48;
	and.b32  	%r133, %r129, %r47;
	cvt.u64.u32 	%rd148, %r132;
	mul.lo.s64 	%rd149, %rd148, -3263064605168079213;
	{ .reg .b32 tmp; mov.b64 {tmp, %r134}, %rd149; }
	cvt.u32.u64 	%r135, %rd149;
	shl.b32 	%r136, %r135, %r50;
	shr.u32 	%r137, %r133, %r49;
	or.b32  	%r138, %r136, %r137;
	xor.b32  	%r139, %r17, %r134;
	xor.b32  	%r140, %r139, %r133;
	and.b32  	%r141, %r140, %r48;
	and.b32  	%r142, %r138, %r47;
	cvt.u64.u32 	%rd150, %r141;
	mul.lo.s64 	%rd151, %rd150, -3263064605168079213;
	{ .reg .b32 tmp; mov.b64 {tmp, %r143}, %rd151; }
	cvt.u32.u64 	%r144, %rd151;
	shl.b32 	%r145, %r144, %r50;
	shr.u32 	%r146, %r142, %r49;
	or.b32  	%r147, %r145, %r146;
	xor.b32  	%r148, %r18, %r143;
	xor.b32  	%r149, %r148, %r142;
	and.b32  	%r150, %r149, %r48;
	and.b32  	%r151, %r147, %r47;
	cvt.u64.u32 	%rd152, %r150;
	mul.lo.s64 	%rd153, %rd152, -3263064605168079213;
	{ .reg .b32 tmp; mov.b64 {tmp, %r152}, %rd153; }
	cvt.u32.u64 	%r153, %rd153;
	shl.b32 	%r154, %r153, %r50;
	shr.u32 	%r155, %r151, %r49;
	or.b32  	%r156, %r154, %r155;
	xor.b32  	%r157, %r15, %r152;
	xor.b32  	%r158, %r157, %r151;
	and.b32  	%r159, %r158, %r48;
	and.b32  	%r160, %r156, %r47;
	cvt.u64.u32 	%rd154, %r159;
	mul.lo.s64 	%rd155, %rd154, -3263064605168079213;
	{ .reg .b32 tmp; mov.b64 {tmp, %r161}, %rd155; }
	cvt.u32.u64 	%r162, %rd155;
	shl.b32 	%r163, %r162, %r50;
	shr.u32 	%r164, %r160, %r49;
	or.b32  	%r165, %r163, %r164;
	xor.b32  	%r166, %r16, %r161;
	xor.b32  	%r167, %r166, %r160;
	and.b32  	%r168, %r167, %r48;
	and.b32  	%r169, %r165, %r47;
	cvt.u64.u32 	%rd156, %r168;
	mul.lo.s64 	%rd157, %rd156, -3263064605168079213;
	{ .reg .b32 tmp; mov.b64 {tmp, %r170}, %rd157; }
	cvt.u32.u64 	%r171, %rd157;
	shl.b32 	%r172, %r171, %r50;
	shr.u32 	%r173, %r169, %r49;
	or.b32  	%r174, %r172, %r173;
	xor.b32  	%r175, %r13, %r170;
	xor.b32  	%r176, %r175, %r169;
	and.b32  	%r177, %r176, %r48;
	and.b32  	%r178, %r174, %r47;
	cvt.u64.u32 	%rd158, %r177;
	mul.lo.s64 	%rd159, %rd158, -3263064605168079213;
	{ .reg .b32 tmp; mov.b64 {tmp, %r179}, %rd159; }
	cvt.u32.u64 	%r180, %rd159;
	shl.b32 	%r181, %r180, %r50;
	shr.u32 	%r182, %r178, %r49;
	or.b32  	%r183, %r181, %r182;
	xor.b32  	%r184, %r14, %r179;
	xor.b32  	%r185, %r184, %r178;
	and.b32  	%r186, %r185, %r48;
	and.b32  	%r187, %r183, %r47;
	cvt.u64.u32 	%rd160, %r186;
	mul.lo.s64 	%rd161, %rd160, -3263064605168079213;
	{ .reg .b32 tmp; mov.b64 {tmp, %r188}, %rd161; }
	cvt.u32.u64 	%r189, %rd161;
	shl.b32 	%r190, %r189, %r50;
	shr.u32 	%r191, %r187, %r49;
	or.b32  	%r192, %r190, %r191;
	xor.b32  	%r193, %r11, %r188;
	xor.b32  	%r194, %r193, %r187;
	and.b32  	%r195, %r194, %r48;
	and.b32  	%r196, %r192, %r47;
	cvt.u64.u32 	%rd162, %r195;
	mul.lo.s64 	%rd163, %rd162, -3263064605168079213;
	{ .reg .b32 tmp; mov.b64 {tmp, %r197}, %rd163; }
	cvt.u32.u64 	%r198, %rd163;
	shl.b32 	%r199, %r198, %r50;
	shr.u32 	%r200, %r196, %r49;
	or.b32  	%r201, %r199, %r200;
	xor.b32  	%r202, %r12, %r197;
	xor.b32  	%r203, %r202, %r196;
	and.b32  	%r204, %r203, %r48;
	and.b32  	%r205, %r201, %r47;
	cvt.u64.u32 	%rd164, %r204;
	mul.lo.s64 	%rd165, %rd164, -3263064605168079213;
	{ .reg .b32 tmp; mov.b64 {tmp, %r206}, %rd165; }
	cvt.u32.u64 	%r207, %rd165;
	shl.b32 	%r208, %r207, %r50;
	shr.u32 	%r209, %r205, %r49;
	or.b32  	%r210, %r208, %r209;
	xor.b32  	%r211, %r9, %r206;
	xor.b32  	%r212, %r211, %r205;
	and.b32  	%r213, %r212, %r48;
	and.b32  	%r214, %r210, %r47;
	cvt.u64.u32 	%rd166, %r213;
	mul.lo.s64 	%rd167, %rd166, -3263064605168079213;
	{ .reg .b32 tmp; mov.b64 {tmp, %r215}, %rd167; }
	cvt.u32.u64 	%r216, %rd167;
	shl.b32 	%r217, %r216, %r50;
	shr.u32 	%r218, %r214, %r49;
	or.b32  	%r219, %r217, %r218;
	xor.b32  	%r220, %r10, %r215;
	xor.b32  	%r221, %r220, %r214;
	and.b32  	%r222, %r221, %r48;
	and.b32  	%r223, %r219, %r47;
	cvt.u64.u32 	%rd168, %r222;
	mul.lo.s64 	%rd169, %rd168, -3263064605168079213;
	{ .reg .b32 tmp; mov.b64 {tmp, %r224}, %rd169; }
	cvt.u32.u64 	%r225, %rd169;
	shl.b32 	%r226, %r225, %r50;
	shr.u32 	%r227, %r223, %r49;
	or.b32  	%r228, %r226, %r227;
	xor.b32  	%r229, %r7, %r224;
	xor.b32  	%r230, %r229, %r223;
	and.b32  	%r231, %r230, %r48;
	and.b32  	%r232, %r228, %r47;
	cvt.u64.u32 	%rd170, %r231;
	mul.lo.s64 	%rd171, %rd170, -3263064605168079213;
	{ .reg .b32 tmp; mov.b64 {tmp, %r233}, %rd171; }
	cvt.u32.u64 	%r234, %rd171;
	shl.b32 	%r235, %r234, %r50;
	shr.u32 	%r236, %r232, %r49;
	or.b32  	%r237, %r235, %r236;
	xor.b32  	%r238, %r8, %r233;
	xor.b32  	%r239, %r238, %r232;
	and.b32  	%r240, %r239, %r48;
	and.b32  	%r241, %r237, %r47;
	cvt.u64.u32 	%rd172, %r240;
	mul.lo.s64 	%rd173, %rd172, -3263064605168079213;
	{ .reg .b32 tmp; mov.b64 {tmp, %r242}, %rd173; }
	cvt.u32.u64 	%r243, %rd173;
	shl.b32 	%r244, %r243, %r50;
	shr.u32 	%r245, %r241, %r49;
	or.b32  	%r246, %r244, %r245;
	xor.b32  	%r247, %r5, %r242;
	xor.b32  	%r248, %r247, %r241;
	and.b32  	%r249, %r248, %r48;
	and.b32  	%r250, %r246, %r47;
	cvt.u64.u32 	%rd174, %r249;
	mul.lo.s64 	%rd175, %rd174, -3263064605168079213;
	{ .reg .b32 tmp; mov.b64 {tmp, %r251}, %rd175; }
	cvt.u32.u64 	%r252, %rd175;
	shl.b32 	%r253, %r252, %r50;
	shr.u32 	%r254, %r250, %r49;
	or.b32  	%r255, %r253, %r254;
	xor.b32  	%r256, %r6, %r251;
	xor.b32  	%r257, %r256, %r250;
	and.b32  	%r258, %r257, %r48;
	and.b32  	%r259, %r255, %r47;
	cvt.u64.u32 	%rd176, %r258;
	mul.lo.s64 	%rd177, %rd176, -3263064605168079213;
	{ .reg .b32 tmp; mov.b64 {tmp, %r260}, %rd177; }
	cvt.u32.u64 	%r261, %rd177;
	shl.b32 	%r262, %r261, %r50;
	shr.u32 	%r263, %r259, %r49;
	or.b32  	%r264, %r262, %r263;
	xor.b32  	%r265, %r3, %r260;
	xor.b32  	%r266, %r265, %r259;
	and.b32  	%r267, %r266, %r48;
	and.b32  	%r268, %r264, %r47;
	cvt.u64.u32 	%rd178, %r267;
	mul.lo.s64 	%rd179, %rd178, -3263064605168079213;
	{ .reg .b32 tmp; mov.b64 {tmp, %r269}, %rd179; }
	cvt.u32.u64 	%r270, %rd179;
	shl.b32 	%r271, %r270, %r50;
	shr.u32 	%r272, %r268, %r49;
	or.b32  	%r273, %r271, %r272;
	xor.b32  	%r274, %r4, %r269;
	xor.b32  	%r275, %r274, %r268;
	and.b32  	%r276, %r275, %r48;
	and.b32  	%r277, %r273, %r47;
	cvt.u64.u32 	%rd180, %r276;
	mul.lo.s64 	%rd181, %rd180, -3263064605168079213;
	{ .reg .b32 tmp; mov.b64 {tmp, %r278}, %rd181; }
	cvt.u32.u64 	%r279, %rd181;
	shl.b32 	%r280, %r279, %r50;
	shr.u32 	%r281, %r277, %r49;
	or.b32  	%r282, %r280, %r281;
	xor.b32  	%r283, %r1, %r278;
	xor.b32  	%r284, %r283, %r277;
	and.b32  	%r285, %r284, %r48;
	and.b32  	%r286, %r282, %r47;
	cvt.u64.u32 	%rd182, %r285;
	mul.lo.s64 	%rd183, %rd182, -3263064605168079213;
	{ .reg .b32 tmp; mov.b64 {tmp, %r287}, %rd183; }
	cvt.u32.u64 	%r288, %rd183;
	shl.b32 	%r289, %r288, %r50;
	shr.u32 	%r290, %r286, %r49;
	or.b32  	%r291, %r289, %r290;
	xor.b32  	%r292, %r2, %r287;
	xor.b32  	%r293, %r292, %r286;
	and.b32  	%r294, %r293, %r48;
	and.b32  	%r295, %r291, %r47;
	cvt.u64.u32 	%rd184, %r294;
	shl.b64 	%rd185, %rd184, %r77;
	cvt.u64.u32 	%rd186, %r295;
	or.b64  	%rd827, %rd185, %rd186;
	setp.lt.u64 	%p3, %rd827, %rd8;
	mov.u32 	%r51, %tid.x;
	selp.u64 	%rd828, 1, 0, %p3;
	and.b32  	%r296, %r51, 31;
	and.b32  	%r297, %r51, 992;
	mul.lo.s32 	%r298, %r297, 3;
	or.b32  	%r52, %r298, %r296;
	setp.ge.u32 	%p4, %r52, %r46;
	mov.u64 	%rd823, %rd827;
	mov.u64 	%rd824, %rd828;
	@%p4 bra 	$L__BB4_43;
	cvt.u64.u32 	%rd187, %r52;
	add.s64 	%rd188, %rd66, %rd187;
	shr.u64 	%rd189, %rd188, %r77;
	cvt.u32.u64 	%r300, %rd188;
	and.b32  	%r302, %r47, %r300;
	and.b64  	%rd190, %rd189, 4294967295;
	mul.lo.s64 	%rd191, %rd190, -3263064605168079213;
	{ .reg .b32 tmp; mov.b64 {tmp, %r303}, %rd191; }
	cvt.u32.u64 	%r304, %rd191;
	shl.b32 	%r305, %r304, %r50;
	shr.u32 	%r306, %r302, %r49;
	or.b32  	%r307, %r305, %r306;
	xor.b32  	%r308, %r23, %r303;
	xor.b32  	%r309, %r308, %r302;
	and.b32  	%r310, %r309, %r48;
	and.b32  	%r311, %r307, %r47;
	cvt.u64.u32 	%rd192, %r310;
	mul.lo.s64 	%rd193, %rd192, -3263064605168079213;
	{ .reg .b32 tmp; mov.b64 {tmp, %r312}, %rd193; }
	cvt.u32.u64 	%r313, %rd193;
	shl.b32 	%r314, %r313, %r50;
	shr.u32 	%r315, %r311, %r49;
	or.b32  	%r316, %r314, %r315;
	xor.b32  	%r317, %r24, %r312;
	xor.b32  	%r318, %r317, %r311;
	and.b32  	%r319, %r318, %r48;
	and.b32  	%r320, %r316, %r47;
	cvt.u64.u32 	%rd194, %r319;
	mul.lo.s64 	%rd195, %rd194, -3263064605168079213;
	{ .reg .b32 tmp; mov.b64 {tmp, %r321}, %rd195; }
	cvt.u32.u64 	%r322, %rd195;
	shl.b32 	%r323, %r322, %r50;
	shr.u32 	%r324, %r320, %r49;
	or.b32  	%r325, %r323, %r324;
	xor.b32  	%r326, %r21, %r321;
	xor.b32  	%r327, %r326, %r320;
	and.b32  	%r328, %r327, %r48;
	and.b32  	%r329, %r325, %r47;
	cvt.u64.u32 	%rd196, %r328;
	mul.lo.s64 	%rd197, %rd196, -3263064605168079213;
	{ .reg .b32 tmp; mov.b64 {tmp, %r330}, %rd197; }
	cvt.u32.u64 	%r331, %rd197;
	shl.b32 	%r332, %r331, %r50;
	shr.u32 	%r333, %r329, %r49;
	or.b32  	%r334, %r332, %r333;
	xor.b32  	%r335, %r22, %r330;
	xor.b32  	%r336, %r335, %r329;
	and.b32  	%r337, %r336, %r48;
	and.b32  	%r338, %r334, %r47;
	cvt.u64.u32 	%rd198, %r337;
	mul.lo.s64 	%rd199, %rd198, -3263064605168079213;
	{ .reg .b32 tmp; mov.b64 {tmp, %r339}, %rd199; }
	cvt.u32.u64 	%r340, %rd199;
	shl.b32 	%r341, %r340, %r50;
	shr.u32 	%r342, %r338, %r49;
	or.b32  	%r343, %r341, %r342;
	xor.b32  	%r344, %r19, %r339;
	xor.b32  	%r345, %r344, %r338;
	and.b32  	%r346, %r345, %r48;
	and.b32  	%r347, %r343, %r47;
	cvt.u64.u32 	%rd200, %r346;
	mul.lo.s64 	%rd201, %rd200, -3263064605168079213;
	{ .reg .b32 tmp; mov.b64 {tmp, %r348}, %rd201; }
	cvt.u32.u64 	%r349, %rd201;
	shl.b32 	%r350, %r349, %r50;
	shr.u32 	%r351, %r347, %r49;
	or.b32  	%r352, %r350, %r351;
	xor.b32  	%r353, %r20, %r348;
	xor.b32  	%r354, %r353, %r347;
	and.b32  	%r355, %r354, %r48;
	and.b32  	%r356, %r352, %r47;
	cvt.u64.u32 	%rd202, %r355;
	mul.lo.s64 	%rd203, %rd202, -3263064605168079213;
	{ .reg .b32 tmp; mov.b64 {tmp, %r357}, %rd203; }
	cvt.u32.u64 	%r358, %rd203;
	shl.b32 	%r359, %r358, %r50;
	shr.u32 	%r360, %r356, %r49;
	or.b32  	%r361, %r359, %r360;
	xor.b32  	%r362, %r17, %r357;
	xor.b32  	%r363, %r362, %r356;
	and.b32  	%r364, %r363, %r48;
	and.b32  	%r365, %r361, %r47;
	cvt.u64.u32 	%rd204, %r364;
	mul.lo.s64 	%rd205, %rd204, -3263064605168079213;
	{ .reg .b32 tmp; mov.b64 {tmp, %r366}, %rd205; }
	cvt.u32.u64 	%r367, %rd205;
	shl.b32 	%r368, %r367, %r50;
	shr.u32 	%r369, %r365, %r49;
	or.b32  	%r370, %r368, %r369;
	xor.b32  	%r371, %r18, %r366;
	xor.b32  	%r372, %r371, %r365;
	and.b32  	%r373, %r372, %r48;
	and.b32  	%r374, %r370, %r47;
	cvt.u64.u32 	%rd206, %r373;
	mul.lo.s64 	%rd207, %rd206, -3263064605168079213;
	{ .reg .b32 tmp; mov.b64 {tmp, %r375}, %rd207; }
	cvt.u32.u64 	%r376, %rd207;
	shl.b32 	%r377, %r376, %r50;
	shr.u32 	%r378, %r374, %r49;
	or.b32  	%r379, %r377, %r378;
	xor.b32  	%r380, %r15, %r375;
	xor.b32  	%r381, %r380, %r374;
	and.b32  	%r382, %r381, %r48;
	and.b32  	%r383, %r379, %r47;
	cvt.u64.u32 	%rd208, %r382;
	mul.lo.s64 	%rd209, %rd208, -3263064605168079213;
	{ .reg .b32 tmp; mov.b64 {tmp, %r384}, %rd209; }
	cvt.u32.u64 	%r385, %rd209;
	shl.b32 	%r386, %r385, %r50;
	shr.u32 	%r387, %r383, %r49;
	or.b32  	%r388, %r386, %r387;
	xor.b32  	%r389, %r16, %r384;
	xor.b32  	%r390, %r389, %r383;
	and.b32  	%r391, %r390, %r48;
	and.b32  	%r392, %r388, %r47;
	cvt.u64.u32 	%rd210, %r391;
	mul.lo.s64 	%rd211, %rd210, -3263064605168079213;
	{ .reg .b32 tmp; mov.b64 {tmp, %r393}, %rd211; }
	cvt.u32.u64 	%r394, %rd211;
	shl.b32 	%r395, %r394, %r50;
	shr.u32 	%r396, %r392, %r49;
	or.b32  	%r397, %r395, %r396;
	xor.b32  	%r398, %r13, %r393;
	xor.b32  	%r399, %r398, %r392;
	and.b32  	%r400, %r399, %r48;
	and.b32  	%r401, %r397, %r47;
	cvt.u64.u32 	%rd212, %r400;
	mul.lo.s64 	%rd213, %rd212, -3263064605168079213;
	{ .reg .b32 tmp; mov.b64 {tmp, %r402}, %rd213; }
	cvt.u32.u64 	%r403, %rd213;
	shl.b32 	%r404, %r403, %r50;
	shr.u32 	%r405, %r401, %r49;
	or.b32  	%r406, %r404, %r405;
	xor.b32  	%r407, %r14, %r402;
	xor.b32  	%r408, %r407, %r401;
	and.b32  	%r409, %r408, %r48;
	and.b32  	%r410, %r406, %r47;
	cvt.u64.u32 	%rd214, %r409;
	mul.lo.s64 	%rd215, %rd214, -3263064605168079213;
	{ .reg .b32 tmp; mov.b64 {tmp, %r411}, %rd215; }
	cvt.u32.u64 	%r412, %rd215;
	shl.b32 	%r413, %r412, %r50;
	shr.u32 	%r414, %r410, %r49;
	or.b32  	%r415, %r413, %r414;
	xor.b32  	%r416, %r11, %r411;
	xor.b32  	%r417, %r416, %r410;
	and.b32  	%r418, %r417, %r48;
	and.b32  	%r419, %r415, %r47;
	cvt.u64.u32 	%rd216, %r418;
	mul.lo.s64 	%rd217, %rd216, -3263064605168079213;
	{ .reg .b32 tmp; mov.b64 {tmp, %r420}, %rd217; }
	cvt.u32.u64 	%r421, %rd217;
	shl.b32 	%r422, %r421, %r50;
	shr.u32 	%r423, %r419, %r49;
	or.b32  	%r424, %r422, %r423;
	xor.b32  	%r425, %r12, %r420;
	xor.b32  	%r426, %r425, %r419;
	and.b32  	%r427, %r426, %r48;
	and.b32  	%r428, %r424, %r47;
	cvt.u64.u32 	%rd218, %r427;
	mul.lo.s64 	%rd219, %rd218, -3263064605168079213;
	{ .reg .b32 tmp; mov.b64 {tmp, %r429}, %rd219; }
	cvt.u32.u64 	%r430, %rd219;
	shl.b32 	%r431, %r430, %r50;
	shr.u32 	%r432, %r428, %r49;
	or.b32  	%r433, %r431, %r432;
	xor.b32  	%r434, %r9, %r429;
	xor.b32  	%r435, %r434, %r428;
	and.b32  	%r436, %r435, %r48;
	and.b32  	%r437, %r433, %r47;
	cvt.u64.u32 	%rd220, %r436;
	mul.lo.s64 	%rd221, %rd220, -3263064605168079213;
	{ .reg .b32 tmp; mov.b64 {tmp, %r438}, %rd221; }
	cvt.u32.u64 	%r439, %rd221;
	shl.b32 	%r440, %r439, %r50;
	shr.u32 	%r441, %r437, %r49;
	or.b32  	%r442, %r440, %r441;
	xor.b32  	%r443, %r10, %r438;
	xor.b32  	%r444, %r443, %r437;
	and.b32  	%r445, %r444, %r48;
	and.b32  	%r446, %r442, %r47;
	cvt.u64.u32 	%rd222, %r445;
	mul.lo.s64 	%rd223, %rd222, -3263064605168079213;
	{ .reg .b32 tmp; mov.b64 {tmp, %r447}, %rd223; }
	cvt.u32.u64 	%r448, %rd223;
	shl.b32 	%r449, %r448, %r50;
	shr.u32 	%r450, %r446, %r49;
	or.b32  	%r451, %r449, %r450;
	xor.b32  	%r452, %r7, %r447;
	xor.b32  	%r453, %r452, %r446;
	and.b32  	%r454, %r453, %r48;
	and.b32  	%r455, %r451, %r47;
	cvt.u64.u32 	%rd224, %r454;
	mul.lo.s64 	%rd225, %rd224, -3263064605168079213;
	{ .reg .b32 tmp; mov.b64 {tmp, %r456}, %rd225; }
	cvt.u32.u64 	%r457, %rd225;
	shl.b32 	%r458, %r457, %r50;
	shr.u32 	%r459, %r455, %r49;
	or.b32  	%r460, %r458, %r459;
	xor.b32  	%r461, %r8, %r456;
	xor.b32  	%r462, %r461, %r455;
	and.b32  	%r463, %r462, %r48;
	and.b32  	%r464, %r460, %r47;
	cvt.u64.u32 	%rd226, %r463;
	mul.lo.s64 	%rd227, %rd226, -3263064605168079213;
	{ .reg .b32 tmp; mov.b64 {tmp, %r465}, %rd227; }
	cvt.u32.u64 	%r466, %rd227;
	shl.b32 	%r467, %r466, %r50;
	shr.u32 	%r468, %r464, %r49;
	or.b32  	%r469, %r467, %r468;
	xor.b32  	%r470, %r5, %r465;
	xor.b32  	%r471, %r470, %r464;
	and.b32  	%r472, %r471, %r48;
	and.b32  	%r473, %r469, %r47;
	cvt.u64.u32 	%rd228, %r472;
	mul.lo.s64 	%rd229, %rd228, -3263064605168079213;
	{ .reg .b32 tmp; mov.b64 {tmp, %r474}, %rd229; }
	cvt.u32.u64 	%r475, %rd229;
	shl.b32 	%r476, %r475, %r50;
	shr.u32 	%r477, %r473, %r49;
	or.b32  	%r478, %r476, %r477;
	xor.b32  	%r479, %r6, %r474;
	xor.b32  	%r480, %r479, %r473;
	and.b32  	%r481, %r480, %r48;
	and.b32  	%r482, %r478, %r47;
	cvt.u64.u32 	%rd230, %r481;
	mul.lo.s64 	%rd231, %rd230, -3263064605168079213;
	{ .reg .b32 tmp; mov.b64 {tmp, %r483}, %rd231; }
	cvt.u32.u64 	%r484, %rd231;
	shl.b32 	%r485, %r484, %r50;
	shr.u32 	%r486, %r482, %r49;
	or.b32  	%r487, %r485, %r486;
	xor.b32  	%r488, %r3, %r483;
	xor.b32  	%r489, %r488, %r482;
	and.b32  	%r490, %r489, %r48;
	and.b32  	%r491, %r487, %r47;
	cvt.u64.u32 	%rd232, %r490;
	mul.lo.s64 	%rd233, %rd232, -3263064605168079213;
	{ .reg .b32 tmp; mov.b64 {tmp, %r492}, %rd233; }
	cvt.u32.u64 	%r493, %rd233;
	shl.b32 	%r494, %r493, %r50;
	shr.u32 	%r495, %r491, %r49;
	or.b32  	%r496, %r494, %r495;
	xor.b32  	%r497, %r4, %r492;
	xor.b32  	%r498, %r497, %r491;
	and.b32  	%r499, %r498, %r48;
	and.b32  	%r500, %r496, %r47;
	cvt.u64.u32 	%rd234, %r499;
	mul.lo.s64 	%rd235, %rd234, -3263064605168079213;
	{ .reg .b32 tmp; mov.b64 {tmp, %r501}, %rd235; }
	cvt.u32.u64 	%r502, %rd235;
	shl.b32 	%r503, %r502, %r50;
	shr.u32 	%r504, %r500, %r49;
	or.b32  	%r505, %r503, %r504;
	xor.b32  	%r506, %r1, %r501;
	xor.b32  	%r507, %r506, %r500;
	and.b32  	%r508, %r507, %r48;
	and.b32  	%r509, %r505, %r47;
	cvt.u64.u32 	%rd236, %r508;
	mul.lo.s64 	%rd237, %rd236, -3263064605168079213;
	{ .reg .b32 tmp; mov.b64 {tmp, %r510}, %rd237; }
	cvt.u32.u64 	%r511, %rd237;
	shl.b32 	%r512, %r511, %r50;
	shr.u32 	%r513, %r509, %r49;
	or.b32  	%r514, %r512, %r513;
	xor.b32  	%r515, %r2, %r510;
	xor.b32  	%r516, %r515, %r509;
	and.b32  	%r517, %r516, %r48;
	and.b32  	%r518, %r514, %r47;
	cvt.u64.u32 	%rd238, %r517;
	shl.b64 	%rd239, %rd238, %r77;
	cvt.u64.u32 	%rd240, %r518;
	or.b64  	%rd823, %rd239, %rd240;
	setp.lt.u64 	%p5, %rd823, %rd8;
	selp.u64 	%rd824, 1, 0, %p5;
$L__BB4_43:
	add.s32 	%r53, %r52, 32;
	setp.ge.u32 	%p6, %r53, %r46;
	mov.u64 	%rd825, %rd827;
	mov.u64 	%rd826, %rd828;
	@%p6 bra 	$L__BB4_45;
	cvt.u64.u32 	%rd241, %r53;
	add.s64 	%rd242, %rd66, %rd241;
	shr.u64 	%rd243, %rd242, %r77;
	cvt.u32.u64 	%r520, %rd242;
	and.b32  	%r522, %r47, %r520;
	and.b64  	%rd244, %rd243, 4294967295;
	mul.lo.s64 	%rd245, %rd244, -3263064605168079213;
	{ .reg .b32 tmp; mov.b64 {tmp, %r523}, %rd245; }
	cvt.u32.u64 	%r524, %rd245;
	shl.b32 	%r525, %r524, %r50;
	shr.u32 	%r526, %r522, %r49;
	or.b32  	%r527, %r525, %r526;
	xor.b32  	%r528, %r23, %r523;
	xor.b32  	%r529, %r528, %r522;
	and.b32  	%r530, %r529, %r48;
	and.b32  	%r531, %r527, %r47;
	cvt.u64.u32 	%rd246, %r530;
	mul.lo.s64 	%rd247, %rd246, -3263064605168079213;
	{ .reg .b32 tmp; mov.b64 {tmp, %r532}, %rd247; }
	cvt.u32.u64 	%r533, %rd247;
	shl.b32 	%r534, %r533, %r50;
	shr.u32 	%r535, %r531, %r49;
	or.b32  	%r536, %r534, %r535;
	xor.b32  	%r537, %r24, %r532;
	xor.b32  	%r538, %r537, %r531;
	and.b32  	%r539, %r538, %r48;
	and.b32  	%r540, %r536, %r47;
	cvt.u64.u32 	%rd248, %r539;
	mul.lo.s64 	%rd249, %rd248, -3263064605168079213;
	{ .reg .b32 tmp; mov.b64 {tmp, %r541}, %rd249; }
	cvt.u32.u64 	%r542, %rd249;
	shl.b32 	%r543, %r542, %r50;
	shr.u32 	%r544, %r540, %r49;
	or.b32  	%r545, %r543, %r544;
	xor.b32  	%r546, %r21, %r541;
	xor.b32  	%r547, %r546, %r540;
	and.b32  	%r548, %r547, %r48;
	and.b32  	%r549, %r545, %r47;
	cvt.u64.u32 	%rd250, %r548;
	mul.lo.s64 	%rd251, %rd250, -3263064605168079213;
	{ .reg .b32 tmp; mov.b64 {tmp, %r550}, %rd251; }
	cvt.u32.u64 	%r551, %rd251;
	shl.b32 	%r552, %r551, %r50;
	shr.u32 	%r553, %r549, %r49;
	or.b32  	%r554, %r552, %r553;
	xor.b32  	%r555, %r22, %r550;
	xor.b32  	%r556, %r555, %r549;
	and.b32  	%r557, %r556, %r48;
	and.b32  	%r558, %r554, %r47;
	cvt.u64.u32 	%rd252, %r557;
	mul.lo.s64 	%rd253, %rd252, -3263064605168079213;
	{ .reg .b32 tmp; mov.b64 {tmp, %r559}, %rd253; }
	cvt.u32.u64 	%r560, %rd253;
	shl.b32 	%r561, %r560, %r50;
	shr.u32 	%r562, %r558, %r49;
	or.b32  	%r563, %r561, %r562;
	xor.b32  	%r564, %r19, %r559;
	xor.b32  	%r565, %r564, %r558;
	and.b32  	%r566, %r565, %r48;
	and.b32  	%r567, %r563, %r47;
	cvt.u64.u32 	%rd254, %r566;
	mul.lo.s64 	%rd255, %rd254, -3263064605168079213;
	{ .reg .b32 tmp; mov.b64 {tmp, %r568}, %rd255; }
	cvt.u32.u64 	%r569, %rd255;
	shl.b32 	%r570, %r569, %r50;
	shr.u32 	%r571, %r567, %r49;
	or.b32  	%r572, %r570, %r571;
	xor.b32  	%r573, %r20, %r568;
	xor.b32  	%r574, %r573, %r567;
	and.b32  	%r575, %r574, %r48;
	and.b32  	%r576, %r572, %r47;
	cvt.u64.u32 	%rd256, %r575;
	mul.lo.s64 	%rd257, %rd256, -3263064605168079213;
	{ .reg .b32 tmp; mov.b64 {tmp, %r577}, %rd257; }
	cvt.u32.u64 	%r578, %rd257;
	shl.b32 	%r579, %r578, %r50;
	shr.u32 	%r580, %r576, %r49;
	or.b32  	%r581, %r579, %r580;
	xor.b32  	%r582, %r17, %r577;
	xor.b32  	%r583, %r582, %r576;
	and.b32  	%r584, %r583, %r48;
	and.b32  	%r585, %r581, %r47;
	cvt.u64.u32 	%rd258, %r584;
	mul.lo.s64 	%rd259, %rd258, -3263064605168079213;
	{ .reg .b32 tmp; mov.b64 {tmp, %r586}, %rd259; }
	cvt.u32.u64 	%r587, %rd259;
	shl.b32 	%r588, %r587, %r50;
	shr.u32 	%r589, %r585, %r49;
	or.b32  	%r590, %r588, %r589;
	xor.b32  	%r591, %r18, %r586;
	xor.b32  	%r592, %r591, %r585;
	and.b32  	%r593, %r592, %r48;
	and.b32  	%r594, %r590, %r47;
	cvt.u64.u32 	%rd260, %r593;
	mul.lo.s64 	%rd261, %rd260, -3263064605168079213;
	{ .reg .b32 tmp; mov.b64 {tmp, %r595}, %rd261; }
	cvt.u32.u64 	%r596, %rd261;
	shl.b32 	%r597, %r596, %r50;
	shr.u32 	%r598, %r594, %r49;
	or.b32  	%r599, %r597, %r598;
	xor.b32  	%r600, %r15, %r595;
	xor.b32  	%r601, %r600, %r594;
	and.b32  	%r602, %r601, %r48;
	and.b32  	%r603, %r599, %r47;
	cvt.u64.u32 	%rd262, %r602;
	mul.lo.s64 	%rd263, %rd262, -3263064605168079213;
	{ .reg .b32 tmp; mov.b64 {tmp, %r604}, %rd263; }
	cvt.u32.u64 	%r605, %rd263;
	shl.b32 	%r606, %r605, %r50;
	shr.u32 	%r607, %r603, %r49;
	or.b32  	%r608, %r606, %r607;
	xor.b32  	%r609, %r16, %r604;
	xor.b32  	%r610, %r609, %r603;
	and.b32  	%r611, %r610, %r48;
	and.b32  	%r612, %r608, %r47;
	cvt.u64.u32 	%rd264, %r611;
	mul.lo.s64 	%rd265, %rd264, -3263064605168079213;
	{ .reg .b32 tmp; mov.b64 {tmp, %r613}, %rd265; }
	cvt.u32.u64 	%r614, %rd265;
	shl.b32 	%r615, %r614, %r50;
	shr.u32 	%r616, %r612, %r49;
	or.b32  	%r617, %r615, %r616;
	xor.b32  	%r618, %r13, %r613;
	xor.b32  	%r619, %r618, %r612;
	and.b32  	%r620, %r619, %r48;
	and.b32  	%r621, %r617, %r47;
	cvt.u64.u32 	%rd266, %r620;
	mul.lo.s64 	%rd267, %rd266, -3263064605168079213;
	{ .reg .b32 tmp; mov.b64 {tmp, %r622}, %rd267; }
	cvt.u32.u64 	%r623, %rd267;
	shl.b32 	%r624, %r623, %r50;
	shr.u32 	%r625, %r621, %r49;
	or.b32  	%r626, %r624, %r625;
	xor.b32  	%r627, %r14, %r622;
	xor.b32  	%r628, %r627, %r621;
	and.b32  	%r629, %r628, %r48;
	and.b32  	%r630, %r626, %r47;
	cvt.u64.u32 	%rd268, %r629;
	mul.lo.s64 	%rd269, %rd268, -3263064605168079213;
	{ .reg .b32 tmp; mov.b64 {tmp, %r631}, %rd269; }
	cvt.u32.u64 	%r632, %rd269;
	shl.b32 	%r633, %r632, %r50;
	shr.u32 	%r634, %r630, %r49;
	or.b32  	%r635, %r633, %r634;
	xor.b32  	%r636, %r11, %r631;
	xor.b32  	%r637, %r636, %r630;
	and.b32  	%r638, %r637, %r48;
	and.b32  	%r639, %r635, %r47;
	cvt.u64.u32 	%rd270, %r638;
	mul.lo.s64 	%rd271, %rd270, -3263064605168079213;
	{ .reg .b32 tmp; mov.b64 {tmp, %r640}, %rd271; }
	cvt.u32.u64 	%r641, %rd271;
	shl.b32 	%r642, %r641, %r50;
	shr.u32 	%r643, %r639, %r49;
	or.b32  	%r644, %r642, %r643;
	xor.b32  	%r645, %r12, %r640;
	xor.b32  	%r646, %r645, %r639;
	and.b32  	%r647, %r646, %r48;
	and.b32  	%r648, %r644, %r47;
	cvt.u64.u32 	%rd272, %r647;
	mul.lo.s64 	%rd273, %rd272, -3263064605168079213;
	{ .reg .b32 tmp; mov.b64 {tmp, %r649}, %rd273; }
	cvt.u32.u64 	%r650, %rd273;
	shl.b32 	%r651, %r650, %r50;
	shr.u32 	%r652, %r648, %r49;
	or.b32  	%r653, %r651, %r652;
	xor.b32  	%r654, %r9, %r649;
	xor.b32  	%r655, %r654, %r648;
	and.b32  	%r656, %r655, %r48;
	and.b32  	%r657, %r653, %r47;
	cvt.u64.u32 	%rd274, %r656;
	mul.lo.s64 	%rd275, %rd274, -3263064605168079213;
	{ .reg .b32 tmp; mov.b64 {tmp, %r658}, %rd275; }
	cvt.u32.u64 	%r659, %rd275;
	shl.b32 	%r660, %r659, %r50;
	shr.u32 	%r661, %r657, %r49;
	or.b32  	%r662, %r660, %r661;
	xor.b32  	%r663, %r10, %r658;
	xor.b32  	%r664, %r663, %r657;
	and.b32  	%r665, %r664, %r48;
	and.b32  	%r666, %r662, %r47;
	cvt.u64.u32 	%rd276, %r665;
	mul.lo.s64 	%rd277, %rd276, -3263064605168079213;
	{ .reg .b32 tmp; mov.b64 {tmp, %r667}, %rd277; }
	cvt.u32.u64 	%r668, %rd277;
	shl.b32 	%r669, %r668, %r50;
	shr.u32 	%r670, %r666, %r49;
	or.b32  	%r671, %r669, %r670;
	xor.b32  	%r672, %r7, %r667;
	xor.b32  	%r673, %r672, %r666;
	and.b32  	%r674, %r673, %r48;
	and.b32  	%r675, %r671, %r47;
	cvt.u64.u32 	%rd278, %r674;
	mul.lo.s64 	%rd279, %rd278, -3263064605168079213;
	{ .reg .b32 tmp; mov.b64 {tmp, %r676}, %rd279; }
	cvt.u32.u64 	%r677, %rd279;
	shl.b32 	%r678, %r677, %r50;
	shr.u32 	%r679, %r675, %r49;
	or.b32  	%r680, %r678, %r679;
	xor.b32  	%r681, %r8, %r676;
	xor.b32  	%r682, %r681, %r675;
	and.b32  	%r683, %r682, %r48;
	and.b32  	%r684, %r680, %r47;
	cvt.u64.u32 	%rd280, %r683;
	mul.lo.s64 	%rd281, %rd280, -3263064605168079213;
	{ .reg .b32 tmp; mov.b64 {tmp, %r685}, %rd281; }
	cvt.u32.u64 	%r686, %rd281;
	shl.b32 	%r687, %r686, %r50;
	shr.u32 	%r688, %r684, %r49;
	or.b32  	%r689, %r687, %r688;
	xor.b32  	%r690, %r5, %r685;
	xor.b32  	%r691, %r690, %r684;
	and.b32  	%r692, %r691, %r48;
	and.b32  	%r693, %r689, %r47;
	cvt.u64.u32 	%rd282, %r692;
	mul.lo.s64 	%rd283, %rd282, -3263064605168079213;
	{ .reg .b32 tmp; mov.b64 {tmp, %r694}, %rd283; }
	cvt.u32.u64 	%r695, %rd283;
	shl.b32 	%r696, %r695, %r50;
	shr.u32 	%r697, %r693, %r49;
	or.b32  	%r698, %r696, %r697;
	xor.b32  	%r699, %r6, %r694;
	xor.b32  	%r700, %r699, %r693;
	and.b32  	%r701, %r700, %r48;
	and.b32  	%r702, %r698, %r47;
	cvt.u64.u32 	%rd284, %r701;
	mul.lo.s64 	%rd285, %rd284, -3263064605168079213;
	{ .reg .b32 tmp; mov.b64 {tmp, %r703}, %rd285; }
	cvt.u32.u64 	%r704, %rd285;
	shl.b32 	%r705, %r704, %r50;
	shr.u32 	%r706, %r702, %r49;
	or.b32  	%r707, %r705, %r706;
	xor.b32  	%r708, %r3, %r703;
	xor.b32  	%r709, %r708, %r702;
	and.b32  	%r710, %r709, %r48;
	and.b32  	%r711, %r707, %r47;
	cvt.u64.u32 	%rd286, %r710;
	mul.lo.s64 	%rd287, %rd286, -3263064605168079213;
	{ .reg .b32 tmp; mov.b64 {tmp, %r712}, %rd287; }
	cvt.u32.u64 	%r713, %rd287;
	shl.b32 	%r714, %r713, %r50;
	shr.u32 	%r715, %r711, %r49;
	or.b32  	%r716, %r714, %r715;
	xor.b32  	%r717, %r4, %r712;
	xor.b32  	%r718, %r717, %r711;
	and.b32  	%r719, %r718, %r48;
	and.b32  	%r720, %r716, %r47;
	cvt.u64.u32 	%rd288, %r719;
	mul.lo.s64 	%rd289, %rd288, -3263064605168079213;
	{ .reg .b32 tmp; mov.b64 {tmp, %r721}, %rd289; }
	cvt.u32.u64 	%r722, %rd289;
	shl.b32 	%r723, %r722, %r50;
	shr.u32 	%r724, %r720, %r49;
	or.b32  	%r725, %r723, %r724;
	xor.b32  	%r726, %r1, %r721;
	xor.b32  	%r727, %r726, %r720;
	and.b32  	%r728, %r727, %r48;
	and.b32  	%r729, %r725, %r47;
	cvt.u64.u32 	%rd290, %r728;
	mul.lo.s64 	%rd291, %rd290, -3263064605168079213;
	{ .reg .b32 tmp; mov.b64 {tmp, %r730}, %rd291; }
	cvt.u32.u64 	%r731, %rd291;
	shl.b32 	%r732, %r731, %r50;
	shr.u32 	%r733, %r729, %r49;
	or.b32  	%r734, %r732, %r733;
	xor.b32  	%r735, %r2, %r730;
	xor.b32  	%r736, %r735, %r729;
	and.b32  	%r737, %r736, %r48;
	and.b32  	%r738, %r734, %r47;
	cvt.u64.u32 	%rd292, %r737;
	shl.b64 	%rd293, %rd292, %r77;
	cvt.u64.u32 	%rd294, %r738;
	or.b64  	%rd825, %rd293, %rd294;
	setp.lt.u64 	%p7, %rd825, %rd8;
	selp.u64 	%rd826, 1, 0, %p7;
$L__BB4_45:
	add.s32 	%r54, %r52, 64;
	setp.ge.u32 	%p8, %r54, %r46;
	@%p8 bra 	$L__BB4_47;
	cvt.u64.u32 	%rd295, %r54;
	add.s64 	%rd296, %rd66, %rd295;
	shr.u64 	%rd297, %rd296, %r77;
	cvt.u32.u64 	%r740, %rd296;
	and.b32  	%r742, %r47, %r740;
	and.b64  	%rd298, %rd297, 4294967295;
	mul.lo.s64 	%rd299, %rd298, -3263064605168079213;
	{ .reg .b32 tmp; mov.b64 {tmp, %r743}, %rd299; }
	cvt.u32.u64 	%r744, %rd299;
	shl.b32 	%r745, %r744, %r50;
	shr.u32 	%r746, %r742, %r49;
	or.b32  	%r747, %r745, %r746;
	xor.b32  	%r748, %r23, %r743;
	xor.b32  	%r749, %r748, %r742;
	and.b32  	%r750, %r749, %r48;
	and.b32  	%r751, %r747, %r47;
	cvt.u64.u32 	%rd300, %r750;
	mul.lo.s64 	%rd301, %rd300, -3263064605168079213;
	{ .reg .b32 tmp; mov.b64 {tmp, %r752}, %rd301; }
	cvt.u32.u64 	%r753, %rd301;
	shl.b32 	%r754, %r753, %r50;
	shr.u32 	%r755, %r751, %r49;
	or.b32  	%r756, %r754, %r755;
	xor.b32  	%r757, %r24, %r752;
	xor.b32  	%r758, %r757, %r751;
	and.b32  	%r759, %r758, %r48;
	and.b32  	%r760, %r756, %r47;
	cvt.u64.u32 	%rd302, %r759;
	mul.lo.s64 	%rd303, %rd302, -3263064605168079213;
	{ .reg .b32 tmp; mov.b64 {tmp, %r761}, %rd303; }
	cvt.u32.u64 	%r762, %rd303;
	shl.b32 	%r763, %r762, %r50;
	shr.u32 	%r764, %r760, %r49;
	or.b32  	%r765, %r763, %r764;
	xor.b32  	%r766, %r21, %r761;
	xor.b32  	%r767, %r766, %r760;
	and.b32  	%r768, %r767, %r48;
	and.b32  	%r769, %r765, %r47;
	cvt.u64.u32 	%rd304, %r768;
	mul.lo.s64 	%rd305, %rd304, -3263064605168079213;
	{ .reg .b32 tmp; mov.b64 {tmp, %r770}, %rd305; }
	cvt.u32.u64 	%r771, %rd305;
	shl.b32 	%r772, %r771, %r50;
	shr.u32 	%r773, %r769, %r49;
	or.b32  	%r774, %r772, %r773;
	xor.b32  	%r775, %r22, %r770;
	xor.b32  	%r776, %r775, %r769;
	and.b32  	%r777, %r776, %r48;
	and.b32  	%r778, %r774, %r47;
	cvt.u64.u32 	%rd306, %r777;
	mul.lo.s64 	%rd307, %rd306, -3263064605168079213;
	{ .reg .b32 tmp; mov.b64 {tmp, %r779}, %rd307; }
	cvt.u32.u64 	%r780, %rd307;
	shl.b32 	%r781, %r780, %r50;
	shr.u32 	%r782, %r778, %r49;
	or.b32  	%r783, %r781, %r782;
	xor.b32  	%r784, %r19, %r779;
	xor.b32  	%r785, %r784, %r778;
	and.b32  	%r786, %r785, %r48;
	and.b32  	%r787, %r783, %r47;
	cvt.u64.u32 	%rd308, %r786;
	mul.lo.s64 	%rd309, %rd308, -3263064605168079213;
	{ .reg .b32 tmp; mov.b64 {tmp, %r788}, %rd309; }
	cvt.u32.u64 	%r789, %rd309;
	shl.b32 	%r790, %r789, %r50;
	shr.u32 	%r791, %r787, %r49;
	or.b32  	%r792, %r790, %r791;
	xor.b32  	%r793, %r20, %r788;
	xor.b32  	%r794, %r793, %r787;
	and.b32  	%r795, %r794, %r48;
	and.b32  	%r796, %r792, %r47;
	cvt.u64.u32 	%rd310, %r795;
	mul.lo.s64 	%rd311, %rd310, -3263064605168079213;
	{ .reg .b32 tmp; mov.b64 {tmp, %r797}, %rd311; }
	cvt.u32.u64 	%r798, %rd311;
	shl.b32 	%r799, %r798, %r50;
	shr.u32 	%r800, %r796, %r49;
	or.b32  	%r801, %r799, %r800;
	xor.b32  	%r802, %r17, %r797;
	xor.b32  	%r803, %r802, %r796;
	and.b32  	%r804, %r803, %r48;
	and.b32  	%r805, %r801, %r47;
	cvt.u64.u32 	%rd312, %r804;
	mul.lo.s64 	%rd313, %rd312, -3263064605168079213;
	{ .reg .b32 tmp; mov.b64 {tmp, %r806}, %rd313; }
	cvt.u32.u64 	%r807, %rd313;
	shl.b32 	%r808, %r807, %r50;
	shr.u32 	%r809, %r805, %r49;
	or.b32  	%r810, %r808, %r809;
	xor.b32  	%r811, %r18, %r806;
	xor.b32  	%r812, %r811, %r805;
	and.b32  	%r813, %r812, %r48;
	and.b32  	%r814, %r810, %r47;
	cvt.u64.u32 	%rd314, %r813;
	mul.lo.s64 	%rd315, %rd314, -3263064605168079213;
	{ .reg .b32 tmp; mov.b64 {tmp, %r815}, %rd315; }
	cvt.u32.u64 	%r816, %rd315;
	shl.b32 	%r817, %r816, %r50;
	shr.u32 	%r818, %r814, %r49;
	or.b32  	%r819, %r817, %r818;
	xor.b32  	%r820, %r15, %r815;
	xor.b32  	%r821, %r820, %r814;
	and.b32  	%r822, %r821, %r48;
	and.b32  	%r823, %r819, %r47;
	cvt.u64.u32 	%rd316, %r822;
	mul.lo.s64 	%rd317, %rd316, -3263064605168079213;
	{ .reg .b32 tmp; mov.b64 {tmp, %r824}, %rd317; }
	cvt.u32.u64 	%r825, %rd317;
	shl.b32 	%r826, %r825, %r50;
	shr.u32 	%r827, %r823, %r49;
	or.b32  	%r828, %r826, %r827;
	xor.b32  	%r829, %r16, %r824;
	xor.b32  	%r830, %r829, %r823;
	and.b32  	%r831, %r830, %r48;
	and.b32  	%r832, %r828, %r47;
	cvt.u64.u32 	%rd318, %r831;
	mul.lo.s64 	%rd319, %rd318, -3263064605168079213;
	{ .reg .b32 tmp; mov.b64 {tmp, %r833}, %rd319; }
	cvt.u32.u64 	%r834, %rd319;
	shl.b32 	%r835, %r834, %r50;
	shr.u32 	%r836, %r832, %r49;
	or.b32  	%r837, %r835, %r836;
	xor.b32  	%r838, %r13, %r833;
	xor.b32  	%r839, %r838, %r832;
	and.b32  	%r840, %r839, %r48;
	and.b32  	%r841, %r837, %r47;
	cvt.u64.u32 	%rd320, %r840;
	mul.lo.s64 	%rd321, %rd320, -3263064605168079213;
	{ .reg .b32 tmp; mov.b64 {tmp, %r842}, %rd321; }
	cvt.u32.u64 	%r843, %rd321;
	shl.b32 	%r844, %r843, %r50;
	shr.u32 	%r845, %r841, %r49;
	or.b32  	%r846, %r844, %r845;
	xor.b32  	%r847, %r14, %r842;
	xor.b32  	%r848, %r847, %r841;
	and.b32  	%r849, %r848, %r48;
	and.b32  	%r850, %r846, %r47;
	cvt.u64.u32 	%rd322, %r849;
	mul.lo.s64 	%rd323, %rd322, -3263064605168079213;
	{ .reg .b32 tmp; mov.b64 {tmp, %r851}, %rd323; }
	cvt.u32.u64 	%r852, %rd323;
	shl.b32 	%r853, %r852, %r50;
	shr.u32 	%r854, %r850, %r49;
	or.b32  	%r855, %r853, %r854;
	xor.b32  	%r856, %r11, %r851;
	xor.b32  	%r857, %r856, %r850;
	and.b32  	%r858, %r857, %r48;
	and.b32  	%r859, %r855, %r47;
	cvt.u64.u32 	%rd324, %r858;
	mul.lo.s64 	%rd325, %rd324, -3263064605168079213;
	{ .reg .b32 tmp; mov.b64 {tmp, %r860}, %rd325; }
	cvt.u32.u64 	%r861, %rd325;
	shl.b32 	%r862, %r861, %r50;
	shr.u32 	%r863, %r859, %r49;
	or.b32  	%r864, %r862, %r863;
	xor.b32  	%r865, %r12, %r860;
	xor.b32  	%r866, %r865, %r859;
	and.b32  	%r867, %r866, %r48;
	and.b32  	%r868, %r864, %r47;
	cvt.u64.u32 	%rd326, %r867;
	mul.lo.s64 	%rd327, %rd326, -3263064605168079213;
	{ .reg .b32 tmp; mov.b64 {tmp, %r869}, %rd327; }
	cvt.u32.u64 	%r870, %rd327;
	shl.b32 	%r871, %r870, %r50;
	shr.u32 	%r872, %r868, %r49;
	or.b32  	%r873, %r871, %r872;
	xor.b32  	%r874, %r9, %r869;
	xor.b32  	%r875, %r874, %r868;
	and.b32  	%r876, %r875, %r48;
	and.b32  	%r877, %r873, %r47;
	cvt.u64.u32 	%rd328, %r876;
	mul.lo.s64 	%rd329, %rd328, -3263064605168079213;
	{ .reg .b32 tmp; mov.b64 {tmp, %r878}, %rd329; }
	cvt.u32.u64 	%r879, %rd329;
	shl.b32 	%r880, %r879, %r50;
	shr.u32 	%r881, %r877, %r49;
	or.b32  	%r882, %r880, %r881;
	xor.b32  	%r883, %r10, %r878;
	xor.b32  	%r884, %r883, %r877;
	and.b32  	%r885, %r884, %r48;
	and.b32  	%r886, %r882, %r47;
	cvt.u64.u32 	%rd330, %r885;
	mul.lo.s64 	%rd331, %rd330, -3263064605168079213;
	{ .reg .b32 tmp; mov.b64 {tmp, %r887}, %rd331; }
	cvt.u32.u64 	%r888, %rd331;
	shl.b32 	%r889, %r888, %r50;
	shr.u32 	%r890, %r886, %r49;
	or.b32  	%r891, %r889, %r890;
	xor.b32  	%r892, %r7, %r887;
	xor.b32  	%r893, %r892, %r886;
	and.b32  	%r894, %r893, %r48;
	and.b32  	%r895, %r891, %r47;
	cvt.u64.u32 	%rd332, %r894;
	mul.lo.s64 	%rd333, %rd332, -3263064605168079213;
	{ .reg .b32 tmp; mov.b64 {tmp, %r896}, %rd333; }
	cvt.u32.u64 	%r897, %rd333;
	shl.b32 	%r898, %r897, %r50;
	shr.u32 	%r899, %r895, %r49;
	or.b32  	%r900, %r898, %r899;
	xor.b32  	%r901, %r8, %r896;
	xor.b32  	%r902, %r901, %r895;
	and.b32  	%r903, %r902, %r48;
	and.b32  	%r904, %r900, %r47;
	cvt.u64.u32 	%rd334, %r903;
	mul.lo.s64 	%rd335, %rd334, -3263064605168079213;
	{ .reg .b32 tmp; mov.b64 {tmp, %r905}, %rd335; }
	cvt.u32.u64 	%r906, %rd335;
	shl.b32 	%r907, %r906, %r50;
	shr.u32 	%r908, %r904, %r49;
	or.b32  	%r909, %r907, %r908;
	xor.b32  	%r910, %r5, %r905;
	xor.b32  	%r911, %r910, %r904;
	and.b32  	%r912, %r911, %r48;
	and.b32  	%r913, %r909, %r47;
	cvt.u64.u32 	%rd336, %r912;
	mul.lo.s64 	%rd337, %rd336, -3263064605168079213;
	{ .reg .b32 tmp; mov.b64 {tmp, %r914}, %rd337; }
	cvt.u32.u64 	%r915, %rd337;
	shl.b32 	%r916, %r915, %r50;
	shr.u32 	%r917, %r913, %r49;
	or.b32  	%r918, %r916, %r917;
	xor.b32  	%r919, %r6, %r914;
	xor.b32  	%r920, %r919, %r913;
	and.b32  	%r921, %r920, %r48;
	and.b32  	%r922, %r918, %r47;
	cvt.u64.u32 	%rd338, %r921;
	mul.lo.s64 	%rd339, %rd338, -3263064605168079213;
	{ .reg .b32 tmp; mov.b64 {tmp, %r923}, %rd339; }
	cvt.u32.u64 	%r924, %rd339;
	shl.b32 	%r925, %r924, %r50;
	shr.u32 	%r926, %r922, %r49;
	or.b32  	%r927, %r925, %r926;
	xor.b32  	%r928, %r3, %r923;
	xor.b32  	%r929, %r928, %r922;
	and.b32  	%r930, %r929, %r48;
	and.b32  	%r931, %r927, %r47;
	cvt.u64.u32 	%rd340, %r930;
	mul.lo.s64 	%rd341, %rd340, -3263064605168079213;
	{ .reg .b32 tmp; mov.b64 {tmp, %r932}, %rd341; }
	cvt.u32.u64 	%r933, %rd341;
	shl.b32 	%r934, %r933, %r50;
	shr.u32 	%r935, %r931, %r49;
	or.b32  	%r936, %r934, %r935;
	xor.b32  	%r937, %r4, %r932;
	xor.b32  	%r938, %r937, %r931;
	and.b32  	%r939, %r938, %r48;
	and.b32  	%r940, %r936, %r47;
	cvt.u64.u32 	%rd342, %r939;
	mul.lo.s64 	%rd343, %rd342, -3263064605168079213;
	{ .reg .b32 tmp; mov.b64 {tmp, %r941}, %rd343; }
	cvt.u32.u64 	%r942, %rd343;
	shl.b32 	%r943, %r942, %r50;
	shr.u32 	%r944, %r940, %r49;
	or.b32  	%r945, %r943, %r944;
	xor.b32  	%r946, %r1, %r941;
	xor.b32  	%r947, %r946, %r940;
	and.b32  	%r948, %r947, %r48;
	and.b32  	%r949, %r945, %r47;
	cvt.u64.u32 	%rd344, %r948;
	mul.lo.s64 	%rd345, %rd344, -3263064605168079213;
	{ .reg .b32 tmp; mov.b64 {tmp, %r950}, %rd345; }
	cvt.u32.u64 	%r951, %rd345;
	shl.b32 	%r952, %r951, %r50;
	shr.u32 	%r953, %r949, %r49;
	or.b32  	%r954, %r952, %r953;
	xor.b32  	%r955, %r2, %r950;
	xor.b32  	%r956, %r955, %r949;
	and.b32  	%r957, %r956, %r48;
	and.b32  	%r958, %r954, %r47;
	cvt.u64.u32 	%rd346, %r957;
	shl.b64 	%rd347, %rd346, %r77;
	cvt.u64.u32 	%rd348, %r958;
	or.b64  	%rd827, %rd347, %rd348;
	setp.lt.u64 	%p9, %rd827, %rd8;
	selp.u64 	%rd828, 1, 0, %p9;
$L__BB4_47:
	// begin inline asm
	mov.u32 %r959, %laneid;
	// end inline asm
	shr.u32 	%r56, %r51, 5;
	mad.lo.s32 	%r960, %r56, 96, %r959;
	shl.b32 	%r961, %r960, 4;
	mov.u32 	%r962, _ZZN3cub18CUB_300001_SM_10006detail4scan16DeviceScanKernelINS2_10policy_hubIN6thrust24THRUST_300001_SM_1000_NS6system6detail7generic14key_flag_tupleENS6_6detail10any_assignESA_mNS9_16key_flag_scan_opEE10Policy1000ENS6_18transform_iteratorINS9_21construct_key_flag_opENS6_17counting_iteratorImNS6_11use_defaultESJ_SJ_EESA_SJ_EENS6_25transform_output_iteratorINS9_15write_output_opINSB_15normal_iteratorINS6_7pointerIiNS6_8cuda_cub5par_tESJ_SJ_EEEEPiEENS6_16discard_iteratorImEEEENS0_13ScanTileStateISA_Lb0EEESD_NS0_8NullTypeEmSA_Lb0ES11_EEvT0_T1_T2_iT3_T4_T5_E12temp_storage;
	add.s32 	%r57, %r962, %r961;
	st.shared.v2.u64 	[%r57], {%rd823, %rd824};
	st.shared.v2.u64 	[%r57+512], {%rd825, %rd826};
	st.shared.v2.u64 	[%r57+1024], {%rd827, %rd828};
	bar.warp.sync 	-1;
	shl.b32 	%r963, %r959, 5;
	add.s32 	%r58, %r57, %r963;
	ld.shared.v2.u64 	{%rd81, %rd83}, [%r58];
	ld.shared.v2.u64 	{%rd84, %rd86}, [%r58+16];
	ld.shared.v2.u64 	{%rd89, %rd90}, [%r58+32];
	bar.sync 	0;
	setp.ne.s32 	%p10, %r25, 0;
	@%p10 bra 	$L__BB4_51;
	add.s64 	%rd452, %rd86, %rd83;
	add.s64 	%rd453, %rd90, %rd452;
	mov.b64 	{%r1324, %r1329}, %rd453;
	mov.b64 	{%r1414, %r1419}, %rd89;
	mov.b32 	%r1430, 1;
	mov.b32 	%r1431, 0;
	mov.b32 	%r1432, -1;
	// begin inline asm
	shfl.sync.up.b32 %r1313, %r1414, %r1430, %r1431, %r1432;
	// end inline asm
	// begin inline asm
	shfl.sync.up.b32 %r1318, %r1419, %r1430, %r1431, %r1432;
	// end inline asm
	// begin inline asm
	shfl.sync.up.b32 %r1323, %r1324, %r1430, %r1431, %r1432;
	// end inline asm
	// begin inline asm
	shfl.sync.up.b32 %r1328, %r1329, %r1430, %r1431, %r1432;
	// end inline asm
	mov.b64 	%rd454, {%r1323, %r1328};
	setp.lt.s32 	%p52, %r959, 1;
	selp.b64 	%rd455, 0, %rd454, %p52;
	add.s64 	%rd456, %rd455, %rd453;
	mov.b64 	{%r1344, %r1349}, %rd456;
	mov.b32 	%r1350, 2;
	// begin inline asm
	shfl.sync.up.b32 %r1333, %r1414, %r1350, %r1431, %r1432;
	// end inline asm
	// begin inline asm
	shfl.sync.up.b32 %r1338, %r1419, %r1350, %r1431, %r1432;
	// end inline asm
	// begin inline asm
	shfl.sync.up.b32 %r1343, %r1344, %r1350, %r1431, %r1432;
	// end inline asm
	// begin inline asm
	shfl.sync.up.b32 %r1348, %r1349, %r1350, %r1431, %r1432;
	// end inline asm
	mov.b64 	%rd457, {%r1343, %r1348};
	setp.lt.s32 	%p53, %r959, 2;
	selp.b64 	%rd458, 0, %rd457, %p53;
	add.s64 	%rd459, %rd458, %rd456;
	mov.b64 	{%r1364, %r1369}, %rd459;
	mov.b32 	%r1370, 4;
	// begin inline asm
	shfl.sync.up.b32 %r1353, %r1414, %r1370, %r1431, %r1432;
	// end inline asm
	// begin inline asm
	shfl.sync.up.b32 %r1358, %r1419, %r1370, %r1431, %r1432;
	// end inline asm
	// begin inline asm
	shfl.sync.up.b32 %r1363, %r1364, %r1370, %r1431, %r1432;
	// end inline asm
	// begin inline asm
	shfl.sync.up.b32 %r1368, %r1369, %r1370, %r1431, %r1432;
	// end inline asm
	mov.b64 	%rd460, {%r1363, %r1368};
	setp.lt.s32 	%p54, %r959, 4;
	selp.b64 	%rd461, 0, %rd460, %p54;
	add.s64 	%rd462, %rd461, %rd459;
	mov.b64 	{%r1384, %r1389}, %rd462;
	mov.b32 	%r1390, 8;
	// begin inline asm
	shfl.sync.up.b32 %r1373, %r1414, %r1390, %r1431, %r1432;
	// end inline asm
	// begin inline asm
	shfl.sync.up.b32 %r1378, %r1419, %r1390, %r1431, %r1432;
	// end inline asm
	// begin inline asm
	shfl.sync.up.b32 %r1383, %r1384, %r1390, %r1431, %r1432;
	// end inline asm
	// begin inline asm
	shfl.sync.up.b32 %r1388, %r1389, %r1390, %r1431, %r1432;
	// end inline asm
	mov.b64 	%rd463, {%r1383, %r1388};
	setp.lt.s32 	%p55, %r959, 8;
	selp.b64 	%rd464, 0, %rd463, %p55;
	add.s64 	%rd465, %rd464, %rd462;
	mov.b64 	{%r1404, %r1409}, %rd465;
	mov.b32 	%r1410, 16;
	// begin inline asm
	shfl.sync.up.b32 %r1393, %r1414, %r1410, %r1431, %r1432;
	// end inline asm
	// begin inline asm
	shfl.sync.up.b32 %r1398, %r1419, %r1410, %r1431, %r1432;
	// end inline asm
	// begin inline asm
	shfl.sync.up.b32 %r1403, %r1404, %r1410, %r1431, %r1432;
	// end inline asm
	// begin inline asm
	shfl.sync.up.b32 %r1408, %r1409, %r1410, %r1431, %r1432;
	// end inline asm
	mov.b64 	%rd466, {%r1403, %r1408};
	setp.lt.s32 	%p56, %r959, 16;
	selp.b64 	%rd467, 0, %rd466, %p56;
	add.s64 	%rd91, %rd467, %rd465;
	mov.b64 	{%r1424, %r1429}, %rd91;
	// begin inline asm
	shfl.sync.up.b32 %r1413, %r1414, %r1430, %r1431, %r1432;
	// end inline asm
	// begin inline asm
	shfl.sync.up.b32 %r1418, %r1419, %r1430, %r1431, %r1432;
	// end inline asm
	// begin inline asm
	shfl.sync.up.b32 %r1423, %r1424, %r1430, %r1431, %r1432;
	// end inline asm
	// begin inline asm
	shfl.sync.up.b32 %r1428, %r1429, %r1430, %r1431, %r1432;
	// end inline asm
	setp.ne.s32 	%p57, %r959, 31;
	@%p57 bra 	$L__BB4_50;
	shl.b32 	%r1433, %r56, 4;
	add.s32 	%r1435, %r962, %r1433;
	st.shared.v2.u64 	[%r1435+64], {%rd89, %rd91};
$L__BB4_50:
	mov.b64 	%rd468, {%r1423, %r1428};
	bar.sync 	0;
	ld.shared.u64 	%rd469, [_ZZN3cub18CUB_300001_SM_10006detail4scan16DeviceScanKernelINS2_10policy_hubIN6thrust24THRUST_300001_SM_1000_NS6system6detail7generic14key_flag_tupleENS6_6detail10any_assignESA_mNS9_16key_flag_scan_opEE10Policy1000ENS6_18transform_iteratorINS9_21construct_key_flag_opENS6_17counting_iteratorImNS6_11use_defaultESJ_SJ_EESA_SJ_EENS6_25transform_output_iteratorINS9_15write_output_opINSB_15normal_iteratorINS6_7pointerIiNS6_8cuda_cub5par_tESJ_SJ_EEEEPiEENS6_16discard_iteratorImEEEENS0_13ScanTileStateISA_Lb0EEESD_NS0_8NullTypeEmSA_Lb0ES11_EEvT0_T1_T2_iT3_T4_T5_E12temp_storage+72];
	ld.shared.u64 	%rd470, [_ZZN3cub18CUB_300001_SM_10006detail4scan16DeviceScanKernelINS2_10policy_hubIN6thrust24THRUST_300001_SM_1000_NS6system6detail7generic14key_flag_tupleENS6_6detail10any_assignESA_mNS9_16key_flag_scan_opEE10Policy1000ENS6_18transform_iteratorINS9_21construct_key_flag_opENS6_17counting_iteratorImNS6_11use_defaultESJ_SJ_EESA_SJ_EENS6_25transform_output_iteratorINS9_15write_output_opINSB_15normal_iteratorINS6_7pointerIiNS6_8cuda_cub5par_tESJ_SJ_EEEEPiEENS6_16discard_iteratorImEEEENS0_13ScanTileStateISA_Lb0EEESD_NS0_8NullTypeEmSA_Lb0ES11_EEvT0_T1_T2_iT3_T4_T5_E12temp_storage+88];
	add.s64 	%rd471, %rd470, %rd469;
	setp.eq.s32 	%p58, %r56, 2;
	selp.b64 	%rd472, %rd471, %rd469, %p58;
	ld.shared.u64 	%rd473, [_ZZN3cub18CUB_300001_SM_10006detail4scan16DeviceScanKernelINS2_10policy_hubIN6thrust24THRUST_300001_SM_1000_NS6system6detail7generic14key_flag_tupleENS6_6detail10any_assignESA_mNS9_16key_flag_scan_opEE10Policy1000ENS6_18transform_iteratorINS9_21construct_key_flag_opENS6_17counting_iteratorImNS6_11use_defaultESJ_SJ_EESA_SJ_EENS6_25transform_output_iteratorINS9_15write_output_opINSB_15normal_iteratorINS6_7pointerIiNS6_8cuda_cub5par_tESJ_SJ_EEEEPiEENS6_16discard_iteratorImEEEENS0_13ScanTileStateISA_Lb0EEESD_NS0_8NullTypeEmSA_Lb0ES11_EEvT0_T1_T2_iT3_T4_T5_E12temp_storage+104];
	add.s64 	%rd474, %rd471, %rd473;
	setp.eq.s32 	%p59, %r56, 3;
	selp.b64 	%rd475, %rd474, %rd472, %p59;
	setp.lt.u32 	%p60, %r51, 32;
	setp.eq.s32 	%p61, %r959, 0;
	selp.b64 	%rd476, 0, %rd468, %p61;
	add.s64 	%rd477, %rd475, %rd476;
	selp.b64 	%rd478, %rd468, %rd477, %p60;
	setp.eq.s32 	%p62, %r51, 0;
	selp.b64 	%rd837, 0, %rd478, %p62;
	bra.uni 	$L__BB4_79;
$L__BB4_51:
	add.s64 	%rd349, %rd86, %rd83;
	add.s64 	%rd350, %rd90, %rd349;
	mov.b64 	{%r975, %r980}, %rd350;
	mov.b64 	{%r1065, %r1070}, %rd89;
	mov.b32 	%r1081, 1;
	mov.b32 	%r1082, 0;
	mov.b32 	%r1083, -1;
	// begin inline asm
	shfl.sync.up.b32 %r964, %r1065, %r1081, %r1082, %r1083;
	// end inline asm
	// begin inline asm
	shfl.sync.up.b32 %r969, %r1070, %r1081, %r1082, %r1083;
	// end inline asm
	// begin inline asm
	shfl.sync.up.b32 %r974, %r975, %r1081, %r1082, %r1083;
	// end inline asm
	// begin inline asm
	shfl.sync.up.b32 %r979, %r980, %r1081, %r1082, %r1083;
	// end inline asm
	mov.b64 	%rd351, {%r974, %r979};
	setp.lt.s32 	%p11, %r959, 1;
	selp.b64 	%rd352, 0, %rd351, %p11;
	add.s64 	%rd353, %rd352, %rd350;
	mov.b64 	{%r995, %r1000}, %rd353;
	mov.b32 	%r1001, 2;
	// begin inline asm
	shfl.sync.up.b32 %r984, %r1065, %r1001, %r1082, %r1083;
	// end inline asm
	// begin inline asm
	shfl.sync.up.b32 %r989, %r1070, %r1001, %r1082, %r1083;
	// end inline asm
	// begin inline asm
	shfl.sync.up.b32 %r994, %r995, %r1001, %r1082, %r1083;
	// end inline asm
	// begin inline asm
	shfl.sync.up.b32 %r999, %r1000, %r1001, %r1082, %r1083;
	// end inline asm
	mov.b64 	%rd354, {%r994, %r999};
	setp.lt.s32 	%p12, %r959, 2;
	selp.b64 	%rd355, 0, %rd354, %p12;
	add.s64 	%rd356, %rd355, %rd353;
	mov.b64 	{%r1015, %r1020}, %rd356;
	mov.b32 	%r1021, 4;
	// begin inline asm
	shfl.sync.up.b32 %r1004, %r1065, %r1021, %r1082, %r1083;
	// end inline asm
	// begin inline asm
	shfl.sync.up.b32 %r1009, %r1070, %r1021, %r1082, %r1083;
	// end inline asm
	// begin inline asm
	shfl.sync.up.b32 %r1014, %r1015, %r1021, %r1082, %r1083;
	// end inline asm
	// begin inline asm
	shfl.sync.up.b32 %r1019, %r1020, %r1021, %r1082, %r1083;
	// end inline asm
	mov.b64 	%rd357, {%r1014, %r1019};
	setp.lt.s32 	%p13, %r959, 4;
	selp.b64 	%rd358, 0, %rd357, %p13;
	add.s64 	%rd359, %rd358, %rd356;
	mov.b64 	{%r1035, %r1040}, %rd359;
	mov.b32 	%r1041, 8;
	// begin inline asm
	shfl.sync.up.b32 %r1024, %r1065, %r1041, %r1082, %r1083;
	// end inline asm
	// begin inline asm
	shfl.sync.up.b32 %r1029, %r1070, %r1041, %r1082, %r1083;
	// end inline asm
	// begin inline asm
	shfl.sync.up.b32 %r1034, %r1035, %r1041, %r1082, %r1083;
	// end inline asm
	// begin inline asm
	shfl.sync.up.b32 %r1039, %r1040, %r1041, %r1082, %r1083;
	// end inline asm
	mov.b64 	%rd360, {%r1034, %r1039};
	setp.lt.s32 	%p14, %r959, 8;
	selp.b64 	%rd361, 0, %rd360, %p14;
	add.s64 	%rd362, %rd361, %rd359;
	mov.b64 	{%r1055, %r1060}, %rd362;
	mov.b32 	%r1061, 16;
	// begin inline asm
	shfl.sync.up.b32 %r1044, %r1065, %r1061, %r1082, %r1083;
	// end inline asm
	// begin inline asm
	shfl.sync.up.b32 %r1049, %r1070, %r1061, %r1082, %r1083;
	// end inline asm
	// begin inline asm
	shfl.sync.up.b32 %r1054, %r1055, %r1061, %r1082, %r1083;
	// end inline asm
	// begin inline asm
	shfl.sync.up.b32 %r1059, %r1060, %r1061, %r1082, %r1083;
	// end inline asm
	mov.b64 	%rd363, {%r1054, %r1059};
	setp.lt.s32 	%p15, %r959, 16;
	selp.b64 	%rd364, 0, %rd363, %p15;
	add.s64 	%rd93, %rd364, %rd362;
	mov.b64 	{%r1075, %r1080}, %rd93;
	// begin inline asm
	shfl.sync.up.b32 %r1064, %r1065, %r1081, %r1082, %r1083;
	// end inline asm
	// begin inline asm
	shfl.sync.up.b32 %r1069, %r1070, %r1081, %r1082, %r1083;
	// end inline asm
	// begin inline asm
	shfl.sync.up.b32 %r1074, %r1075, %r1081, %r1082, %r1083;
	// end inline asm
	// begin inline asm
	shfl.sync.up.b32 %r1079, %r1080, %r1081, %r1082, %r1083;
	// end inline asm
	setp.ne.s32 	%p16, %r959, 31;
	@%p16 bra 	$L__BB4_53;
	shl.b32 	%r1084, %r56, 4;
	add.s32 	%r1086, %r962, %r1084;
	st.shared.v2.u64 	[%r1086+64], {%rd89, %rd93};
$L__BB4_53:
	mov.b64 	%rd365, {%r1074, %r1079};
	bar.sync 	0;
	ld.shared.u64 	%rd366, [_ZZN3cub18CUB_300001_SM_10006detail4scan16DeviceScanKernelINS2_10policy_hubIN6thrust24THRUST_300001_SM_1000_NS6system6detail7generic14key_flag_tupleENS6_6detail10any_assignESA_mNS9_16key_flag_scan_opEE10Policy1000ENS6_18transform_iteratorINS9_21construct_key_flag_opENS6_17counting_iteratorImNS6_11use_defaultESJ_SJ_EESA_SJ_EENS6_25transform_output_iteratorINS9_15write_output_opINSB_15normal_iteratorINS6_7pointerIiNS6_8cuda_cub5par_tESJ_SJ_EEEEPiEENS6_16discard_iteratorImEEEENS0_13ScanTileStateISA_Lb0EEESD_NS0_8NullTypeEmSA_Lb0ES11_EEvT0_T1_T2_iT3_T4_T5_E12temp_storage+72];
	ld.shared.u64 	%rd367, [_ZZN3cub18CUB_300001_SM_10006detail4scan16DeviceScanKernelINS2_10policy_hubIN6thrust24THRUST_300001_SM_1000_NS6system6detail7generic14key_flag_tupleENS6_6detail10any_assignESA_mNS9_16key_flag_scan_opEE10Policy1000ENS6_18transform_iteratorINS9_21construct_key_flag_opENS6_17counting_iteratorImNS6_11use_defaultESJ_SJ_EESA_SJ_EENS6_25transform_output_iteratorINS9_15write_output_opINSB_15normal_iteratorINS6_7pointerIiNS6_8cuda_cub5par_tESJ_SJ_EEEEPiEENS6_16discard_iteratorImEEEENS0_13ScanTileStateISA_Lb0EEESD_NS0_8NullTypeEmSA_Lb0ES11_EEvT0_T1_T2_iT3_T4_T5_E12temp_storage+88];
	add.s64 	%rd368, %rd367, %rd366;
	setp.eq.s32 	%p17, %r56, 2;
	selp.b64 	%rd369, %rd368, %rd366, %p17;
	ld.shared.u64 	%rd370, [_ZZN3cub18CUB_300001_SM_10006detail4scan16DeviceScanKernelINS2_10policy_hubIN6thrust24THRUST_300001_SM_1000_NS6system6detail7generic14key_flag_tupleENS6_6detail10any_assignESA_mNS9_16key_flag_scan_opEE10Policy1000ENS6_18transform_iteratorINS9_21construct_key_flag_opENS6_17counting_iteratorImNS6_11use_defaultESJ_SJ_EESA_SJ_EENS6_25transform_output_iteratorINS9_15write_output_opINSB_15normal_iteratorINS6_7pointerIiNS6_8cuda_cub5par_tESJ_SJ_EEEEPiEENS6_16discard_iteratorImEEEENS0_13ScanTileStateISA_Lb0EEESD_NS0_8NullTypeEmSA_Lb0ES11_EEvT0_T1_T2_iT3_T4_T5_E12temp_storage+104];
	add.s64 	%rd371, %rd368, %rd370;
	setp.eq.s32 	%p18, %r56, 3;
	selp.b64 	%rd372, %rd371, %rd369, %p18;
	ld.shared.v2.u64 	{%rd96, %rd95}, [_ZZN3cub18CUB_300001_SM_10006detail4scan16DeviceScanKernelINS2_10policy_hubIN6thrust24THRUST_300001_SM_1000_NS6system6detail7generic14key_flag_tupleENS6_6detail10any_assignESA_mNS9_16key_flag_scan_opEE10Policy1000ENS6_18transform_iteratorINS9_21construct_key_flag_opENS6_17counting_iteratorImNS6_11use_defaultESJ_SJ_EESA_SJ_EENS6_25transform_output_iteratorINS9_15write_output_opINSB_15normal_iteratorINS6_7pointerIiNS6_8cuda_cub5par_tESJ_SJ_EEEEPiEENS6_16discard_iteratorImEEEENS0_13ScanTileStateISA_Lb0EEESD_NS0_8NullTypeEmSA_Lb0ES11_EEvT0_T1_T2_iT3_T4_T5_E12temp_storage+112];
	add.s64 	%rd97, %rd95, %rd371;
	setp.gt.u32 	%p19, %r51, 31;
	setp.lt.u32 	%p20, %r51, 32;
	setp.eq.s32 	%p21, %r959, 0;
	selp.b64 	%rd373, 0, %rd365, %p21;
	add.s64 	%rd836, %rd372, %rd373;
	selp.b64 	%rd99, %rd365, %rd836, %p20;
	@%p19 bra 	$L__BB4_78;
	setp.ne.s32 	%p22, %r51, 0;
	mul.wide.s32 	%rd374, %r25, 4;
	add.s64 	%rd100, %rd1, %rd374;
	@%p22 bra 	$L__BB4_56;
	st.shared.u64 	[_ZZN3cub18CUB_300001_SM_10006detail4scan16DeviceScanKernelINS2_10policy_hubIN6thrust24THRUST_300001_SM_1000_NS6system6detail7generic14key_flag_tupleENS6_6detail10any_assignESA_mNS9_16key_flag_scan_opEE10Policy1000ENS6_18transform_iteratorINS9_21construct_key_flag_opENS6_17counting_iteratorImNS6_11use_defaultESJ_SJ_EESA_SJ_EENS6_25transform_output_iteratorINS9_15write_output_opINSB_15normal_iteratorINS6_7pointerIiNS6_8cuda_cub5par_tESJ_SJ_EEEEPiEENS6_16discard_iteratorImEEEENS0_13ScanTileStateISA_Lb0EEESD_NS0_8NullTypeEmSA_Lb0ES11_EEvT0_T1_T2_iT3_T4_T5_E12temp_storage+40], %rd96;
	st.shared.u64 	[_ZZN3cub18CUB_300001_SM_10006detail4scan16DeviceScanKernelINS2_10policy_hubIN6thrust24THRUST_300001_SM_1000_NS6system6detail7generic14key_flag_tupleENS6_6detail10any_assignESA_mNS9_16key_flag_scan_opEE10Policy1000ENS6_18transform_iteratorINS9_21construct_key_flag_opENS6_17counting_iteratorImNS6_11use_defaultESJ_SJ_EESA_SJ_EENS6_25transform_output_iteratorINS9_15write_output_opINSB_15normal_iteratorINS6_7pointerIiNS6_8cuda_cub5par_tESJ_SJ_EEEEPiEENS6_16discard_iteratorImEEEENS0_13ScanTileStateISA_Lb0EEESD_NS0_8NullTypeEmSA_Lb0ES11_EEvT0_T1_T2_iT3_T4_T5_E12temp_storage+48], %rd97;
	mul.wide.s32 	%rd380, %r25, 16;
	add.s64 	%rd381, %rd2, %rd380;
	add.s64 	%rd375, %rd381, 512;
	// begin inline asm
	st.cg.u64 [%rd375], %rd96;
	// end inline asm
	add.s64 	%rd377, %rd381, 520;
	// begin inline asm
	st.cg.u64 [%rd377], %rd97;
	// end inline asm
	add.s64 	%rd379, %rd100, 128;
	mov.b32 	%r1087, 100;
	// begin inline asm
	st.release.gpu.u32 [%rd379], %r1087;
	// end inline asm
$L__BB4_56:
	not.b32 	%r1088, %r51;
	add.s32 	%r2588, %r25, %r1088;
	mov.u32 	%r1089, %nctaid.x;
	setp.gt.u32 	%p23, %r1089, 499;
	@%p23 bra 	$L__BB4_58;
	membar.cta;
	bra.uni 	$L__BB4_59;
$L__BB4_58:
	mov.b32 	%r1090, 450;
	// begin inline asm
	nanosleep.u32 %r1090;
	// end inline asm
$L__BB4_59:
	mul.wide.s32 	%rd382, %r2588, 4;
	add.s64 	%rd383, %rd1, %rd382;
	add.s64 	%rd101, %rd383, 128;
$L__BB4_60:
	// begin inline asm
	ld.relaxed.gpu.u32 %r2587, [%rd101];
	// end inline asm
	membar.gl;
	setp.eq.s32 	%p24, %r2587, 99;
	mov.b32 	%r1092, -1;
	vote.sync.any.pred 	%p25, %p24, %r1092;
	@%p25 bra 	$L__BB4_60;
	setp.eq.s32 	%p26, %r2587, 101;
	@%p26 bra 	$L__BB4_64;
	setp.ne.s32 	%p27, %r2587, 100;
	@%p27 bra 	$L__BB4_65;
	mul.wide.s32 	%rd396, %r2588, 16;
	add.s64 	%rd397, %rd2, %rd396;
	add.s64 	%rd393, %rd397, 512;
	// begin inline asm
	ld.cg.u64 %rd829, [%rd393];
	// end inline asm
	add.s64 	%rd395, %rd397, 520;
	// begin inline asm
	ld.cg.u64 %rd830, [%rd395];
	// end inline asm
	bra.uni 	$L__BB4_65;
$L__BB4_64:
	mul.wide.s32 	%rd390, %r2588, 16;
	add.s64 	%rd391, %rd3, %rd390;
	add.s64 	%rd387, %rd391, 512;
	// begin inline asm
	ld.cg.u64 %rd829, [%rd387];
	// end inline asm
	add.s64 	%rd389, %rd391, 520;
	// begin inline asm
	ld.cg.u64 %rd830, [%rd389];
	// end inline asm
$L__BB4_65:
	setp.eq.s32 	%p28, %r2587, 101;
	mov.b32 	%r1194, -1;
	vote.sync.ballot.b32 	%r1195, %p28, %r1194;
	// begin inline asm
	mov.u32 %r1094, %lanemask_ge;
	// end inline asm
	and.b32  	%r1196, %r1195, %r1094;
	or.b32  	%r1197, %r1196, -2147483648;
	add.s32 	%r1198, %r1197, -1;
	not.b32 	%r1199, %r1197;
	and.b32  	%r1200, %r1199, %r1198;
	popc.b32 	%r1098, %r1200;
	mov.b64 	{%r1176, %r1181}, %rd829;
	mov.b32 	%r1112, 1;
	// begin inline asm
	shfl.sync.down.b32 %r1095, %r1176, %r1112, %r1098, %r1194;
	// end inline asm
	// begin inline asm
	shfl.sync.down.b32 %r1100, %r1181, %r1112, %r1098, %r1194;
	// end inline asm
	mov.b64 	{%r1106, %r1111}, %rd830;
	// begin inline asm
	shfl.sync.down.b32 %r1105, %r1106, %r1112, %r1098, %r1194;
	// end inline asm
	// begin inline asm
	shfl.sync.down.b32 %r1110, %r1111, %r1112, %r1098, %r1194;
	// end inline asm
	mov.b64 	%rd399, {%r1105, %r1110};
	setp.lt.s32 	%p30, %r959, %r1098;
	selp.b64 	%rd400, %rd399, 0, %p30;
	add.s64 	%rd401, %rd400, %rd830;
	mov.b64 	{%r1126, %r1131}, %rd401;
	mov.b32 	%r1132, 2;
	// begin inline asm
	shfl.sync.down.b32 %r1115, %r1176, %r1132, %r1098, %r1194;
	// end inline asm
	// begin inline asm
	shfl.sync.down.b32 %r1120, %r1181, %r1132, %r1098, %r1194;
	// end inline asm
	// begin inline asm
	shfl.sync.down.b32 %r1125, %r1126, %r1132, %r1098, %r1194;
	// end inline asm
	// begin inline asm
	shfl.sync.down.b32 %r1130, %r1131, %r1132, %r1098, %r1194;
	// end inline asm
	mov.b64 	%rd402, {%r1125, %r1130};
	add.s32 	%r66, %r959, 2;
	setp.gt.s32 	%p31, %r66, %r1098;
	selp.b64 	%rd403, 0, %rd402, %p31;
	add.s64 	%rd404, %rd403, %rd401;
	mov.b64 	{%r1146, %r1151}, %rd404;
	mov.b32 	%r1152, 4;
	// begin inline asm
	shfl.sync.down.b32 %r1135, %r1176, %r1152, %r1098, %r1194;
	// end inline asm
	// begin inline asm
	shfl.sync.down.b32 %r1140, %r1181, %r1152, %r1098, %r1194;
	// end inline asm
	// begin inline asm
	shfl.sync.down.b32 %r1145, %r1146, %r1152, %r1098, %r1194;
	// end inline asm
	// begin inline asm
	shfl.sync.down.b32 %r1150, %r1151, %r1152, %r1098, %r1194;
	// end inline asm
	mov.b64 	%rd405, {%r1145, %r1150};
	add.s32 	%r67, %r959, 4;
	setp.gt.s32 	%p32, %r67, %r1098;
	selp.b64 	%rd406, 0, %rd405, %p32;
	add.s64 	%rd407, %rd406, %rd404;
	mov.b64 	{%r1166, %r1171}, %rd407;
	mov.b32 	%r1172, 8;
	// begin inline asm
	shfl.sync.down.b32 %r1155, %r1176, %r1172, %r1098, %r1194;
	// end inline asm
	// begin inline asm
	shfl.sync.down.b32 %r1160, %r1181, %r1172, %r1098, %r1194;
	// end inline asm
	// begin inline asm
	shfl.sync.down.b32 %r1165, %r1166, %r1172, %r1098, %r1194;
	// end inline asm
	// begin inline asm
	shfl.sync.down.b32 %r1170, %r1171, %r1172, %r1098, %r1194;
	// end inline asm
	mov.b64 	%rd408, {%r1165, %r1170};
	add.s32 	%r68, %r959, 8;
	setp.gt.s32 	%p33, %r68, %r1098;
	selp.b64 	%rd409, 0, %rd408, %p33;
	add.s64 	%rd410, %rd409, %rd407;
	mov.b64 	{%r1186, %r1191}, %rd410;
	mov.b32 	%r1192, 16;
	// begin inline asm
	shfl.sync.down.b32 %r1175, %r1176, %r1192, %r1098, %r1194;
	// end inline asm
	// begin inline asm
	shfl.sync.down.b32 %r1180, %r1181, %r1192, %r1098, %r1194;
	// end inline asm
	// begin inline asm
	shfl.sync.down.b32 %r1185, %r1186, %r1192, %r1098, %r1194;
	// end inline asm
	// begin inline asm
	shfl.sync.down.b32 %r1190, %r1191, %r1192, %r1098, %r1194;
	// end inline asm
	mov.b64 	%rd411, {%r1185, %r1190};
	add.s32 	%r69, %r959, 16;
	setp.gt.s32 	%p34, %r69, %r1098;
	selp.b64 	%rd412, 0, %rd411, %p34;
	add.s64 	%rd831, %rd412, %rd410;
	add.s64 	%rd109, %rd3, 512;
	add.s64 	%rd110, %rd2, 512;
	add.s64 	%rd111, %rd1, 128;
$L__BB4_66:
	setp.ne.s32 	%p35, %r2587, 101;
	mov.b32 	%r1201, -1;
	vote.sync.all.pred 	%p36, %p35, %r1201;
	not.pred 	%p37, %p36;
	@%p37 bra 	$L__BB4_74;
	mul.wide.s32 	%rd422, %r2588, 4;
	add.s64 	%rd423, %rd111, %rd422;
	add.s64 	%rd115, %rd423, -128;
$L__BB4_68:
	// begin inline asm
	ld.relaxed.gpu.u32 %r2587, [%rd115];
	// end inline asm
	membar.gl;
	setp.eq.s32 	%p41, %r2587, 99;
	mov.b32 	%r1205, -1;
	vote.sync.any.pred 	%p42, %p41, %r1205;
	@%p42 bra 	$L__BB4_68;
	setp.eq.s32 	%p43, %r2587, 101;
	@%p43 bra 	$L__BB4_72;
	setp.ne.s32 	%p44, %r2587, 100;
	@%p44 bra 	$L__BB4_73;
	mul.wide.s32 	%rd435, %r2588, 16;
	add.s64 	%rd436, %rd110, %rd435;
	add.s64 	%rd432, %rd436, -512;
	// begin inline asm
	ld.cg.u64 %rd834, [%rd432];
	// end inline asm
	add.s64 	%rd434, %rd436, -504;
	// begin inline asm
	ld.cg.u64 %rd835, [%rd434];
	// end inline asm
	bra.uni 	$L__BB4_73;
$L__BB4_72:
	mul.wide.s32 	%rd429, %r2588, 16;
	add.s64 	%rd430, %rd109, %rd429;
	add.s64 	%rd426, %rd430, -512;
	// begin inline asm
	ld.cg.u64 %rd834, [%rd426];
	// end inline asm
	add.s64 	%rd428, %rd430, -504;
	// begin inline asm
	ld.cg.u64 %rd835, [%rd428];
	// end inline asm
$L__BB4_73:
	mov.b32 	%r1306, -1;
	vote.sync.ballot.b32 	%r1307, %p43, %r1306;
	and.b32  	%r1308, %r1307, %r1094;
	or.b32  	%r1309, %r1308, -2147483648;
	add.s32 	%r1310, %r1309, -1;
	not.b32 	%r1311, %r1309;
	and.b32  	%r1312, %r1311, %r1310;
	popc.b32 	%r1210, %r1312;
	mov.b64 	{%r1288, %r1293}, %rd834;
	mov.b32 	%r1224, 1;
	// begin inline asm
	shfl.sync.down.b32 %r1207, %r1288, %r1224, %r1210, %r1306;
	// end inline asm
	// begin inline asm
	shfl.sync.down.b32 %r1212, %r1293, %r1224, %r1210, %r1306;
	// end inline asm
	mov.b64 	{%r1218, %r1223}, %rd835;
	// begin inline asm
	shfl.sync.down.b32 %r1217, %r1218, %r1224, %r1210, %r1306;
	// end inline asm
	// begin inline asm
	shfl.sync.down.b32 %r1222, %r1223, %r1224, %r1210, %r1306;
	// end inline asm
	mov.b64 	%rd437, {%r1217, %r1222};
	setp.lt.s32 	%p47, %r959, %r1210;
	selp.b64 	%rd438, %rd437, 0, %p47;
	add.s64 	%rd439, %rd438, %rd835;
	mov.b64 	{%r1238, %r1243}, %rd439;
	mov.b32 	%r1244, 2;
	// begin inline asm
	shfl.sync.down.b32 %r1227, %r1288, %r1244, %r1210, %r1306;
	// end inline asm
	// begin inline asm
	shfl.sync.down.b32 %r1232, %r1293, %r1244, %r1210, %r1306;
	// end inline asm
	// begin inline asm
	shfl.sync.down.b32 %r1237, %r1238, %r1244, %r1210, %r1306;
	// end inline asm
	// begin inline asm
	shfl.sync.down.b32 %r1242, %r1243, %r1244, %r1210, %r1306;
	// end inline asm
	mov.b64 	%rd440, {%r1237, %r1242};
	setp.gt.s32 	%p48, %r66, %r1210;
	selp.b64 	%rd441, 0, %rd440, %p48;
	add.s64 	%rd442, %rd441, %rd439;
	mov.b64 	{%r1258, %r1263}, %rd442;
	mov.b32 	%r1264, 4;
	// begin inline asm
	shfl.sync.down.b32 %r1247, %r1288, %r1264, %r1210, %r1306;
	// end inline asm
	// begin inline asm
	shfl.sync.down.b32 %r1252, %r1293, %r1264, %r1210, %r1306;
	// end inline asm
	// begin inline asm
	shfl.sync.down.b32 %r1257, %r1258, %r1264, %r1210, %r1306;
	// end inline asm
	// begin inline asm
	shfl.sync.down.b32 %r1262, %r1263, %r1264, %r1210, %r1306;
	// end inline asm
	mov.b64 	%rd443, {%r1257, %r1262};
	setp.gt.s32 	%p49, %r67, %r1210;
	selp.b64 	%rd444, 0, %rd443, %p49;
	add.s64 	%rd445, %rd444, %rd442;
	mov.b64 	{%r1278, %r1283}, %rd445;
	mov.b32 	%r1284, 8;
	// begin inline asm
	shfl.sync.down.b32 %r1267, %r1288, %r1284, %r1210, %r1306;
	// end inline asm
	// begin inline asm
	shfl.sync.down.b32 %r1272, %r1293, %r1284, %r1210, %r1306;
	// end inline asm
	// begin inline asm
	shfl.sync.down.b32 %r1277, %r1278, %r1284, %r1210, %r1306;
	// end inline asm
	// begin inline asm
	shfl.sync.down.b32 %r1282, %r1283, %r1284, %r1210, %r1306;
	// end inline asm
	mov.b64 	%rd446, {%r1277, %r1282};
	setp.gt.s32 	%p50, %r68, %r1210;
	selp.b64 	%rd447, 0, %rd446, %p50;
	add.s64 	%rd448, %rd447, %rd445;
	mov.b64 	{%r1298, %r1303}, %rd448;
	mov.b32 	%r1304, 16;
	// begin inline asm
	shfl.sync.down.b32 %r1287, %r1288, %r1304, %r1210, %r1306;
	// end inline asm
	// begin inline asm
	shfl.sync.down.b32 %r1292, %r1293, %r1304, %r1210, %r1306;
	// end inline asm
	// begin inline asm
	shfl.sync.down.b32 %r1297, %r1298, %r1304, %r1210, %r1306;
	// end inline asm
	// begin inline asm
	shfl.sync.down.b32 %r1302, %r1303, %r1304, %r1210, %r1306;
	// end inline asm
	mov.b64 	%rd449, {%r1297, %r1302};
	setp.gt.s32 	%p51, %r69, %r1210;
	selp.b64 	%rd450, 0, %rd449, %p51;
	add.s64 	%rd451, %rd448, %rd831;
	add.s64 	%rd831, %rd451, %rd450;
	add.s32 	%r2588, %r2588, -32;
	bra.uni 	$L__BB4_66;
$L__BB4_74:
	setp.ne.s32 	%p38, %r51, 0;
	@%p38 bra 	$L__BB4_76;
	add.s64 	%rd416, %rd831, %rd97;
	mul.wide.s32 	%rd418, %r25, 16;
	add.s64 	%rd419, %rd3, %rd418;
	add.s64 	%rd413, %rd419, 512;
	// begin inline asm
	st.cg.u64 [%rd413], %rd96;
	// end inline asm
	add.s64 	%rd415, %rd419, 520;
	// begin inline asm
	st.cg.u64 [%rd415], %rd416;
	// end inline asm
	add.s64 	%rd417, %rd100, 128;
	mov.b32 	%r1203, 101;
	// begin inline asm
	st.release.gpu.u32 [%rd417], %r1203;
	// end inline asm
	st.shared.u64 	[_ZZN3cub18CUB_300001_SM_10006detail4scan16DeviceScanKernelINS2_10policy_hubIN6thrust24THRUST_300001_SM_1000_NS6system6detail7generic14key_flag_tupleENS6_6detail10any_assignESA_mNS9_16key_flag_scan_opEE10Policy1000ENS6_18transform_iteratorINS9_21construct_key_flag_opENS6_17counting_iteratorImNS6_11use_defaultESJ_SJ_EESA_SJ_EENS6_25transform_output_iteratorINS9_15write_output_opINSB_15normal_iteratorINS6_7pointerIiNS6_8cuda_cub5par_tESJ_SJ_EEEEPiEENS6_16discard_iteratorImEEEENS0_13ScanTileStateISA_Lb0EEESD_NS0_8NullTypeEmSA_Lb0ES11_EEvT0_T1_T2_iT3_T4_T5_E12temp_storage+8], %rd829;
	st.shared.v2.u64 	[_ZZN3cub18CUB_300001_SM_10006detail4scan16DeviceScanKernelINS2_10policy_hubIN6thrust24THRUST_300001_SM_1000_NS6system6detail7generic14key_flag_tupleENS6_6detail10any_assignESA_mNS9_16key_flag_scan_opEE10Policy1000ENS6_18transform_iteratorINS9_21construct_key_flag_opENS6_17counting_iteratorImNS6_11use_defaultESJ_SJ_EESA_SJ_EENS6_25transform_output_iteratorINS9_15write_output_opINSB_15normal_iteratorINS6_7pointerIiNS6_8cuda_cub5par_tESJ_SJ_EEEEPiEENS6_16discard_iteratorImEEEENS0_13ScanTileStateISA_Lb0EEESD_NS0_8NullTypeEmSA_Lb0ES11_EEvT0_T1_T2_iT3_T4_T5_E12temp_storage+16], {%rd831, %rd96};
	st.shared.u64 	[_ZZN3cub18CUB_300001_SM_10006detail4scan16DeviceScanKernelINS2_10policy_hubIN6thrust24THRUST_300001_SM_1000_NS6system6detail7generic14key_flag_tupleENS6_6detail10any_assignESA_mNS9_16key_flag_scan_opEE10Policy1000ENS6_18transform_iteratorINS9_21construct_key_flag_opENS6_17counting_iteratorImNS6_11use_defaultESJ_SJ_EESA_SJ_EENS6_25transform_output_iteratorINS9_15write_output_opINSB_15normal_iteratorINS6_7pointerIiNS6_8cuda_cub5par_tESJ_SJ_EEEEPiEENS6_16discard_iteratorImEEEENS0_13ScanTileStateISA_Lb0EEESD_NS0_8NullTypeEmSA_Lb0ES11_EEvT0_T1_T2_iT3_T4_T5_E12temp_storage+32], %rd416;
$L__BB4_76:
	setp.ne.s32 	%p39, %r959, 0;
	mov.u64 	%rd836, %rd99;
	@%p39 bra 	$L__BB4_78;
	st.shared.u64 	[_ZZN3cub18CUB_300001_SM_10006detail4scan16DeviceScanKernelINS2_10policy_hubIN6thrust24THRUST_300001_SM_1000_NS6system6detail7generic14key_flag_tupleENS6_6detail10any_assignESA_mNS9_16key_flag_scan_opEE10Policy1000ENS6_18transform_iteratorINS9_21construct_key_flag_opENS6_17counting_iteratorImNS6_11use_defaultESJ_SJ_EESA_SJ_EENS6_25transform_output_iteratorINS9_15write_output_opINSB_15normal_iteratorINS6_7pointerIiNS6_8cuda_cub5par_tESJ_SJ_EEEEPiEENS6_16discard_iteratorImEEEENS0_13ScanTileStateISA_Lb0EEESD_NS0_8NullTypeEmSA_Lb0ES11_EEvT0_T1_T2_iT3_T4_T5_E12temp_storage+136], %rd829;
	st.shared.u64 	[_ZZN3cub18CUB_300001_SM_10006detail4scan16DeviceScanKernelINS2_10policy_hubIN6thrust24THRUST_300001_SM_1000_NS6system6detail7generic14key_flag_tupleENS6_6detail10any_assignESA_mNS9_16key_flag_scan_opEE10Policy1000ENS6_18transform_iteratorINS9_21construct_key_flag_opENS6_17counting_iteratorImNS6_11use_defaultESJ_SJ_EESA_SJ_EENS6_25transform_output_iteratorINS9_15write_output_opINSB_15normal_iteratorINS6_7pointerIiNS6_8cuda_cub5par_tESJ_SJ_EEEEPiEENS6_16discard_iteratorImEEEENS0_13ScanTileStateISA_Lb0EEESD_NS0_8NullTypeEmSA_Lb0ES11_EEvT0_T1_T2_iT3_T4_T5_E12temp_storage+144], %rd831;
	mov.u64 	%rd836, %rd831;
$L__BB4_78:
	bar.sync 	0;
	setp.eq.s32 	%p40, %r51, 0;
	ld.shared.u64 	%rd420, [_ZZN3cub18CUB_300001_SM_10006detail4scan16DeviceScanKernelINS2_10policy_hubIN6thrust24THRUST_300001_SM_1000_NS6system6detail7generic14key_flag_tupleENS6_6detail10any_assignESA_mNS9_16key_flag_scan_opEE10Policy1000ENS6_18transform_iteratorINS9_21construct_key_flag_opENS6_17counting_iteratorImNS6_11use_defaultESJ_SJ_EESA_SJ_EENS6_25transform_output_iteratorINS9_15write_output_opINSB_15normal_iteratorINS6_7pointerIiNS6_8cuda_cub5par_tESJ_SJ_EEEEPiEENS6_16discard_iteratorImEEEENS0_13ScanTileStateISA_Lb0EEESD_NS0_8NullTypeEmSA_Lb0ES11_EEvT0_T1_T2_iT3_T4_T5_E12temp_storage+144];
	selp.b64 	%rd421, 0, %rd420, %p40;
	add.s64 	%rd837, %rd421, %rd836;
$L__BB4_79:
	add.s64 	%rd479, %rd837, %rd83;
	add.s64 	%rd480, %rd86, %rd479;
	add.s64 	%rd481, %rd90, %rd480;
	bar.sync 	0;
	st.shared.v2.u64 	[%r58], {%rd81, %rd479};
	st.shared.v2.u64 	[%r58+16], {%rd84, %rd480};
	st.shared.v2.u64 	[%r58+32], {%rd89, %rd481};
	bar.warp.sync 	-1;
	ld.shared.v2.u64 	{%rd126, %rd127}, [%r57];
	ld.shared.v2.u64 	{%rd128, %rd129}, [%r57+512];
	ld.shared.v2.u64 	{%rd130, %rd131}, [%r57+1024];
	setp.ne.s32 	%p63, %r51, 0;
	@%p63 bra 	$L__BB4_81;
	st.volatile.shared.u32 	[_ZZN3cub18CUB_300001_SM_10006detail4scan16DeviceScanKernelINS2_10policy_hubIN6thrust24THRUST_300001_SM_1000_NS6system6detail7generic14key_flag_tupleENS6_6detail10any_assignESA_mNS9_16key_flag_scan_opEE10Policy1000ENS6_18transform_iteratorINS9_21construct_key_flag_opENS6_17counting_iteratorImNS6_11use_defaultESJ_SJ_EESA_SJ_EENS6_25transform_output_iteratorINS9_15write_output_opINSB_15normal_iteratorINS6_7pointerIiNS6_8cuda_cub5par_tESJ_SJ_EEEEPiEENS6_16discard_iteratorImEEEENS0_13ScanTileStateISA_Lb0EEESD_NS0_8NullTypeEmSA_Lb0ES11_EEvT0_T1_T2_iT3_T4_T5_E12temp_storage+6144], %r46;
$L__BB4_81:
	bar.sync 	0;
	ld.volatile.shared.u32 	%r74, [_ZZN3cub18CUB_300001_SM_10006detail4scan16DeviceScanKernelINS2_10policy_hubIN6thrust24THRUST_300001_SM_1000_NS6system6detail7generic14key_flag_tupleENS6_6detail10any_assignESA_mNS9_16key_flag_scan_opEE10Policy1000ENS6_18transform_iteratorINS9_21construct_key_flag_opENS6_17counting_iteratorImNS6_11use_defaultESJ_SJ_EESA_SJ_EENS6_25transform_output_iteratorINS9_15write_output_opINSB_15normal_iteratorINS6_7pointerIiNS6_8cuda_cub5par_tESJ_SJ_EEEEPiEENS6_16discard_iteratorImEEEENS0_13ScanTileStateISA_Lb0EEESD_NS0_8NullTypeEmSA_Lb0ES11_EEvT0_T1_T2_iT3_T4_T5_E12temp_storage+6144];
	setp.ge.s32 	%p64, %r52, %r74;
	setp.ge.u64 	%p65, %rd126, %rd10;
	or.pred  	%p66, %p64, %p65;
	@%p66 bra 	$L__BB4_83;
	shl.b64 	%rd482, %rd126, 2;
	add.s64 	%rd483, %rd11, %rd482;
	ld.global.u32 	%r1436, [%rd483];
	shl.b64 	%rd484, %rd127, 2;
	add.s64 	%rd485, %rd12, %rd484;
	st.global.u32 	[%rd485+-4], %r1436;
$L__BB4_83:
	setp.ge.s32 	%p67, %r53, %r74;
	setp.ge.u64 	%p68, %rd128, %rd10;
	or.pred  	%p69, %p67, %p68;
	@%p69 bra 	$L__BB4_85;
	shl.b64 	%rd486, %rd128, 2;
	add.s64 	%rd487, %rd11, %rd486;
	ld.global.u32 	%r1437, [%rd487];
	shl.b64 	%rd488, %rd129, 2;
	add.s64 	%rd489, %rd12, %rd488;
	st.global.u32 	[%rd489+-4], %r1437;
$L__BB4_85:
	setp.ge.s32 	%p70, %r54, %r74;
	setp.ge.u64 	%p71, %rd130, %rd10;
	or.pred  	%p72, %p70, %p71;
	@%p72 bra 	$L__BB4_87;
	shl.b64 	%rd490, %rd130, 2;
	add.s64 	%rd491, %rd11, %rd490;
	ld.global.u32 	%r1438, [%rd491];
	shl.b64 	%rd492, %rd131, 2;
	add.s64 	%rd493, %rd12, %rd492;
	st.global.u32 	[%rd493+-4], %r1438;
$L__BB4_87:
	ret;

}


// ===== COMPILED SASS (sm_100) =====

	.target	sm_100

	.elftype	@"ET_EXEC"


//--------------------- .note.nv.tkinfo           --------------------------
	.section	.note.nv.tkinfo,"",@"SHT_NOTE"
	.sectionflags	@"SHF_NOTE_NV_TKINFO"
	.tkinfo
        /*0018*/ 	.word	0x00000002
        /*0030*/ 	.string	""
        /*0030*/ 	.string	"ptxas"
        /*0030*/ 	.string	"Cuda compilation tools, release 13.0, V13.0.88"
        /*0030*/ 	.string	"Build cuda_13.0.r13.0/compiler.36424714_0"
        /*0030*/ 	.string	"-arch sm_100 -m 64 "



//--------------------- .note.nv.cuinfo           --------------------------
	.section	.note.nv.cuinfo,"",@"SHT_NOTE"
	.sectionflags	@"SHF_NOTE_NV_CUINFO"
        /*0018*/ 	.short	0x0002
        /*001a*/ 	.short	0x0064
        /*001c*/ 	.short	0x0082
	.zero		2


//--------------------- .nv.info                  --------------------------
	.section	.nv.info,"",@"SHT_CUDA_INFO"
	.align	4


	//----- nvinfo : EIATTR_REGCOUNT
	.align		4
        /*0000*/ 	.byte	0x04, 0x2f
        /*0002*/ 	.short	(.L_46 - .L_45)
	.align		4
.L_45:
        /*0004*/ 	.word	index@(_Z26upsert_kernel_with_io_coreImfmLj4EEvPPT0_Pim)
        /*0008*/ 	.word	0x00000012


	//----- nvinfo : EIATTR_FRAME_SIZE
	.align		4
.L_46:
        /*000c*/ 	.byte	0x04, 0x11
        /*000e*/ 	.short	(.L_48 - .L_47)
	.align		4
.L_47:
        /*0010*/ 	.word	index@(_Z26upsert_kernel_with_io_coreImfmLj4EEvPPT0_Pim)
        /*0014*/ 	.word	0x00000000


	//----- nvinfo : EIATTR_REGCOUNT
	.align		4
.L_48:
        /*0018*/ 	.byte	0x04, 0x2f
        /*001a*/ 	.short	(.L_50 - .L_49)
	.align		4
.L_49:
        /*001c*/ 	.word	index@(_ZN3cub18CUB_300001_SM_10006detail11EmptyKernelIvEEvv)
        /*0020*/ 	.word	0x00000004


	//----- nvinfo : EIATTR_FRAME_SIZE
	.align		4
.L_50:
        /*0024*/ 	.byte	0x04, 0x11
        /*0026*/ 	.short	(.L_52 - .L_51)
	.align		4
.L_51:
        /*0028*/ 	.word	index@(_ZN3cub18CUB_300001_SM_10006detail11EmptyKernelIvEEvv)
        /*002c*/ 	.word	0x00000000


	//----- nvinfo : EIATTR_REGCOUNT
	.align		4
.L_52:
        /*0030*/ 	.byte	0x04, 0x2f
        /*0032*/ 	.short	(.L_54 - .L_53)
	.align		4
.L_53:
        /*0034*/ 	.word	index@(_ZN3cub18CUB_300001_SM_10006detail4scan20DeviceScanInitKernelINS0_13ScanTileStateIN6thrust24THRUST_300001_SM_1000_NS6system6detail7generic14key_flag_tupleELb0EEEEEvT_i)
        /*0038*/ 	.word	0x00000008


	//----- nvinfo : EIATTR_FRAME_SIZE
	.align		4
.L_54:
        /*003c*/ 	.byte	0x04, 0x11
        /*003e*/ 	.short	(.L_56 - .L_55)
	.align		4
.L_55:
        /*0040*/ 	.word	index@(_ZN3cub18CUB_300001_SM_10006detail4scan20DeviceScanInitKernelINS0_13ScanTileStateIN6thrust24THRUST_300001_SM_1000_NS6system6detail7generic14key_flag_tupleELb0EEEEEvT_i)
        /*0044*/ 	.word	0x00000000


	//----- nvinfo : EIATTR_REGCOUNT
	.align		4
.L_56:
        /*0048*/ 	.byte	0x04, 0x2f
        /*004a*/ 	.short	(.L_58 - .L_57)
	.align		4
.L_57:
        /*004c*/ 	.word	index@(_ZN3cub18CUB_300001_SM_10006detail4scan16DeviceScanKernelINS2_10policy_hubIN6thrust24THRUST_300001_SM_1000_NS6system6detail7generic14key_flag_tupleENS6_6detail10any_assignESA_jNS9_16key_flag_scan_opEE10Policy1000ENS6_18transform_iteratorINS9_21construct_key_flag_opENS6_17counting_iteratorImNS6_11use_defaultESJ_SJ_EESA_SJ_EENS6_25transform_output_iteratorINS9_15write_output_opINSB_15normal_iteratorINS6_7pointerIiNS6_8cuda_cub5par_tESJ_SJ_EEEEPiEENS6_16discard_iteratorImEEEENS0_13ScanTileStateISA_Lb0EEESD_NS0_8NullTypeEjSA_Lb0ES11_EEvT0_T1_T2_iT3_T4_T5_)
        /*0050*/ 	.word	0x00000030


	//----- nvinfo : EIATTR_FRAME_SIZE
	.align		4
.L_58:
        /*0054*/ 	.byte	0x04, 0x11
        /*0056*/ 	.short	(.L_60 - .L_59)
	.align		4
.L_59:
        /*0058*/ 	.word	index@(_ZN3cub18CUB_300001_SM_10006detail4scan16DeviceScanKernelINS2_10policy_hubIN6thrust24THRUST_300001_SM_1000_NS6system6detail7generic14key_flag_tupleENS6_6detail10any_assignESA_jNS9_16key_flag_scan_opEE10Policy1000ENS6_18transform_iteratorINS9_21construct_key_flag_opENS6_17counting_iteratorImNS6_11use_defaultESJ_SJ_EESA_SJ_EENS6_25transform_output_iteratorINS9_15write_output_opINSB_15normal_iteratorINS6_7pointerIiNS6_8cuda_cub5par_tESJ_SJ_EEEEPiEENS6_16discard_iteratorImEEEENS0_13ScanTileStateISA_Lb0EEESD_NS0_8NullTypeEjSA_Lb0ES11_EEvT0_T1_T2_iT3_T4_T5_)
        /*005c*/ 	.word	0x00000000


	//----- nvinfo : EIATTR_REGCOUNT
	.align		4
.L_60:
        /*0060*/ 	.byte	0x04, 0x2f
        /*0062*/ 	.short	(.L_62 - .L_61)
	.align		4
.L_61:
        /*0064*/ 	.word	index@(_ZN3cub18CUB_300001_SM_10006detail4scan16DeviceScanKernelINS2_10policy_hubIN6thrust24THRUST_300001_SM_1000_NS6system6detail7generic14key_flag_tupleENS6_6detail10any_assignESA_mNS9_16key_flag_scan_opEE10Policy1000ENS6_18transform_iteratorINS9_21construct_key_flag_opENS6_17counting_iteratorImNS6_11use_defaultESJ_SJ_EESA_SJ_EENS6_25transform_output_iteratorINS9_15write_output_opINSB_15normal_iteratorINS6_7pointerIiNS6_8cuda_cub5par_tESJ_SJ_EEEEPiEENS6_16discard_iteratorImEEEENS0_13ScanTileStateISA_Lb0EEESD_NS0_8NullTypeEmSA_Lb0ES11_EEvT0_T1_T2_iT3_T4_T5_)
        /*0068*/ 	.word	0x00000030


	//----- nvinfo : EIATTR_FRAME_SIZE
	.align		4
.L_62:
        /*006c*/ 	.byte	0x04, 0x11
        /*006e*/ 	.short	(.L_64 - .L_63)
	.align		4
.L_63:
        /*0070*/ 	.word	index@(_ZN3cub18CUB_300001_SM_10006detail4scan16DeviceScanKernelINS2_10policy_hubIN6thrust24THRUST_300001_SM_1000_NS6system6detail7generic14key_flag_tupleENS6_6detail10any_assignESA_mNS9_16key_flag_scan_opEE10Policy1000ENS6_18transform_iteratorINS9_21construct_key_flag_opENS6_17counting_iteratorImNS6_11use_defaultESJ_SJ_EESA_SJ_EENS6_25transform_output_iteratorINS9_15write_output_opINSB_15normal_iteratorINS6_7pointerIiNS6_8cuda_cub5par_tESJ_SJ_EEEEPiEENS6_16discard_iteratorImEEEENS0_13ScanTileStateISA_Lb0EEESD_NS0_8NullTypeEmSA_Lb0ES11_EEvT0_T1_T2_iT3_T4_T5_)
        /*0074*/ 	.word	0x00000000


	//----- nvinfo : EIATTR_MIN_STACK_SIZE
	.align		4
.L_64:
        /*0078*/ 	.byte	0x04, 0x12
        /*007a*/ 	.short	(.L_66 - .L_65)
	.align		4
.L_65:
        /*007c*/ 	.word	index@(_ZN3cub18CUB_300001_SM_10006detail4scan16DeviceScanKernelINS2_10policy_hubIN6thrust24THRUST_300001_SM_1000_NS6system6detail7generic14key_flag_tupleENS6_6detail10any_assignESA_mNS9_16key_flag_scan_opEE10Policy1000ENS6_18transform_iteratorINS9_21construct_key_flag_opENS6_17counting_iteratorImNS6_11use_defaultESJ_SJ_EESA_SJ_EENS6_25transform_output_iteratorINS9_15write_output_opINSB_15normal_iteratorINS6_7pointerIiNS6_8cuda_cub5par_tESJ_SJ_EEEEPiEENS6_16discard_iteratorImEEEENS0_13ScanTileStateISA_Lb0EEESD_NS0_8NullTypeEmSA_Lb0ES11_EEvT0_T1_T2_iT3_T4_T5_)
        /*0080*/ 	.word	0x00000000


	//----- nvinfo : EIATTR_MIN_STACK_SIZE
	.align		4
.L_66:
        /*0084*/ 	.byte	0x04, 0x12
        /*0086*/ 	.short	(.L_68 - .L_67)
	.align		4
.L_67:
        /*0088*/ 	.word	index@(_ZN3cub18CUB_300001_SM_10006detail4scan16DeviceScanKernelINS2_10policy_hubIN6thrust24THRUST_300001_SM_1000_NS6system6detail7generic14key_flag_tupleENS6_6detail10any_assignESA_jNS9_16key_flag_scan_opEE10Policy1000ENS6_18transform_iteratorINS9_21construct_key_flag_opENS6_17counting_iteratorImNS6_11use_defaultESJ_SJ_EESA_SJ_EENS6_25transform_output_iteratorINS9_15write_output_opINSB_15normal_iteratorINS6_7pointerIiNS6_8cuda_cub5par_tESJ_SJ_EEEEPiEENS6_16discard_iteratorImEEEENS0_13ScanTileStateISA_Lb0EEESD_NS0_8NullTypeEjSA_Lb0ES11_EEvT0_T1_T2_iT3_T4_T5_)
        /*008c*/ 	.word	0x00000000


	//----- nvinfo : EIATTR_MIN_STACK_SIZE
	.align		4
.L_68:
        /*0090*/ 	.byte	0x04, 0x12
        /*0092*/ 	.short	(.L_70 - .L_69)
	.align		4
.L_69:
        /*0094*/ 	.word	index@(_ZN3cub18CUB_300001_SM_10006detail4scan20DeviceScanInitKernelINS0_13ScanTileStateIN6thrust24THRUST_300001_SM_1000_NS6system6detail7generic14key_flag_tupleELb0EEEEEvT_i)
        /*0098*/ 	.word	0x00000000


	//----- nvinfo : EIATTR_MIN_STACK_SIZE
	.align		4
.L_70:
        /*009c*/ 	.byte	0x04, 0x12
        /*009e*/ 	.short	(.L_72 - .L_71)
	.align		4
.L_71:
        /*00a0*/ 	.word	index@(_ZN3cub18CUB_300001_SM_10006detail11EmptyKernelIvEEvv)
        /*00a4*/ 	.word	0x00000000


	//----- nvinfo : EIATTR_MIN_STACK_SIZE
	.align		4
.L_72:
        /*00a8*/ 	.byte	0x04, 0x12
        /*00aa*/ 	.short	(.L_74 - .L_73)
	.align		4
.L_73:
        /*00ac*/ 	.word	index@(_Z26upsert_kernel_with_io_coreImfmLj4EEvPPT0_Pim)
        /*00b0*/ 	.word	0x00000000
.L_74:


//--------------------- .nv.compat                --------------------------
	.section	.nv.compat,"",@"SHT_CUDA_COMPAT_INFO"
	.align	4
        /*0000*/ 	.byte	0x02, 0x09, 0x00, 0x00, 0x02, 0x02, 0x01, 0x00, 0x02, 0x05, 0x05, 0x00, 0x03, 0x07, 0x01, 0x01
        /*0010*/ 	.byte	0x02, 0x03, 0x00, 0x00, 0x02, 0x06, 0x01, 0x00, 0x04, 0x0b, 0x08, 0x00, 0x01, 0x00, 0x00, 0x00
        /*0020*/ 	.byte	0x00, 0x00, 0x00, 0x00


//--------------------- .nv.info._ZN3cub18CUB_300001_SM_10006detail4scan16DeviceScanKernelINS2_10policy_hubIN6thrust24THRUST_300001_SM_1000_NS6system6detail7generic14key_flag_tupleENS6_6detail10any_assignESA_mNS9_16key_flag_scan_opEE10Policy1000ENS6_18transform_iteratorINS9_21construct_key_flag_opENS6_17counting_iteratorImNS6_11use_defaultESJ_SJ_EESA_SJ_EENS6_25transform_output_iteratorINS9_15write_output_opINSB_15normal_iteratorINS6_7pointerIiNS6_8cuda_cub5par_tESJ_SJ_EEEEPiEENS6_16discard_iteratorImEEEENS0_13ScanTileStateISA_Lb0EEESD_NS0_8NullTypeEmSA_Lb0ES11_EEvT0_T1_T2_iT3_T4_T5_ --------------------------
	.section	.nv.info._ZN3cub18CUB_300001_SM_10006detail4scan16DeviceScanKernelINS2_10policy_hubIN6thrust24THRUST_300001_SM_1000_NS6system6detail7generic14key_flag_tupleENS6_6detail10any_assignESA_mNS9_16key_flag_scan_opEE10Policy1000ENS6_18transform_iteratorINS9_21construct_key_flag_opENS6_17counting_iteratorImNS6_11use_defaultESJ_SJ_EESA_SJ_EENS6_25transform_output_iteratorINS9_15write_output_opINSB_15normal_iteratorINS6_7pointerIiNS6_8cuda_cub5par_tESJ_SJ_EEEEPiEENS6_16discard_iteratorImEEEENS0_13ScanTileStateISA_Lb0EEESD_NS0_8NullTypeEmSA_Lb0ES11_EEvT0_T1_T2_iT3_T4_T5_,"",@"SHT_CUDA_INFO"
	.sectionflags	@""
	.align	4


	//----- nvinfo : EIATTR_CUDA_API_VERSION
	.align		4
        /*0000*/ 	.byte	0x04, 0x37
        /*0002*/ 	.short	(.L_76 - .L_75)
.L_75:
        /*0004*/ 	.word	0x00000082


	//----- nvinfo : EIATTR_KPARAM_INFO
	.align		4
.L_76:
        /*0008*/ 	.byte	0x04, 0x17
        /*000a*/ 	.short	(.L_78 - .L_77)
.L_77:
        /*000c*/ 	.word	0x00000000
        /*0010*/ 	.short	0x0006
        /*0012*/ 	.short	0x00d8
        /*0014*/ 	.byte	0x00, 0xf0, 0x21, 0x00


	//----- nvinfo : EIATTR_KPARAM_INFO
	.align		4
.L_78:
        /*0018*/ 	.byte	0x04, 0x17
        /*001a*/ 	.short	(.L_80 - .L_79)
.L_79:
        /*001c*/ 	.word	0x00000000
        /*0020*/ 	.short	0x0005
        /*0022*/ 	.short	0x00d5
        /*0024*/ 	.byte	0x00, 0xf0, 0x05, 0x00


	//----- nvinfo : EIATTR_KPARAM_INFO
	.align		4
.L_80:
        /*0028*/ 	.byte	0x04, 0x17
        /*002a*/ 	.short	(.L_82 - .L_81)
.L_81:
        /*002c*/ 	.word	0x00000000
        /*0030*/ 	.short	0x0004
        /*0032*/ 	.short	0x00d4
        /*0034*/ 	.byte	0x00, 0xf0, 0x05, 0x00


	//----- nvinfo : EIATTR_KPARAM_INFO
	.align		4
.L_82:
        /*0038*/ 	.byte	0x04, 0x17
        /*003a*/ 	.short	(.L_84 - .L_83)
.L_83:
        /*003c*/ 	.word	0x00000000
        /*0040*/ 	.short	0x0003
        /*0042*/ 	.short	0x00d0
        /*0044*/ 	.byte	0x00, 0xf0, 0x11, 0x00


	//----- nvinfo : EIATTR_KPARAM_INFO
	.align		4
.L_84:
        /*0048*/ 	.byte	0x04, 0x17
        /*004a*/ 	.short	(.L_86 - .L_85)
.L_85:
        /*004c*/ 	.word	0x00000000
        /*0050*/ 	.short	0x0002
        /*0052*/ 	.short	0x00b8
        /*0054*/ 	.byte	0x00, 0xf0, 0x61, 0x00


	//----- nvinfo : EIATTR_KPARAM_INFO
	.align		4
.L_86:
        /*0058*/ 	.byte	0x04, 0x17
        /*005a*/ 	.short	(.L_88 - .L_87)
.L_87:
        /*005c*/ 	.word	0x00000000
        /*0060*/ 	.short	0x0001
        /*0062*/ 	.short	0x0090
        /*0064*/ 	.byte	0x00, 0xf0, 0xa1, 0x00


	//----- nvinfo : EIATTR_KPARAM_INFO
	.align		4
.L_88:
        /*0068*/ 	.byte	0x04, 0x17
        /*006a*/ 	.short	(.L_90 - .L_89)
.L_89:
        /*006c*/ 	.word	0x00000000
        /*0070*/ 	.short	0x0000
        /*0072*/ 	.short	0x0000
        /*0074*/ 	.byte	0x00, 0xf0, 0x41, 0x02


	//----- nvinfo : EIATTR_SPARSE_MMA_MASK
	.align		4
.L_90:
        /*0078*/ 	.byte	0x03, 0x50
        /*007a*/ 	.short	0x0000


	//----- nvinfo : EIATTR_MAXREG_COUNT
	.align		4
        /*007c*/ 	.byte	0x03, 0x1b
        /*007e*/ 	.short	0x00ff


	//----- nvinfo : EIATTR_NUM_BARRIERS
	.align		4
        /*0080*/ 	.byte	0x02, 0x4c
        /*0082*/ 	.byte	0x01
	.zero		1


	//----- nvinfo : EIATTR_MERCURY_ISA_VERSION
	.align		4
        /*0084*/ 	.byte	0x03, 0x5f
        /*0086*/ 	.short	0x0101


	//----- nvinfo : EIATTR_COOP_GROUP_MASK_REGIDS
	.align		4
        /*0088*/ 	.byte	0x04, 0x29
        /*008a*/ 	.short	(.L_92 - .L_91)


	//   ....[0]....
.L_91:
        /*008c*/ 	.word	0xffffffff


	//   ....[1]....
        /*0090*/ 	.word	0xffffffff


	//   ....[2]....
        /*0094*/ 	.word	0xffffffff


	//   ....[3]....
        /*0098*/ 	.word	0xffffffff


	//   ....[4]....
        /*009c*/ 	.word	0xffffffff


	//   ....[5]....
        /*00a0*/ 	.word	0xffffffff


	//   ....[6]....
        /*00a4*/ 	.word	0xffffffff


	//   ....[7]....
        /*00a8*/ 	.word	0xffffffff


	//   ....[8]....
        /*00ac*/ 	.word	0xffffffff


	//   ....[9]....
        /*00b0*/ 	.word	0xffffffff


	//   ....[10]....
        /*00b4*/ 	.word	0xffffffff


	//   ....[11]....
        /*00b8*/ 	.word	0xffffffff


	//   ....[12]....
        /*00bc*/ 	.word	0xffffffff


	//   ....[13]....
        /*00c0*/ 	.word	0xffffffff


	//   ....[14]....
        /*00c4*/ 	.word	0xffffffff


	//   ....[15]....
        /*00c8*/ 	.word	0xffffffff


	//   ....[16]....
        /*00cc*/ 	.word	0xffffffff


	//   ....[17]....
        /*00d0*/ 	.word	0xffffffff


	//   ....[18]....
        /*00d4*/ 	.word	0xffffffff


	//   ....[19]....
        /*00d8*/ 	.word	0xffffffff


	//   ....[20]....
        /*00dc*/ 	.word	0xffffffff


	//   ....[21]....
        /*00e0*/ 	.word	0xffffffff


	//   ....[22]....
        /*00e4*/ 	.word	0xffffffff


	//   ....[23]....
        /*00e8*/ 	.word	0xffffffff


	//   ....[24]....
        /*00ec*/ 	.word	0xffffffff


	//   ....[25]....
        /*00f0*/ 	.word	0xffffffff


	//   ....[26]....
        /*00f4*/ 	.word	0xffffffff


	//   ....[27]....
        /*00f8*/ 	.word	0xffffffff


	//   ....[28]....
        /*00fc*/ 	.word	0xffffffff


	//   ....[29]....
        /*0100*/ 	.word	0xffffffff


	//   ....[30]....
        /*0104*/ 	.word	0xffffffff


	//   ....[31]....
        /*0108*/ 	.word	0xffffffff


	//   ....[32]....
        /*010c*/ 	.word	0xffffffff


	//   ....[33]....
        /*0110*/ 	.word	0xffffffff


	//   ....[34]....
        /*0114*/ 	.word	0xffffffff


	//   ....[35]....
        /*0118*/ 	.word	0xffffffff


	//   ....[36]....
        /*011c*/ 	.word	0xffffffff


	//   ....[37]....
        /*0120*/ 	.word	0xffffffff


	//   ....[38]....
        /*0124*/ 	.word	0xffffffff


	//   ....[39]....
        /*0128*/ 	.word	0xffffffff


	//   ....[40]....
        /*012c*/ 	.word	0xffffffff


	//   ....[41]....
        /*0130*/ 	.word	0xffffffff


	//   ....[42]....
        /*0134*/ 	.word	0xffffffff


	//   ....[43]....
        /*0138*/ 	.word	0xffffffff


	//   ....[44]....
        /*013c*/ 	.word	0xffffffff


	//   ....[45]....
        /*0140*/ 	.word	0xffffffff


	//   ....[46]....
        /*0144*/ 	.word	0xffffffff


	//   ....[47]....
        /*0148*/ 	.word	0xffffffff


	//   ....[48]....
        /*014c*/ 	.word	0xffffffff


	//   ....[49]....
        /*0150*/ 	.word	0xffffffff


	//   ....[50]....
        /*0154*/ 	.word	0xffffffff


	//   ....[51]....
        /*0158*/ 	.word	0xffffffff


	//   ....[52]....
        /*015c*/ 	.word	0xffffffff


	//   ....[53]....
        /*0160*/ 	.word	0xffffffff


	//   ....[54]....
        /*0164*/ 	.word	0xffffffff


	//   ....[55]....
        /*0168*/ 	.word	0xffffffff


	//   ....[56]....
        /*016c*/ 	.word	0xffffffff


	//   ....[57]....
        /*0170*/ 	.word	0xffffffff


	//   ....[58]....
        /*0174*/ 	.word	0xffffffff


	//   ....[59]....
        /*0178*/ 	.word	0xffffffff


	//   ....[60]....
        /*017c*/ 	.word	0xffffffff


	//   ....[61]....
        /*0180*/ 	.word	0xffffffff


	//   ....[62]....
        /*0184*/ 	.word	0xffffffff


	//   ....[63]....
        /*0188*/ 	.word	0xffffffff


	//   ....[64]....
        /*018c*/ 	.word	0xffffffff


	//   ....[65]....
        /*0190*/ 	.word	0xffffffff


	//   ....[66]....
        /*0194*/ 	.word	0xffffffff


	//   ....[67]....
        /*0198*/ 	.word	0xffffffff


	//   ....[68]....
        /*019c*/ 	.word	0xffffffff


	//   ....[69]....
        /*01a0*/ 	.word	0xffffffff


	//   ....[70]....
        /*01a4*/ 	.word	0xffffffff


	//   ....[71]....
        /*01a8*/ 	.word	0xffffffff


	//   ....[72]....
        /*01ac*/ 	.word	0xffffffff


	//   ....[73]....
        /*01b0*/ 	.word	0xffffffff


	//   ....[74]....
        /*01b4*/ 	.word	0xffffffff


	//   ....[75]....
        /*01b8*/ 	.word	0xffffffff


	//   ....[76]....
        /*01bc*/ 	.word	0xffffffff


	//   ....[77]....
        /*01c0*/ 	.word	0xffffffff


	//   ....[78]....
        /*01c4*/ 	.word	0xffffffff


	//   ....[79]....
        /*01c8*/ 	.word	0xffffffff


	//   ....[80]....
        /*01cc*/ 	.word	0xffffffff


	//   ....[81]....
        /*01d0*/ 	.word	0xffffffff


	//   ....[82]....
        /*01d4*/ 	.word	0xffffffff


	//   ....[83]....
        /*01d8*/ 	.word	0xffffffff


	//   ....[84]....
        /*01dc*/ 	.word	0xffffffff


	//   ....[85]....
        /*01e0*/ 	.word	0xffffffff


	//   ....[86]....
        /*01e4*/ 	.word	0xffffffff


	//   ....[87]....
        /*01e8*/ 	.word	0xffffffff


	//   ....[88]....
        /*01ec*/ 	.word	0xffffffff


	//   ....[89]....
        /*01f0*/ 	.word	0xffffffff


	//   ....[90]....
        /*01f4*/ 	.word	0xffffffff


	//   ....[91]....
        /*01f8*/ 	.word	0xffffffff


	//   ....[92]....
        /*01fc*/ 	.word	0xffffffff


	//   ....[93]....
        /*0200*/ 	.word	0xffffffff


	//   ....[94]....
        /*0204*/ 	.word	0xffffffff


	//   ....[95]....
        /*0208*/ 	.word	0xffffffff


	//   ....[96]....
        /*020c*/ 	.word	0xffffffff


	//   ....[97]....
        /*0210*/ 	.word	0xffffffff


	//   ....[98]....
        /*0214*/ 	.word	0xffffffff


	//   ....[99]....
        /*0218*/ 	.word	0xffffffff


	//   ....[100]....
        /*021c*/ 	.word	0xffffffff


	//   ....[101]....
        /*0220*/ 	.word	0xffffffff


	//   ....[102]....
        /*0224*/ 	.word	0xffffffff


	//   ....[103]....
        /*0228*/ 	.word	0xffffffff


	//   ....[104]....
        /*022c*/ 	.word	0x05000025


	//   ....[105]....
        /*0230*/ 	.word	0x05000025


	//   ....[106]....
        /*0234*/ 	.word	0x05000025


	//   ....[107]....
        /*0238*/ 	.word	0x05000025


	//   ....[108]....
        /*023c*/ 	.word	0x05000025


	//   ....[109]....
        /*0240*/ 	.word	0x05000025


	//   ....[110]....
        /*0244*/ 	.word	0x05000025


	//   ....[111]....
        /*0248*/ 	.word	0x05000025


	//   ....[112]....
        /*024c*/ 	.word	0x05000025


	//   ....[113]....
        /*0250*/ 	.word	0x05000025


	//   ....[114]....
        /*0254*/ 	.word	0x05000025


	//   ....[115]....
        /*0258*/ 	.word	0x05000025


	//   ....[116]....
        /*025c*/ 	.word	0x05000025


	//   ....[117]....
        /*0260*/ 	.word	0x05000025


	//   ....[118]....
        /*0264*/ 	.word	0x05000025


	//   ....[119]....
        /*0268*/ 	.word	0x05000025


	//   ....[120]....
        /*026c*/ 	.word	0x05000025


	//   ....[121]....
        /*0270*/ 	.word	0x05000025


	//   ....[122]....
        /*0274*/ 	.word	0x05000025


	//   ....[123]....
        /*0278*/ 	.word	0x05000025


	//   ....[124]....
        /*027c*/ 	.word	0x05000025


	//   ....[125]....
        /*0280*/ 	.word	0x05000025


	//   ....[126]....
        /*0284*/ 	.word	0x05000025


	//   ....[127]....
        /*0288*/ 	.word	0x05000025


	//   ....[128]....
        /*028c*/ 	.word	0x05000025


	//   ....[129]....
        /*0290*/ 	.word	0x05000025


	//   ....[130]....
        /*0294*/ 	.word	0x05000025


	//   ....[131]....
        /*0298*/ 	.word	0x05000025


	//   ....[132]....
        /*029c*/ 	.word	0x05000025


	//   ....[133]....
        /*02a0*/ 	.word	0x05000025


	//   ....[134]....
        /*02a4*/ 	.word	0x05000025


	//   ....[135]....
        /*02a8*/ 	.word	0x05000025


	//   ....[136]....
        /*02ac*/ 	.word	0x05000025


	//   ....[137]....
        /*02b0*/ 	.word	0x05000025


	//   ....[138]....
        /*02b4*/ 	.word	0x05000025


	//   ....[139]....
        /*02b8*/ 	.word	0x05000025


	//   ....[140]....
        /*02bc*/ 	.word	0x05000025


	//   ....[141]....
        /*02c0*/ 	.word	0x05000025


	//   ....[142]....
        /*02c4*/ 	.word	0x05000025


	//   ....[143]....
        /*02c8*/ 	.word	0x05000025


	//   ....[144]....
        /*02cc*/ 	.word	0x05000025


	//   ....[145]....
        /*02d0*/ 	.word	0x05000025


	//   ....[146]....
        /*02d4*/ 	.word	0x05000025


	//   ....[147]....
        /*02d8*/ 	.word	0x05000025


	//   ....[148]....
        /*02dc*/ 	.word	0x05000025


	//   ....[149]....
        /*02e0*/ 	.word	0x05000025


	//   ....[150]....
        /*02e4*/ 	.word	0x05000025


	//   ....[151]....
        /*02e8*/ 	.word	0x05000025


	//   ....[152]....
        /*02ec*/ 	.word	0x05000025


	//   ....[153]....
        /*02f0*/ 	.word	0x05000025


	//   ....[154]....
        /*02f4*/ 	.word	0x05000025


	//   ....[155]....
        /*02f8*/ 	.word	0x05000025


	//   ....[156]....
        /*02fc*/ 	.word	0x05000025


	//   ....[157]....
        /*0300*/ 	.word	0x05000025


	//   ....[158]....
        /*0304*/ 	.word	0x05000025


	//   ....[159]....
        /*0308*/ 	.word	0x05000025


	//   ....[160]....
        /*030c*/ 	.word	0x05000025


	//   ....[161]....
        /*0310*/ 	.word	0x05000025


	//   ....[162]....
        /*0314*/ 	.word	0x05000025


	//   ....[163]....
        /*0318*/ 	.word	0x05000025


	//   ....[164]....
        /*031c*/ 	.word	0x05000025


	//   ....[165]....
        /*0320*/ 	.word	0x05000025


	//   ....[166]....
        /*0324*/ 	.word	0x05000025


	//   ....[167]....
        /*0328*/ 	.word	0x05000025


	//   ....[168]....
        /*032c*/ 	.word	0x05000025


	//   ....[169]....
        /*0330*/ 	.word	0x05000025


	//   ....[170]....
        /*0334*/ 	.word	0x05000025


	//   ....[171]....
        /*0338*/ 	.word	0x05000025


	//   ....[172]....
        /*033c*/ 	.word	0x05000025


	//   ....[173]....
        /*0340*/ 	.word	0x05000025


	//   ....[174]....
        /*0344*/ 	.word	0x05000025


	//   ....[175]....
        /*0348*/ 	.word	0x05000025


	//   ....[176]....
        /*034c*/ 	.word	0x05000025


	//   ....[177]....
        /*0350*/ 	.word	0x05000025


	//   ....[178]....
        /*0354*/ 	.word	0x05000025


	//   ....[179]....
        /*0358*/ 	.word	0x05000025


	//   ....[180]....
        /*035c*/ 	.word	0x05000025


	//   ....[181]....
        /*0360*/ 	.word	0x05000025


	//   ....[182]....
        /*0364*/ 	.word	0x05000025


	//   ....[183]....
        /*0368*/ 	.word	0x05000025


	//   ....[184]....
        /*036c*/ 	.word	0x05000025


	//   ....[185]....
        /*0370*/ 	.word	0x05000025


	//   ....[186]....
        /*0374*/ 	.word	0x05000025


	//   ....[187]....
        /*0378*/ 	.word	0x05000025


	//   ....[188]....
        /*037c*/ 	.word	0x05000025


	//   ....[189]....
        /*0380*/ 	.word	0x05000025


	//   ....[190]....
        /*0384*/ 	.word	0x05000025


	//   ....[191]....
        /*0388*/ 	.word	0x05000025


	//   ....[192]....
        /*038c*/ 	.word	0x05000025


	//   ....[193]....
        /*0390*/ 	.word	0x05000025


	//   ....[194]....
        /*0394*/ 	.word	0x05000025


	//   ....[195]....
        /*0398*/ 	.word	0x05000025


	//----- nvinfo : EIATTR_COOP_GROUP_INSTR_OFFSETS
	.align		4
.L_92:
        /*039c*/ 	.byte	0x04, 0x28
        /*039e*/ 	.short	(.L_94 - .L_93)


	//   ....[0]....
.L_93:
        /*03a0*/ 	.word	0x00002f80


	//   ....[1]....
        /*03a4*/ 	.word	0x00003010


	//   ....[2]....
        /*03a8*/ 	.word	0x00003030


	//   ....[3]....
        /*03ac*/ 	.word	0x00003080


	//   ....[4]....
        /*03b0*/ 	.word	0x000030a0


	//   ....[5]....
        /*03b4*/ 	.word	0x000030e0


	//   ....[6]....
        /*03b8*/ 	.word	0x00003110


	//   ....[7]....
        /*03bc*/ 	.word	0x00003150


	//   ....[8]....
        /*03c0*/ 	.word	0x00003180


	//   ....[9]....
        /*03c4*/ 	.word	0x000031d0


	//   ....[10]....
        /*03c8*/ 	.word	0x00003210


	//   ....[11]....
        /*03cc*/ 	.word	0x00003260


	//   ....[12]....
        /*03d0*/ 	.word	0x000032d0


	//   ....[13]....
        /*03d4*/ 	.word	0x00003560


	//   ....[14]....
        /*03d8*/ 	.word	0x00003590


	//   ....[15]....
        /*03dc*/ 	.word	0x000035f0


	//   ....[16]....
        /*03e0*/ 	.word	0x00003610


	//   ....[17]....
        /*03e4*/ 	.word	0x00003650


	//   ....[18]....
        /*03e8*/ 	.word	0x00003680


	//   ....[19]....
        /*03ec*/ 	.word	0x000036c0


	//   ....[20]....
        /*03f0*/ 	.word	0x000036f0


	//   ....[21]....
        /*03f4*/ 	.word	0x00003730


	//   ....[22]....
        /*03f8*/ 	.word	0x00003760


	//   ....[23]....
        /*03fc*/ 	.word	0x000037a0


	//   ....[24]....
        /*0400*/ 	.word	0x00003800


	//   ....[25]....
        /*0404*/ 	.word	0x00003bf0


	//   ....[26]....
        /*0408*/ 	.word	0x00003d20


	//   ....[27]....
        /*040c*/ 	.word	0x00003de0


	//   ....[28]....
        /*0410*/ 	.word	0x00003df0


	//   ....[29]....
        /*0414*/ 	.word	0x00003eb0


	//   ....[30]....
        /*0418*/ 	.word	0x00003ec0


	//   ....[31]....
        /*041c*/ 	.word	0x00003f90


	//   ....[32]....
        /*0420*/ 	.word	0x00003fa0


	//   ....[33]....
        /*0424*/ 	.word	0x00004070


	//   ....[34]....
        /*0428*/ 	.word	0x00004080


	//   ....[35]....
        /*042c*/ 	.word	0x00004150


	//   ....[36]....
        /*0430*/ 	.word	0x00004190


	//   ....[37]....
        /*0434*/ 	.word	0x000041c0


	//   ....[38]....
        /*0438*/ 	.word	0x00004360


	//   ....[39]....
        /*043c*/ 	.word	0x000044b0


	//   ....[40]....
        /*0440*/ 	.word	0x00004570


	//   ....[41]....
        /*0444*/ 	.word	0x00004580


	//   ....[42]....
        /*0448*/ 	.word	0x00004640


	//   ....[43]....
        /*044c*/ 	.word	0x00004650


	//   ....[44]....
        /*0450*/ 	.word	0x00004720


	//   ....[45]....
        /*0454*/ 	.word	0x00004730


	//   ....[46]....
        /*0458*/ 	.word	0x00004800


	//   ....[47]....
        /*045c*/ 	.word	0x00004810


	//   ....[48]....
        /*0460*/ 	.word	0x000048e0


	//   ....[49]....
        /*0464*/ 	.word	0x00004920


	//   ....[50]....
        /*0468*/ 	.word	0x00004930


	//   ....[51]....
        /*046c*/ 	.word	0x00004df0


	//   ....[52]....
        /*0470*/ 	.word	0x00008210


	//   ....[53]....
        /*0474*/ 	.word	0x000082a0


	//   ....[54]....
        /*0478*/ 	.word	0x000082d0


	//   ....[55]....
        /*047c*/ 	.word	0x00008330


	//   ....[56]....
        /*0480*/ 	.word	0x00008350


	//   ....[57]....
        /*0484*/ 	.word	0x00008390


	//   ....[58]....
        /*0488*/ 	.word	0x000083c0


	//   ....[59]....
        /*048c*/ 	.word	0x00008400


	//   ....[60]....
        /*0490*/ 	.word	0x00008430


	//   ....[61]....
        /*0494*/ 	.word	0x00008470


	//   ....[62]....
        /*0498*/ 	.word	0x000084a0


	//   ....[63]....
        /*049c*/ 	.word	0x00008500


	//   ....[64]....
        /*04a0*/ 	.word	0x00008560


	//   ....[65]....
        /*04a4*/ 	.word	0x00008700


	//   ....[66]....
        /*04a8*/ 	.word	0x00008730


	//   ....[67]....
        /*04ac*/ 	.word	0x00008790


	//   ....[68]....
        /*04b0*/ 	.word	0x000087b0


	//   ....[69]....
        /*04b4*/ 	.word	0x000087f0


	//   ....[70]....
        /*04b8*/ 	.word	0x00008820


	//   ....[71]....
        /*04bc*/ 	.word	0x00008860


	//   ....[72]....
        /*04c0*/ 	.word	0x00008890


	//   ....[73]....
        /*04c4*/ 	.word	0x000088d0


	//   ....[74]....
        /*04c8*/ 	.word	0x00008900


	//   ....[75]....
        /*04cc*/ 	.word	0x00008940


	//   ....[76]....
        /*04d0*/ 	.word	0x000089a0


	//   ....[77]....
        /*04d4*/ 	.word	0x00008d90


	//   ....[78]....
        /*04d8*/ 	.word	0x00008ec0


	//   ....[79]....
        /*04dc*/ 	.word	0x00008f80


	//   ....[80]....
        /*04e0*/ 	.word	0x00008f90


	//   ....[81]....
        /*04e4*/ 	.word	0x00009050


	//   ....[82]....
        /*04e8*/ 	.word	0x00009060


	//   ....[83]....
        /*04ec*/ 	.word	0x00009130


	//   ....[84]....
        /*04f0*/ 	.word	0x00009140


	//   ....[85]....
        /*04f4*/ 	.word	0x00009210


	//   ....[86]....
        /*04f8*/ 	.word	0x00009220


	//   ....[87]....
        /*04fc*/ 	.word	0x000092f0


	//   ....[88]....
        /*0500*/ 	.word	0x00009330


	//   ....[89]....
        /*0504*/ 	.word	0x00009360


	//   ....[90]....
        /*0508*/ 	.word	0x00009500


	//   ....[91]....
        /*050c*/ 	.word	0x00009650


	//   ....[92]....
        /*0510*/ 	.word	0x00009710


	//   ....[93]....
        /*0514*/ 	.word	0x00009720


	//   ....[94]....
        /*0518*/ 	.word	0x000097e0


	//   ....[95]....
        /*051c*/ 	.word	0x000097f0


	//   ....[96]....
        /*0520*/ 	.word	0x000098c0


	//   ....[97]....
        /*0524*/ 	.word	0x000098d0


	//   ....[98]....
        /*0528*/ 	.word	0x000099a0


	//   ....[99]....
        /*052c*/ 	.word	0x000099b0


	//   ....[100]....
        /*0530*/ 	.word	0x00009a70


	//   ....[101]....
        /*0534*/ 	.word	0x00009ab0


	//   ....[102]....
        /*0538*/ 	.word	0x00009ac0


	//   ....[103]....
        /*053c*/ 	.word	0x00009f80


	//   ....[104]....
        /*0540*/ 	.word	0x0000a2b0


	//   ....[105]....
        /*0544*/ 	.word	0x0000a330


	//   ....[106]....
        /*0548*/ 	.word	0x0000a3c0


	//   ....[107]....
        /*054c*/ 	.word	0x0000a450


	//   ....[108]....
        /*0550*/ 	.word	0x0000a4e0


	//   ....[109]....
        /*0554*/ 	.word	0x0000a560


	//   ....[110]....
        /*0558*/ 	.word	0x0000a5f0


	//   ....[111]....
        /*055c*/ 	.word	0x0000a680


	//   ....[112]....
        /*0560*/ 	.word	0x0000a710


	//   ....[113]....
        /*0564*/ 	.word	0x0000a790


	//   ....[114]....
        /*0568*/ 	.word	0x0000a820


	//   ....[115]....
        /*056c*/ 	.word	0x0000a8b0


	//   ....[116]....
        /*0570*/ 	.word	0x0000a940


	//   ....[117]....
        /*0574*/ 	.word	0x0000a9c0


	//   ....[118]....
        /*0578*/ 	.word	0x0000aa50


	//   ....[119]....
        /*057c*/ 	.word	0x0000aae0


	//   ....[120]....
        /*0580*/ 	.word	0x0000ab70


	//   ....[121]....
        /*0584*/ 	.word	0x0000abf0


	//   ....[122]....
        /*0588*/ 	.word	0x0000ac80


	//   ....[123]....
        /*058c*/ 	.word	0x0000ad10


	//   ....[124]....
        /*0590*/ 	.word	0x0000ada0


	//   ....[125]....
        /*0594*/ 	.word	0x0000ae40


	//   ....[126]....
        /*0598*/ 	.word	0x0000af40


	//   ....[127]....
        /*059c*/ 	.word	0x0000afd0


	//   ....[128]....
        /*05a0*/ 	.word	0x0000b050


	//   ....[129]....
        /*05a4*/ 	.word	0x0000b0e0


	//   ....[130]....
        /*05a8*/ 	.word	0x0000b170


	//   ....[131]....
        /*05ac*/ 	.word	0x0000b200


	//   ....[132]....
        /*05b0*/ 	.word	0x0000b280


	//   ....[133]....
        /*05b4*/ 	.word	0x0000b310


	//   ....[134]....
        /*05b8*/ 	.word	0x0000b3a0


	//   ....[135]....
        /*05bc*/ 	.word	0x0000b430


	//   ....[136]....
        /*05c0*/ 	.word	0x0000b4b0


	//   ....[137]....
        /*05c4*/ 	.word	0x0000b540


	//   ....[138]....
        /*05c8*/ 	.word	0x0000b5d0


	//   ....[139]....
        /*05cc*/ 	.word	0x0000b660


	//   ....[140]....
        /*05d0*/ 	.word	0x0000b6e0


	//   ....[141]....
        /*05d4*/ 	.word	0x0000b770


	//   ....[142]....
        /*05d8*/ 	.word	0x0000b800


	//   ....[143]....
        /*05dc*/ 	.word	0x0000b890


	//   ....[144]....
        /*05e0*/ 	.word	0x0000b910


	//   ....[145]....
        /*05e4*/ 	.word	0x0000b9a0


	//   ....[146]....
        /*05e8*/ 	.word	0x0000ba30


	//   ....[147]....
        /*05ec*/ 	.word	0x0000bac0


	//   ....[148]....
        /*05f0*/ 	.word	0x0000bb50


	//   ....[149]....
        /*05f4*/ 	.word	0x0000bbf0


	//   ....[150]....
        /*05f8*/ 	.word	0x0000bc60


	//   ....[151]....
        /*05fc*/ 	.word	0x0000bce0


	//   ....[152]....
        /*0600*/ 	.word	0x0000bd70


	//   ....[153]....
        /*0604*/ 	.word	0x0000be00


	//   ....[154]....
        /*0608*/ 	.word	0x0000be90


	//   ....[155]....
        /*060c*/ 	.word	0x0000bf10


	//   ....[156]....
        /*0610*/ 	.word	0x0000bfa0


	//   ....[157]....
        /*0614*/ 	.word	0x0000c030


	//   ....[158]....
        /*0618*/ 	.word	0x0000c0c0


	//   ....[159]....
        /*061c*/ 	.word	0x0000c140


	//   ....[160]....
        /*0620*/ 	.word	0x0000c1d0


	//   ....[161]....
        /*0624*/ 	.word	0x0000c260


	//   ....[162]....
        /*0628*/ 	.word	0x0000c2f0


	//   ....[163]....
        /*062c*/ 	.word	0x0000c370


	//   ....[164]....
        /*0630*/ 	.word	0x0000c400


	//   ....[165]....
        /*0634*/ 	.word	0x0000c490


	//   ....[166]....
        /*0638*/ 	.word	0x0000c520


	//   ....[167]....
        /*063c*/ 	.word	0x0000c5a0


	//   ....[168]....
        /*0640*/ 	.word	0x0000c630


	//   ....[169]....
        /*0644*/ 	.word	0x0000c6c0


	//   ....[170]....
        /*0648*/ 	.word	0x0000c750


	//   ....[171]....
        /*064c*/ 	.word	0x0000c7f0


	//   ....[172]....
        /*0650*/ 	.word	0x0000c8f0


	//   ....[173]....
        /*0654*/ 	.word	0x0000c980


	//   ....[174]....
        /*0658*/ 	.word	0x0000ca00


	//   ....[175]....
        /*065c*/ 	.word	0x0000ca90


	//   ....[176]....
        /*0660*/ 	.word	0x0000cb20


	//   ....[177]....
        /*0664*/ 	.word	0x0000cbb0


	//   ....[178]....
        /*0668*/ 	.word	0x0000cc30


	//   ....[179]....
        /*066c*/ 	.word	0x0000ccc0


	//   ....[180]....
        /*0670*/ 	.word	0x0000cd50


	//   ....[181]....
        /*0674*/ 	.word	0x0000cde0


	//   ....[182]....
        /*0678*/ 	.word	0x0000ce60


	//   ....[183]....
        /*067c*/ 	.word	0x0000cef0


	//   ....[184]....
        /*0680*/ 	.word	0x0000cf80


	//   ....[185]....
        /*0684*/ 	.word	0x0000d010


	//   ....[186]....
        /*0688*/ 	.word	0x0000d090


	//   ....[187]....
        /*068c*/ 	.word	0x0000d120


	//   ....[188]....
        /*0690*/ 	.word	0x0000d1b0


	//   ....[189]....
        /*0694*/ 	.word	0x0000d240


	//   ....[190]....
        /*0698*/ 	.word	0x0000d2c0


	//   ....[191]....
        /*069c*/ 	.word	0x0000d350


	//   ....[192]....
        /*06a0*/ 	.word	0x0000d3e0


	//   ....[193]....
        /*06a4*/ 	.word	0x0000d470


	//   ....[194]....
        /*06a8*/ 	.word	0x0000d500


	//   ....[195]....
        /*06ac*/ 	.word	0x0000d5a0


	//----- nvinfo : EIATTR_VRC_CTA_INIT_COUNT
	.align		4
.L_94:
        /*06b0*/ 	.byte	0x02, 0x4a
	.zero		1
	.zero		1


	//----- nvinfo : EIATTR_EXIT_INSTR_OFFSETS
	.align		4
        /*06b4*/ 	.byte	0x04, 0x1c
        /*06b6*/ 	.short	(.L_96 - .L_95)


	//   ....[0]....
.L_95:
        /*06b8*/ 	.word	0x00004fc0


	//   ....[1]....
        /*06bc*/ 	.word	0x00005050


	//   ....[2]....
        /*06c0*/ 	.word	0x00005080


	//   ....[3]....
        /*06c4*/ 	.word	0x0000a1d0


	//   ....[4]....
        /*06c8*/ 	.word	0x0000a260


	//----- nvinfo : EIATTR_MAX_THREADS
	.align		4
.L_96:
        /*06cc*/ 	.byte	0x04, 0x05
        /*06ce*/ 	.short	(.L_98 - .L_97)
.L_97:
        /*06d0*/ 	.word	0x00000080
        /*06d4*/ 	.word	0x00000001
        /*06d8*/ 	.word	0x00000001


	//----- nvinfo : EIATTR_CRS_STACK_SIZE
	.align		4
.L_98:
        /*06dc*/ 	.byte	0x04, 0x1e
        /*06de*/ 	.short	(.L_100 - .L_99)
.L_99:
        /*06e0*/ 	.word	0x00000000


	//----- nvinfo : EIATTR_CBANK_PARAM_SIZE
	.align		4
.L_100:
        /*06e4*/ 	.byte	0x03, 0x19
        /*06e6*/ 	.short	0x00e0


	//----- nvinfo : EIATTR_PARAM_CBANK
	.align		4
        /*06e8*/ 	.byte	0x04, 0x0a
        /*06ea*/ 	.short	(.L_102 - .L_101)
	.align		4
.L_101:
        /*06ec*/ 	.word	index@(.nv.constant0._ZN3cub18CUB_300001_SM_10006detail4scan16DeviceScanKernelINS2_10policy_hubIN6thrust24THRUST_300001_SM_1000_NS6system6detail7generic14key_flag_tupleENS6_6detail10any_assignESA_mNS9_16key_flag_scan_opEE10Policy1000ENS6_18transform_iteratorINS9_21construct_key_flag_opENS6_17counting_iteratorImNS6_11use_defaultESJ_SJ_EESA_SJ_EENS6_25transform_output_iteratorINS9_15write_output_opINSB_15normal_iteratorINS6_7pointerIiNS6_8cuda_cub5par_tESJ_SJ_EEEEPiEENS6_16discard_iteratorImEEEENS0_13ScanTileStateISA_Lb0EEESD_NS0_8NullTypeEmSA_Lb0ES11_EEvT0_T1_T2_iT3_T4_T5_)
        /*06f0*/ 	.short	0x0380
        /*06f2*/ 	.short	0x00e0


	//----- nvinfo : EIATTR_SW_WAR
	.align		4
.L_102:
        /*06f4*/ 	.byte	0x04, 0x36
        /*06f6*/ 	.short	(.L_104 - .L_103)
.L_103:
        /*06f8*/ 	.word	0x00000008
.L_104:


//--------------------- .nv.info._ZN3cub18CUB_300001_SM_10006detail4scan16DeviceScanKernelINS2_10policy_hubIN6thrust24THRUST_300001_SM_1000_NS6system6detail7generic14key_flag_tupleENS6_6detail10any_assignESA_jNS9_16key_flag_scan_opEE10Policy1000ENS6_18transform_iteratorINS9_21construct_key_flag_opENS6_17counting_iteratorImNS6_11use_defaultESJ_SJ_EESA_SJ_EENS6_25transform_output_iteratorINS9_15write_output_opINSB_15normal_iteratorINS6_7pointerIiNS6_8cuda_cub5par_tESJ_SJ_EEEEPiEENS6_16discard_iteratorImEEEENS0_13ScanTileStateISA_Lb0EEESD_NS0_8NullTypeEjSA_Lb0ES11_EEvT0_T1_T2_iT3_T4_T5_ --------------------------
	.section	.nv.info._ZN3cub18CUB_300001_SM_10006detail4scan16DeviceScanKernelINS2_10policy_hubIN6thrust24THRUST_300001_SM_1000_NS6system6detail7generic14key_flag_tupleENS6_6detail10any_assignESA_jNS9_16key_flag_scan_opEE10Policy1000ENS6_18transform_iteratorINS9_21construct_key_flag_opENS6_17counting_iteratorImNS6_11use_defaultESJ_SJ_EESA_SJ_EENS6_25transform_output_iteratorINS9_15write_output_opINSB_15normal_iteratorINS6_7pointerIiNS6_8cuda_cub5par_tESJ_SJ_EEEEPiEENS6_16discard_iteratorImEEEENS0_13ScanTileStateISA_Lb0EEESD_NS0_8NullTypeEjSA_Lb0ES11_EEvT0_T1_T2_iT3_T4_T5_,"",@"SHT_CUDA_INFO"
	.sectionflags	@""
	.align	4


	//----- nvinfo : EIATTR_CUDA_API_VERSION
	.align		4
        /*0000*/ 	.byte	0x04, 0x37
        /*0002*/ 	.short	(.L_106 - .L_105)
.L_105:
        /*0004*/ 	.word	0x00000082


	//----- nvinfo : EIATTR_KPARAM_INFO
	.align		4
.L_106:
        /*0008*/ 	.byte	0x04, 0x17
        /*000a*/ 	.short	(.L_108 - .L_107)
.L_107:
        /*000c*/ 	.word	0x00000000
        /*0010*/ 	.short	0x0006
        /*0012*/ 	.short	0x00d8
        /*0014*/ 	.byte	0x00, 0xf0, 0x11, 0x00


	//----- nvinfo : EIATTR_KPARAM_INFO
	.align		4
.L_108:
        /*0018*/ 	.byte	0x04, 0x17
        /*001a*/ 	.short	(.L_110 - .L_109)
.L_109:
        /*001c*/ 	.word	0x00000000
        /*0020*/ 	.short	0x0005
        /*0022*/ 	.short	0x00d5
        /*0024*/ 	.byte	0x00, 0xf0, 0x05, 0x00


	//----- nvinfo : EIATTR_KPARAM_INFO
	.align		4
.L_110:
        /*0028*/ 	.byte	0x04, 0x17
        /*002a*/ 	.short	(.L_112 - .L_111)
.L_111:
        /*002c*/ 	.word	0x00000000
        /*0030*/ 	.short	0x0004
        /*0032*/ 	.short	0x00d4
        /*0034*/ 	.byte	0x00, 0xf0, 0x05, 0x00


	//----- nvinfo : EIATTR_KPARAM_INFO
	.align		4
.L_112:
        /*0038*/ 	.byte	0x04, 0x17
        /*003a*/ 	.short	(.L_114 - .L_113)
.L_113:
        /*003c*/ 	.word	0x00000000
        /*0040*/ 	.short	0x0003
        /*0042*/ 	.short	0x00d0
        /*0044*/ 	.byte	0x00, 0xf0, 0x11, 0x00


	//----- nvinfo : EIATTR_KPARAM_INFO
	.align		4
.L_114:
        /*0048*/ 	.byte	0x04, 0x17
        /*004a*/ 	.short	(.L_116 - .L_115)
.L_115:
        /*004c*/ 	.word	0x00000000
        /*0050*/ 	.short	0x0002
        /*0052*/ 	.short	0x00b8
        /*0054*/ 	.byte	0x00, 0xf0, 0x61, 0x00


	//----- nvinfo : EIATTR_KPARAM_INFO
	.align		4
.L_116:
        /*0058*/ 	.byte	0x04, 0x17
        /*005a*/ 	.short	(.L_118 - .L_117)
.L_117:
        /*005c*/ 	.word	0x00000000
        /*0060*/ 	.short	0x0001
        /*0062*/ 	.short	0x0090
        /*0064*/ 	.byte	0x00, 0xf0, 0xa1, 0x00


	//----- nvinfo : EIATTR_KPARAM_INFO
	.align		4
.L_118:
        /*0068*/ 	.byte	0x04, 0x17
        /*006a*/ 	.short	(.L_120 - .L_119)
.L_119:
        /*006c*/ 	.word	0x00000000
        /*0070*/ 	.short	0x0000
        /*0072*/ 	.short	0x0000
        /*0074*/ 	.byte	0x00, 0xf0, 0x41, 0x02


	//----- nvinfo : EIATTR_SPARSE_MMA_MASK
	.align		4
.L_120:
        /*0078*/ 	.byte	0x03, 0x50
        /*007a*/ 	.short	0x0000


	//----- nvinfo : EIATTR_MAXREG_COUNT
	.align		4
        /*007c*/ 	.byte	0x03, 0x1b
        /*007e*/ 	.short	0x00ff


	//----- nvinfo : EIATTR_NUM_BARRIERS
	.align		4
        /*0080*/ 	.byte	0x02, 0x4c
        /*0082*/ 	.byte	0x01
	.zero		1


	//----- nvinfo : EIATTR_MERCURY_ISA_VERSION
	.align		4
        /*0084*/ 	.byte	0x03, 0x5f
        /*0086*/ 	.short	0x0101


	//----- nvinfo : EIATTR_COOP_GROUP_MASK_REGIDS
	.align		4
        /*0088*/ 	.byte	0x04, 0x29
        /*008a*/ 	.short	(.L_122 - .L_121)


	//   ....[0]....
.L_121:
        /*008c*/ 	.word	0xffffffff


	//   ....[1]....
        /*0090*/ 	.word	0xffffffff


	//   ....[2]....
        /*0094*/ 	.word	0xffffffff


	//   ....[3]....
        /*0098*/ 	.word	0xffffffff


	//   ....[4]....
        /*009c*/ 	.word	0xffffffff


	//   ....[5]....
        /*00a0*/ 	.word	0xffffffff


	//   ....[6]....
        /*00a4*/ 	.word	0xffffffff


	//   ....[7]....
        /*00a8*/ 	.word	0xffffffff


	//   ....[8]....
        /*00ac*/ 	.word	0xffffffff


	//   ....[9]....
        /*00b0*/ 	.word	0xffffffff


	//   ....[10]....
        /*00b4*/ 	.word	0xffffffff


	//   ....[11]....
        /*00b8*/ 	.word	0xffffffff


	//   ....[12]....
        /*00bc*/ 	.word	0xffffffff


	//   ....[13]....
        /*00c0*/ 	.word	0xffffffff


	//   ....[14]....
        /*00c4*/ 	.word	0xffffffff


	//   ....[15]....
        /*00c8*/ 	.word	0xffffffff


	//   ....[16]....
        /*00cc*/ 	.word	0xffffffff


	//   ....[17]....
        /*00d0*/ 	.word	0xffffffff


	//   ....[18]....
        /*00d4*/ 	.word	0xffffffff


	//   ....[19]....
        /*00d8*/ 	.word	0xffffffff


	//   ....[20]....
        /*00dc*/ 	.word	0xffffffff


	//   ....[21]....
        /*00e0*/ 	.word	0xffffffff


	//   ....[22]....
        /*00e4*/ 	.word	0xffffffff


	//   ....[23]....
        /*00e8*/ 	.word	0xffffffff


	//   ....[24]....
        /*00ec*/ 	.word	0xffffffff


	//   ....[25]....
        /*00f0*/ 	.word	0xffffffff


	//   ....[26]....
        /*00f4*/ 	.word	0xffffffff


	//   ....[27]....
        /*00f8*/ 	.word	0xffffffff


	//   ....[28]....
        /*00fc*/ 	.word	0xffffffff


	//   ....[29]....
        /*0100*/ 	.word	0xffffffff


	//   ....[30]....
        /*0104*/ 	.word	0xffffffff


	//   ....[31]....
        /*0108*/ 	.word	0xffffffff


	//   ....[32]....
        /*010c*/ 	.word	0xffffffff


	//   ....[33]....
        /*0110*/ 	.word	0xffffffff


	//   ....[34]....
        /*0114*/ 	.word	0xffffffff


	//   ....[35]....
        /*0118*/ 	.word	0xffffffff


	//   ....[36]....
        /*011c*/ 	.word	0xffffffff


	//   ....[37]....
        /*0120*/ 	.word	0xffffffff


	//   ....[38]....
        /*0124*/ 	.word	0xffffffff


	//   ....[39]....
        /*0128*/ 	.word	0xffffffff


	//   ....[40]....
        /*012c*/ 	.word	0xffffffff


	//   ....[41]....
        /*0130*/ 	.word	0xffffffff


	//   ....[42]....
        /*0134*/ 	.word	0xffffffff


	//   ....[43]....
        /*0138*/ 	.word	0xffffffff


	//   ....[44]....
        /*013c*/ 	.word	0xffffffff


	//   ....[45]....
        /*0140*/ 	.word	0xffffffff


	//   ....[46]....
        /*0144*/ 	.word	0xffffffff


	//   ....[47]....
        /*0148*/ 	.word	0xffffffff


	//   ....[48]....
        /*014c*/ 	.word	0xffffffff


	//   ....[49]....
        /*0150*/ 	.word	0xffffffff


	//   ....[50]....
        /*0154*/ 	.word	0xffffffff


	//   ....[51]....
        /*0158*/ 	.word	0xffffffff


	//   ....[52]....
        /*015c*/ 	.word	0xffffffff


	//   ....[53]....
        /*0160*/ 	.word	0xffffffff


	//   ....[54]....
        /*0164*/ 	.word	0xffffffff


	//   ....[55]....
        /*0168*/ 	.word	0xffffffff


	//   ....[56]....
        /*016c*/ 	.word	0xffffffff


	//   ....[57]....
        /*0170*/ 	.word	0xffffffff


	//   ....[58]....
        /*0174*/ 	.word	0xffffffff


	//   ....[59]....
        /*0178*/ 	.word	0xffffffff


	//   ....[60]....
        /*017c*/ 	.word	0xffffffff


	//   ....[61]....
        /*0180*/ 	.word	0xffffffff


	//   ....[62]....
        /*0184*/ 	.word	0xffffffff


	//   ....[63]....
        /*0188*/ 	.word	0xffffffff


	//   ....[64]....
        /*018c*/ 	.word	0xffffffff


	//   ....[65]....
        /*0190*/ 	.word	0xffffffff


	//   ....[66]....
        /*0194*/ 	.word	0xffffffff


	//   ....[67]....
        /*0198*/ 	.word	0xffffffff


	//   ....[68]....
        /*019c*/ 	.word	0xffffffff


	//   ....[69]....
        /*01a0*/ 	.word	0xffffffff


	//   ....[70]....
        /*01a4*/ 	.word	0xffffffff


	//   ....[71]....
        /*01a8*/ 	.word	0xffffffff


	//   ....[72]....
        /*01ac*/ 	.word	0xffffffff


	//   ....[73]....
        /*01b0*/ 	.word	0xffffffff


	//   ....[74]....
        /*01b4*/ 	.word	0xffffffff


	//   ....[75]....
        /*01b8*/ 	.word	0xffffffff


	//   ....[76]....
        /*01bc*/ 	.word	0xffffffff


	//   ....[77]....
        /*01c0*/ 	.word	0xffffffff


	//   ....[78]....
        /*01c4*/ 	.word	0xffffffff


	//   ....[79]....
        /*01c8*/ 	.word	0xffffffff


	//   ....[80]....
        /*01cc*/ 	.word	0xffffffff


	//   ....[81]....
        /*01d0*/ 	.word	0xffffffff


	//   ....[82]....
        /*01d4*/ 	.word	0xffffffff


	//   ....[83]....
        /*01d8*/ 	.word	0xffffffff


	//   ....[84]....
        /*01dc*/ 	.word	0xffffffff


	//   ....[85]....
        /*01e0*/ 	.word	0xffffffff


	//   ....[86]....
        /*01e4*/ 	.word	0xffffffff


	//   ....[87]....
        /*01e8*/ 	.word	0xffffffff


	//   ....[88]....
        /*01ec*/ 	.word	0xffffffff


	//   ....[89]....
        /*01f0*/ 	.word	0xffffffff


	//   ....[90]....
        /*01f4*/ 	.word	0xffffffff


	//   ....[91]....
        /*01f8*/ 	.word	0xffffffff


	//   ....[92]....
        /*01fc*/ 	.word	0xffffffff


	//   ....[93]....
        /*0200*/ 	.word	0xffffffff


	//   ....[94]....
        /*0204*/ 	.word	0xffffffff


	//   ....[95]....
        /*0208*/ 	.word	0xffffffff


	//   ....[96]....
        /*020c*/ 	.word	0xffffffff


	//   ....[97]....
        /*0210*/ 	.word	0xffffffff


	//   ....[98]....
        /*0214*/ 	.word	0xffffffff


	//   ....[99]....
        /*0218*/ 	.word	0xffffffff


	//   ....[100]....
        /*021c*/ 	.word	0xffffffff


	//   ....[101]....
        /*0220*/ 	.word	0xffffffff


	//   ....[102]....
        /*0224*/ 	.word	0xffffffff


	//   ....[103]....
        /*0228*/ 	.word	0xffffffff


	//   ....[104]....
        /*022c*/ 	.word	0x05000025


	//   ....[105]....
        /*0230*/ 	.word	0x05000025


	//   ....[106]....
        /*0234*/ 	.word	0x05000025


	//   ....[107]....
        /*0238*/ 	.word	0x05000025


	//   ....[108]....
        /*023c*/ 	.word	0x05000025


	//   ....[109]....
        /*0240*/ 	.word	0x05000025


	//   ....[110]....
        /*0244*/ 	.word	0x05000025


	//   ....[111]....
        /*0248*/ 	.word	0x05000025


	//   ....[112]....
        /*024c*/ 	.word	0x05000025


	//   ....[113]....
        /*0250*/ 	.word	0x05000025


	//   ....[114]....
        /*0254*/ 	.word	0x05000025


	//   ....[115]....
        /*0258*/ 	.word	0x05000025


	//   ....[116]....
        /*025c*/ 	.word	0x05000025


	//   ....[117]....
        /*0260*/ 	.word	0x05000025


	//   ....[118]....
        /*0264*/ 	.word	0x05000025


	//   ....[119]....
        /*0268*/ 	.word	0x05000025


	//   ....[120]....
        /*026c*/ 	.word	0x05000025


	//   ....[121]....
        /*0270*/ 	.word	0x05000025


	//   ....[122]....
        /*0274*/ 	.word	0x05000025


	//   ....[123]....
        /*0278*/ 	.word	0x05000025


	//   ....[124]....
        /*027c*/ 	.word	0x05000025


	//   ....[125]....
        /*0280*/ 	.word	0x05000025


	//   ....[126]....
        /*0284*/ 	.word	0x05000025


	//   ....[127]....
        /*0288*/ 	.word	0x05000025


	//   ....[128]....
        /*028c*/ 	.word	0x05000025


	//   ....[129]....
        /*0290*/ 	.word	0x05000025


	//   ....[130]....
        /*0294*/ 	.word	0x05000025


	//   ....[131]....
        /*0298*/ 	.word	0x05000025


	//   ....[132]....
        /*029c*/ 	.word	0x05000025


	//   ....[133]....
        /*02a0*/ 	.word	0x05000025


	//   ....[134]....
        /*02a4*/ 	.word	0x05000025


	//   ....[135]....
        /*02a8*/ 	.word	0x05000025


	//   ....[136]....
        /*02ac*/ 	.word	0x05000025


	//   ....[137]....
        /*02b0*/ 	.word	0x05000025


	//   ....[138]....
        /*02b4*/ 	.word	0x05000025


	//   ....[139]....
        /*02b8*/ 	.word	0x05000025


	//   ....[140]....
        /*02bc*/ 	.word	0x05000025


	//   ....[141]....
        /*02c0*/ 	.word	0x05000025


	//   ....[142]....
        /*02c4*/ 	.word	0x05000025


	//   ....[143]....
        /*02c8*/ 	.word	0x05000025


	//   ....[144]....
        /*02cc*/ 	.word	0x05000025


	//   ....[145]....
        /*02d0*/ 	.word	0x05000025


	//   ....[146]....
        /*02d4*/ 	.word	0x05000025


	//   ....[147]....
        /*02d8*/ 	.word	0x05000025


	//   ....[148]....
        /*02dc*/ 	.word	0x05000025


	//   ....[149]....
        /*02e0*/ 	.word	0x05000025


	//   ....[150]....
        /*02e4*/ 	.word	0x05000025


	//   ....[151]....
        /*02e8*/ 	.word	0x05000025


	//   ....[152]....
        /*02ec*/ 	.word	0x05000025


	//   ....[153]....
        /*02f0*/ 	.word	0x05000025


	//   ....[154]....
        /*02f4*/ 	.word	0x05000025


	//   ....[155]....
        /*02f8*/ 	.word	0x05000025


	//   ....[156]....
        /*02fc*/ 	.word	0x05000025


	//   ....[157]....
        /*0300*/ 	.word	0x05000025


	//   ....[158]....
        /*0304*/ 	.word	0x05000025


	//   ....[159]....
        /*0308*/ 	.word	0x05000025


	//   ....[160]....
        /*030c*/ 	.word	0x05000025


	//   ....[161]....
        /*0310*/ 	.word	0x05000025


	//   ....[162]....
        /*0314*/ 	.word	0x05000025


	//   ....[163]....
        /*0318*/ 	.word	0x05000025


	//   ....[164]....
        /*031c*/ 	.word	0x05000025


	//   ....[165]....
        /*0320*/ 	.word	0x05000025


	//   ....[166]....
        /*0324*/ 	.word	0x05000025


	//   ....[167]....
        /*0328*/ 	.word	0x05000025


	//   ....[168]....
        /*032c*/ 	.word	0x05000025


	//   ....[169]....
        /*0330*/ 	.word	0x05000025


	//   ....[170]....
        /*0334*/ 	.word	0x05000025


	//   ....[171]....
        /*0338*/ 	.word	0x05000025


	//   ....[172]....
        /*033c*/ 	.word	0x05000025


	//   ....[173]....
        /*0340*/ 	.word	0x05000025


	//   ....[174]....
        /*0344*/ 	.word	0x05000025


	//   ....[175]....
        /*0348*/ 	.word	0x05000025


	//   ....[176]....
        /*034c*/ 	.word	0x05000025


	//   ....[177]....
        /*0350*/ 	.word	0x05000025


	//   ....[178]....
        /*0354*/ 	.word	0x05000025


	//   ....[179]....
        /*0358*/ 	.word	0x05000025


	//   ....[180]....
        /*035c*/ 	.word	0x05000025


	//   ....[181]....
        /*0360*/ 	.word	0x05000025


	//   ....[182]....
        /*0364*/ 	.word	0x05000025


	//   ....[183]....
        /*0368*/ 	.word	0x05000025


	//   ....[184]....
        /*036c*/ 	.word	0x05000025


	//   ....[185]....
        /*0370*/ 	.word	0x05000025


	//   ....[186]....
        /*0374*/ 	.word	0x05000025


	//   ....[187]....
        /*0378*/ 	.word	0x05000025


	//   ....[188]....
        /*037c*/ 	.word	0x05000025


	//   ....[189]....
        /*0380*/ 	.word	0x05000025


	//   ....[190]....
        /*0384*/ 	.word	0x05000025


	//   ....[191]....
        /*0388*/ 	.word	0x05000025


	//   ....[192]....
        /*038c*/ 	.word	0x05000025


	//   ....[193]....
        /*0390*/ 	.word	0x05000025


	//   ....[194]....
        /*0394*/ 	.word	0x05000025


	//   ....[195]....
        /*0398*/ 	.word	0x05000025


	//----- nvinfo : EIATTR_COOP_GROUP_INSTR_OFFSETS
	.align		4
.L_122:
        /*039c*/ 	.byte	0x04, 0x28
        /*039e*/ 	.short	(.L_124 - .L_123)


	//   ....[0]....
.L_123:
        /*03a0*/ 	.word	0x00002f20


	//   ....[1]....
        /*03a4*/ 	.word	0x00002fb0


	//   ....[2]....
        /*03a8*/ 	.word	0x00002fd0


	//   ....[3]....
        /*03ac*/ 	.word	0x00003020


	//   ....[4]....
        /*03b0*/ 	.word	0x00003040


	//   ....[5]....
        /*03b4*/ 	.word	0x00003080


	//   ....[6]....
        /*03b8*/ 	.word	0x000030b0


	//   ....[7]....
        /*03bc*/ 	.word	0x000030f0


	//   ....[8]....
        /*03c0*/ 	.word	0x00003120


	//   ....[9]....
        /*03c4*/ 	.word	0x00003170


	//   ....[10]....
        /*03c8*/ 	.word	0x000031b0


	//   ....[11]....
        /*03cc*/ 	.word	0x00003200


	//   ....[12]....
        /*03d0*/ 	.word	0x00003270


	//   ....[13]....
        /*03d4*/ 	.word	0x00003500


	//   ....[14]....
        /*03d8*/ 	.word	0x00003530


	//   ....[15]....
        /*03dc*/ 	.word	0x00003590


	//   ....[16]....
        /*03e0*/ 	.word	0x000035b0


	//   ....[17]....
        /*03e4*/ 	.word	0x000035f0


	//   ....[18]....
        /*03e8*/ 	.word	0x00003620


	//   ....[19]....
        /*03ec*/ 	.word	0x00003660


	//   ....[20]....
        /*03f0*/ 	.word	0x00003690


	//   ....[21]....
        /*03f4*/ 	.word	0x000036d0


	//   ....[22]....
        /*03f8*/ 	.word	0x00003700


	//   ....[23]....
        /*03fc*/ 	.word	0x00003740


	//   ....[24]....
        /*0400*/ 	.word	0x000037a0


	//   ....[25]....
        /*0404*/ 	.word	0x00003b70


	//   ....[26]....
        /*0408*/ 	.word	0x00003ca0


	//   ....[27]....
        /*040c*/ 	.word	0x00003d60


	//   ....[28]....
        /*0410*/ 	.word	0x00003d70


	//   ....[29]....
        /*0414*/ 	.word	0x00003e30


	//   ....[30]....
        /*0418*/ 	.word	0x00003e40


	//   ....[31]....
        /*041c*/ 	.word	0x00003f10


	//   ....[32]....
        /*0420*/ 	.word	0x00003f20


	//   ....[33]....
        /*0424*/ 	.word	0x00003ff0


	//   ....[34]....
        /*0428*/ 	.word	0x00004000


	//   ....[35]....
        /*042c*/ 	.word	0x000040d0


	//   ....[36]....
        /*0430*/ 	.word	0x00004110


	//   ....[37]....
        /*0434*/ 	.word	0x00004140


	//   ....[38]....
        /*0438*/ 	.word	0x000042e0


	//   ....[39]....
        /*043c*/ 	.word	0x00004430


	//   ....[40]....
        /*0440*/ 	.word	0x000044f0


	//   ....[41]....
        /*0444*/ 	.word	0x00004500


	//   ....[42]....
        /*0448*/ 	.word	0x000045c0


	//   ....[43]....
        /*044c*/ 	.word	0x000045d0


	//   ....[44]....
        /*0450*/ 	.word	0x000046a0


	//   ....[45]....
        /*0454*/ 	.word	0x000046b0


	//   ....[46]....
        /*0458*/ 	.word	0x00004780


	//   ....[47]....
        /*045c*/ 	.word	0x00004790


	//   ....[48]....
        /*0460*/ 	.word	0x00004860


	//   ....[49]....
        /*0464*/ 	.word	0x000048a0


	//   ....[50]....
        /*0468*/ 	.word	0x000048b0


	//   ....[51]....
        /*046c*/ 	.word	0x00004d10


	//   ....[52]....
        /*0470*/ 	.word	0x00008130


	//   ....[53]....
        /*0474*/ 	.word	0x000081c0


	//   ....[54]....
        /*0478*/ 	.word	0x000081f0


	//   ....[55]....
        /*047c*/ 	.word	0x00008250


	//   ....[56]....
        /*0480*/ 	.word	0x00008270


	//   ....[57]....
        /*0484*/ 	.word	0x000082b0


	//   ....[58]....
        /*0488*/ 	.word	0x000082e0


	//   ....[59]....
        /*048c*/ 	.word	0x00008320


	//   ....[60]....
        /*0490*/ 	.word	0x00008350


	//   ....[61]....
        /*0494*/ 	.word	0x00008390


	//   ....[62]....
        /*0498*/ 	.word	0x000083d0


	//   ....[63]....
        /*049c*/ 	.word	0x00008420


	//   ....[64]....
        /*04a0*/ 	.word	0x00008480


	//   ....[65]....
        /*04a4*/ 	.word	0x00008620


	//   ....[66]....
        /*04a8*/ 	.word	0x00008650


	//   ....[67]....
        /*04ac*/ 	.word	0x000086b0


	//   ....[68]....
        /*04b0*/ 	.word	0x000086d0


	//   ....[69]....
        /*04b4*/ 	.word	0x00008710


	//   ....[70]....
        /*04b8*/ 	.word	0x00008740


	//   ....[71]....
        /*04bc*/ 	.word	0x00008780


	//   ....[72]....
        /*04c0*/ 	.word	0x000087b0


	//   ....[73]....
        /*04c4*/ 	.word	0x000087f0


	//   ....[74]....
        /*04c8*/ 	.word	0x00008820


	//   ....[75]....
        /*04cc*/ 	.word	0x00008860


	//   ....[76]....
        /*04d0*/ 	.word	0x000088c0


	//   ....[77]....
        /*04d4*/ 	.word	0x00008c90


	//   ....[78]....
        /*04d8*/ 	.word	0x00008dc0


	//   ....[79]....
        /*04dc*/ 	.word	0x00008e80


	//   ....[80]....
        /*04e0*/ 	.word	0x00008e90


	//   ....[81]....
        /*04e4*/ 	.word	0x00008f60


	//   ....[82]....
        /*04e8*/ 	.word	0x00008f70


	//   ....[83]....
        /*04ec*/ 	.word	0x00009040


	//   ....[84]....
        /*04f0*/ 	.word	0x00009050


	//   ....[85]....
        /*04f4*/ 	.word	0x00009120


	//   ....[86]....
        /*04f8*/ 	.word	0x00009130


	//   ....[87]....
        /*04fc*/ 	.word	0x00009200


	//   ....[88]....
        /*0500*/ 	.word	0x00009240


	//   ....[89]....
        /*0504*/ 	.word	0x00009270


	//   ....[90]....
        /*0508*/ 	.word	0x00009410


	//   ....[91]....
        /*050c*/ 	.word	0x00009560


	//   ....[92]....
        /*0510*/ 	.word	0x00009620


	//   ....[93]....
        /*0514*/ 	.word	0x00009630


	//   ....[94]....
        /*0518*/ 	.word	0x00009700


	//   ....[95]....
        /*051c*/ 	.word	0x00009710


	//   ....[96]....
        /*0520*/ 	.word	0x000097f0


	//   ....[97]....
        /*0524*/ 	.word	0x00009800


	//   ....[98]....
        /*0528*/ 	.word	0x000098e0


	//   ....[99]....
        /*052c*/ 	.word	0x000098f0


	//   ....[100]....
        /*0530*/ 	.word	0x000099d0


	//   ....[101]....
        /*0534*/ 	.word	0x00009a10


	//   ....[102]....
        /*0538*/ 	.word	0x00009a20


	//   ....[103]....
        /*053c*/ 	.word	0x00009e90


	//   ....[104]....
        /*0540*/ 	.word	0x0000a1c0


	//   ....[105]....
        /*0544*/ 	.word	0x0000a240


	//   ....[106]....
        /*0548*/ 	.word	0x0000a2d0


	//   ....[107]....
        /*054c*/ 	.word	0x0000a360


	//   ....[108]....
        /*0550*/ 	.word	0x0000a3f0


	//   ....[109]....
        /*0554*/ 	.word	0x0000a470


	//   ....[110]....
        /*0558*/ 	.word	0x0000a500


	//   ....[111]....
        /*055c*/ 	.word	0x0000a590


	//   ....[112]....
        /*0560*/ 	.word	0x0000a620


	//   ....[113]....
        /*0564*/ 	.word	0x0000a6a0


	//   ....[114]....
        /*0568*/ 	.word	0x0000a730


	//   ....[115]....
        /*056c*/ 	.word	0x0000a7c0


	//   ....[116]....
        /*0570*/ 	.word	0x0000a850


	//   ....[117]....
        /*0574*/ 	.word	0x0000a8d0


	//   ....[118]....
        /*0578*/ 	.word	0x0000a960


	//   ....[119]....
        /*057c*/ 	.word	0x0000a9f0


	//   ....[120]....
        /*0580*/ 	.word	0x0000aa80


	//   ....[121]....
        /*0584*/ 	.word	0x0000ab00


	//   ....[122]....
        /*0588*/ 	.word	0x0000ab90


	//   ....[123]....
        /*058c*/ 	.word	0x0000ac20


	//   ....[124]....
        /*0590*/ 	.word	0x0000acb0


	//   ....[125]....
        /*0594*/ 	.word	0x0000ad70


	//   ....[126]....
        /*0598*/ 	.word	0x0000adb0


	//   ....[127]....
        /*059c*/ 	.word	0x0000aee0


	//   ....[128]....
        /*05a0*/ 	.word	0x0000af60


	//   ....[129]....
        /*05a4*/ 	.word	0x0000aff0


	//   ....[130]....
        /*05a8*/ 	.word	0x0000b080


	//   ....[131]....
        /*05ac*/ 	.word	0x0000b110


	//   ....[132]....
        /*05b0*/ 	.word	0x0000b190


	//   ....[133]....
        /*05b4*/ 	.word	0x0000b220


	//   ....[134]....
        /*05b8*/ 	.word	0x0000b2b0


	//   ....[135]....
        /*05bc*/ 	.word	0x0000b340


	//   ....[136]....
        /*05c0*/ 	.word	0x0000b3c0


	//   ....[137]....
        /*05c4*/ 	.word	0x0000b450


	//   ....[138]....
        /*05c8*/ 	.word	0x0000b4e0


	//   ....[139]....
        /*05cc*/ 	.word	0x0000b570


	//   ....[140]....
        /*05d0*/ 	.word	0x0000b5f0


	//   ....[141]....
        /*05d4*/ 	.word	0x0000b680


	//   ....[142]....
        /*05d8*/ 	.word	0x0000b710


	//   ....[143]....
        /*05dc*/ 	.word	0x0000b7a0


	//   ....[144]....
        /*05e0*/ 	.word	0x0000b820


	//   ....[145]....
        /*05e4*/ 	.word	0x0000b8b0


	//   ....[146]....
        /*05e8*/ 	.word	0x0000b940


	//   ....[147]....
        /*05ec*/ 	.word	0x0000b9d0


	//   ....[148]....
        /*05f0*/ 	.word	0x0000ba80


	//   ....[149]....
        /*05f4*/ 	.word	0x0000bb00


	//   ....[150]....
        /*05f8*/ 	.word	0x0000bb70


	//   ....[151]....
        /*05fc*/ 	.word	0x0000bbf0


	//   ....[152]....
        /*0600*/ 	.word	0x0000bc80


	//   ....[153]....
        /*0604*/ 	.word	0x0000bd10


	//   ....[154]....
        /*0608*/ 	.word	0x0000bda0


	//   ....[155]....
        /*060c*/ 	.word	0x0000be20


	//   ....[156]....
        /*0610*/ 	.word	0x0000beb0


	//   ....[157]....
        /*0614*/ 	.word	0x0000bf40


	//   ....[158]....
        /*0618*/ 	.word	0x0000bfd0


	//   ....[159]....
        /*061c*/ 	.word	0x0000c050


	//   ....[160]....
        /*0620*/ 	.word	0x0000c0e0


	//   ....[161]....
        /*0624*/ 	.word	0x0000c170


	//   ....[162]....
        /*0628*/ 	.word	0x0000c200


	//   ....[163]....
        /*062c*/ 	.word	0x0000c280


	//   ....[164]....
        /*0630*/ 	.word	0x0000c310


	//   ....[165]....
        /*0634*/ 	.word	0x0000c3a0


	//   ....[166]....
        /*0638*/ 	.word	0x0000c430


	//   ....[167]....
        /*063c*/ 	.word	0x0000c4b0


	//   ....[168]....
        /*0640*/ 	.word	0x0000c540


	//   ....[169]....
        /*0644*/ 	.word	0x0000c5d0


	//   ....[170]....
        /*0648*/ 	.word	0x0000c660


	//   ....[171]....
        /*064c*/ 	.word	0x0000c720


	//   ....[172]....
        /*0650*/ 	.word	0x0000c760


	//   ....[173]....
        /*0654*/ 	.word	0x0000c880


	//   ....[174]....
        /*0658*/ 	.word	0x0000c900


	//   ....[175]....
        /*065c*/ 	.word	0x0000c990


	//   ....[176]....
        /*0660*/ 	.word	0x0000ca20


	//   ....[177]....
        /*0664*/ 	.word	0x0000cab0


	//   ....[178]....
        /*0668*/ 	.word	0x0000cb30


	//   ....[179]....
        /*066c*/ 	.word	0x0000cbc0


	//   ....[180]....
        /*0670*/ 	.word	0x0000cc50


	//   ....[181]....
        /*0674*/ 	.word	0x0000cce0


	//   ....[182]....
        /*0678*/ 	.word	0x0000cd60


	//   ....[183]....
        /*067c*/ 	.word	0x0000cdf0


	//   ....[184]....
        /*0680*/ 	.word	0x0000ce80


	//   ....[185]....
        /*0684*/ 	.word	0x0000cf10


	//   ....[186]....
        /*0688*/ 	.word	0x0000cf90


	//   ....[187]....
        /*068c*/ 	.word	0x0000d020


	//   ....[188]....
        /*0690*/ 	.word	0x0000d0b0


	//   ....[189]....
        /*0694*/ 	.word	0x0000d140


	//   ....[190]....
        /*0698*/ 	.word	0x0000d1c0


	//   ....[191]....
        /*069c*/ 	.word	0x0000d250


	//   ....[192]....
        /*06a0*/ 	.word	0x0000d2e0


	//   ....[193]....
        /*06a4*/ 	.word	0x0000d370


	//   ....[194]....
        /*06a8*/ 	.word	0x0000d420


	//   ....[195]....
        /*06ac*/ 	.word	0x0000d4a0


	//----- nvinfo : EIATTR_VRC_CTA_INIT_COUNT
	.align		4
.L_124:
        /*06b0*/ 	.byte	0x02, 0x4a
	.zero		1
	.zero		1


	//----- nvinfo : EIATTR_EXIT_INSTR_OFFSETS
	.align		4
        /*06b4*/ 	.byte	0x04, 0x1c
        /*06b6*/ 	.short	(.L_126 - .L_125)


	//   ....[0]....
.L_125:
        /*06b8*/ 	.word	0x00004ee0


	//   ....[1]....
        /*06bc*/ 	.word	0x00004f70


	//   ....[2]....
        /*06c0*/ 	.word	0x00004f90


	//   ....[3]....
        /*06c4*/ 	.word	0x0000a0e0


	//   ....[4]....
        /*06c8*/ 	.word	0x0000a170


	//----- nvinfo : EIATTR_MAX_THREADS
	.align		4
.L_126:
        /*06cc*/ 	.byte	0x04, 0x05
        /*06ce*/ 	.short	(.L_128 - .L_127)
.L_127:
        /*06d0*/ 	.word	0x00000080
        /*06d4*/ 	.word	0x00000001
        /*06d8*/ 	.word	0x00000001


	//----- nvinfo : EIATTR_CRS_STACK_SIZE
	.align		4
.L_128:
        /*06dc*/ 	.byte	0x04, 0x1e
        /*06de*/ 	.short	(.L_130 - .L_129)
.L_129:
        /*06e0*/ 	.word	0x00000000


	//----- nvinfo : EIATTR_CBANK_PARAM_SIZE
	.align		4
.L_130:
        /*06e4*/ 	.byte	0x03, 0x19
        /*06e6*/ 	.short	0x00dc


	//----- nvinfo : EIATTR_PARAM_CBANK
	.align		4
        /*06e8*/ 	.byte	0x04, 0x0a
        /*06ea*/ 	.short	(.L_132 - .L_131)
	.align		4
.L_131:
        /*06ec*/ 	.word	index@(.nv.constant0._ZN3cub18CUB_300001_SM_10006detail4scan16DeviceScanKernelINS2_10policy_hubIN6thrust24THRUST_300001_SM_1000_NS6system6detail7generic14key_flag_tupleENS6_6detail10any_assignESA_jNS9_16key_flag_scan_opEE10Policy1000ENS6_18transform_iteratorINS9_21construct_key_flag_opENS6_17counting_iteratorImNS6_11use_defaultESJ_SJ_EESA_SJ_EENS6_25transform_output_iteratorINS9_15write_output_opINSB_15normal_iteratorINS6_7pointerIiNS6_8cuda_cub5par_tESJ_SJ_EEEEPiEENS6_16discard_iteratorImEEEENS0_13ScanTileStateISA_Lb0EEESD_NS0_8NullTypeEjSA_Lb0ES11_EEvT0_T1_T2_iT3_T4_T5_)
        /*06f0*/ 	.short	0x0380
        /*06f2*/ 	.short	0x00dc


	//----- nvinfo : EIATTR_SW_WAR
	.align		4
.L_132:
        /*06f4*/ 	.byte	0x04, 0x36
        /*06f6*/ 	.short	(.L_134 - .L_133)
.L_133:
        /*06f8*/ 	.word	0x00000008
.L_134:


//--------------------- .nv.info._ZN3cub18CUB_300001_SM_10006detail4scan20DeviceScanInitKernelINS0_13ScanTileStateIN6thrust24THRUST_300001_SM_1000_NS6system6detail7generic14key_flag_tupleELb0EEEEEvT_i --------------------------
	.section	.nv.info._ZN3cub18CUB_300001_SM_10006detail4scan20DeviceScanInitKernelINS0_13ScanTileStateIN6thrust24THRUST_300001_SM_1000_NS6system6detail7generic14key_flag_tupleELb0EEEEEvT_i,"",@"SHT_CUDA_INFO"
	.sectionflags	@""
	.align	4


	//----- nvinfo : EIATTR_CUDA_API_VERSION
	.align		4
        /*0000*/ 	.byte	0x04, 0x37
        /*0002*/ 	.short	(.L_136 - .L_135)
.L_135:
        /*0004*/ 	.word	0x00000082


	//----- nvinfo : EIATTR_KPARAM_INFO
	.align		4
.L_136:
        /*0008*/ 	.byte	0x04, 0x17
        /*000a*/ 	.short	(.L_138 - .L_137)
.L_137:
        /*000c*/ 	.word	0x00000000
        /*0010*/ 	.short	0x0001
        /*0012*/ 	.short	0x0018
        /*0014*/ 	.byte	0x00, 0xf0, 0x11, 0x00


	//----- nvinfo : EIATTR_KPARAM_INFO
	.align		4
.L_138:
        /*0018*/ 	.byte	0x04, 0x17
        /*001a*/ 	.short	(.L_140 - .L_139)
.L_139:
        /*001c*/ 	.word	0x00000000
        /*0020*/ 	.short	0x0000
        /*0022*/ 	.short	0x0000
        /*0024*/ 	.byte	0x00, 0xf0, 0x61, 0x00


	//----- nvinfo : EIATTR_SPARSE_MMA_MASK
	.align		4
.L_140:
        /*0028*/ 	.byte	0x03, 0x50
        /*002a*/ 	.short	0x0000


	//----- nvinfo : EIATTR_MAXREG_COUNT
	.align		4
        /*002c*/ 	.byte	0x03, 0x1b
        /*002e*/ 	.short	0x00ff


	//----- nvinfo : EIATTR_MERCURY_ISA_VERSION
	.align		4
        /*0030*/ 	.byte	0x03, 0x5f
        /*0032*/ 	.short	0x0101


	//----- nvinfo : EIATTR_VRC_CTA_INIT_COUNT
	.align		4
        /*0034*/ 	.byte	0x02, 0x4a
	.zero		1
	.zero		1


	//----- nvinfo : EIATTR_EXIT_INSTR_OFFSETS
	.align		4
        /*0038*/ 	.byte	0x04, 0x1c
        /*003a*/ 	.short	(.L_142 - .L_141)


	//   ....[0]....
.L_141:
        /*003c*/ 	.word	0x000000e0


	//   ....[1]....
        /*0040*/ 	.word	0x00000120


	//----- nvinfo : EIATTR_CBANK_PARAM_SIZE
	.align		4
.L_142:
        /*0044*/ 	.byte	0x03, 0x19
        /*0046*/ 	.short	0x001c


	//----- nvinfo : EIATTR_PARAM_CBANK
	.align		4
        /*0048*/ 	.byte	0x04, 0x0a
        /*004a*/ 	.short	(.L_144 - .L_143)
	.align		4
.L_143:
        /*004c*/ 	.word	index@(.nv.constant0._ZN3cub18CUB_300001_SM_10006detail4scan20DeviceScanInitKernelINS0_13ScanTileStateIN6thrust24THRUST_300001_SM_1000_NS6system6detail7generic14key_flag_tupleELb0EEEEEvT_i)
        /*0050*/ 	.short	0x0380
        /*0052*/ 	.short	0x001c


	//----- nvinfo : EIATTR_SW_WAR
	.align		4
.L_144:
        /*0054*/ 	.byte	0x04, 0x36
        /*0056*/ 	.short	(.L_146 - .L_145)
.L_145:
        /*0058*/ 	.word	0x00000008
.L_146:


//--------------------- .nv.info._ZN3cub18CUB_300001_SM_10006detail11EmptyKernelIvEEvv --------------------------
	.section	.nv.info._ZN3cub18CUB_300001_SM_10006detail11EmptyKernelIvEEvv,"",@"SHT_CUDA_INFO"
	.sectionflags	@""
	.align	4


	//----- nvinfo : EIATTR_CUDA_API_VERSION
	.align		4
        /*0000*/ 	.byte	0x04, 0x37
        /*0002*/ 	.short	(.L_148 - .L_147)
.L_147:
        /*0004*/ 	.word	0x00000082


	//----- nvinfo : EIATTR_SPARSE_MMA_MASK
	.align		4
.L_148:
        /*0008*/ 	.byte	0x03, 0x50
        /*000a*/ 	.short	0x0000


	//----- nvinfo : EIATTR_MAXREG_COUNT
	.align		4
        /*000c*/ 	.byte	0x03, 0x1b
        /*000e*/ 	.short	0x00ff


	//----- nvinfo : EIATTR_MERCURY_ISA_VERSION
	.align		4
        /*0010*/ 	.byte	0x03, 0x5f
        /*0012*/ 	.short	0x0101


	//----- nvinfo : EIATTR_VRC_CTA_INIT_COUNT
	.align		4
        /*0014*/ 	.byte	0x02, 0x4a
	.zero		1
	.zero		1


	//----- nvinfo : EIATTR_EXIT_INSTR_OFFSETS
	.align		4
        /*0018*/ 	.byte	0x04, 0x1c
        /*001a*/ 	.short	(.L_150 - .L_149)


	//   ....[0]....
.L_149:
        /*001c*/ 	.word	0x00000010


	//----- nvinfo : EIATTR_SW_WAR
	.align		4
.L_150:
        /*0020*/ 	.byte	0x04, 0x36
        /*0022*/ 	.short	(.L_152 - .L_151)
.L_151:
        /*0024*/ 	.word	0x00000008
.L_152:


//--------------------- .nv.info._Z26upsert_kernel_with_io_coreImfmLj4EEvPPT0_Pim --------------------------
	.section	.nv.info._Z26upsert_kernel_with_io_coreImfmLj4EEvPPT0_Pim,"",@"SHT_CUDA_INFO"
	.sectionflags	@""
	.align	4


	//----- nvinfo : EIATTR_CUDA_API_VERSION
	.align		4
        /*0000*/ 	.byte	0x04, 0x37
        /*0002*/ 	.short	(.L_154 - .L_153)
.L_153:
        /*0004*/ 	.word	0x00000082


	//----- nvinfo : EIATTR_KPARAM_INFO
	.align		4
.L_154:
        /*0008*/ 	.byte	0x04, 0x17
        /*000a*/ 	.short	(.L_156 - .L_155)
.L_155:
        /*000c*/ 	.word	0x00000000
        /*0010*/ 	.short	0x0002
        /*0012*/ 	.short	0x0010
        /*0014*/ 	.byte	0x00, 0xf0, 0x21, 0x00


	//----- nvinfo : EIATTR_KPARAM_INFO
	.align		4
.L_156:
        /*0018*/ 	.byte	0x04, 0x17
        /*001a*/ 	.short	(.L_158 - .L_157)
.L_157:
        /*001c*/ 	.word	0x00000000
        /*0020*/ 	.short	0x0001
        /*0022*/ 	.short	0x0008
        /*0024*/ 	.byte	0x00, 0xf5, 0x21, 0x00


	//----- nvinfo : EIATTR_KPARAM_INFO
	.align		4
.L_158:
        /*0028*/ 	.byte	0x04, 0x17
        /*002a*/ 	.short	(.L_160 - .L_159)
.L_159:
        /*002c*/ 	.word	0x00000000
        /*0030*/ 	.short	0x0000
        /*0032*/ 	.short	0x0000
        /*0034*/ 	.byte	0x00, 0xf5, 0x21, 0x00


	//----- nvinfo : EIATTR_SPARSE_MMA_MASK
	.align		4
.L_160:
        /*0038*/ 	.byte	0x03, 0x50
        /*003a*/ 	.short	0x0000


	//----- nvinfo : EIATTR_MAXREG_COUNT
	.align		4
        /*003c*/ 	.byte	0x03, 0x1b
        /*003e*/ 	.short	0x00ff


	//----- nvinfo : EIATTR_MERCURY_ISA_VERSION
	.align		4
        /*0040*/ 	.byte	0x03, 0x5f
        /*0042*/ 	.short	0x0101


	//----- nvinfo : EIATTR_VRC_CTA_INIT_COUNT
	.align		4
        /*0044*/ 	.byte	0x02, 0x4a
	.zero		1
	.zero		1


	//----- nvinfo : EIATTR_EXIT_INSTR_OFFSETS
	.align		4
        /*0048*/ 	.byte	0x04, 0x1c
        /*004a*/ 	.short	(.L_162 - .L_161)


	//   ....[0]....
.L_161:
        /*004c*/ 	.word	0x00000080


	//   ....[1]....
        /*0050*/ 	.word	0x00000390


	//----- nvinfo : EIATTR_CRS_STACK_SIZE
	.align		4
.L_162:
        /*0054*/ 	.byte	0x04, 0x1e
        /*0056*/ 	.short	(.L_164 - .L_163)
.L_163:
        /*0058*/ 	.word	0x00000000


	//----- nvinfo : EIATTR_CBANK_PARAM_SIZE
	.align		4
.L_164:
        /*005c*/ 	.byte	0x03, 0x19
        /*005e*/ 	.short	0x0018


	//----- nvinfo : EIATTR_PARAM_CBANK
	.align		4
        /*0060*/ 	.byte	0x04, 0x0a
        /*0062*/ 	.short	(.L_166 - .L_165)
	.align		4
.L_165:
        /*0064*/ 	.word	index@(.nv.constant0._Z26upsert_kernel_with_io_coreImfmLj4EEvPPT0_Pim)
        /*0068*/ 	.short	0x0380
        /*006a*/ 	.short	0x0018


	//----- nvinfo : EIATTR_SW_WAR
	.align		4
.L_166:
        /*006c*/ 	.byte	0x04, 0x36
        /*006e*/ 	.short	(.L_168 - .L_167)
.L_167:
        /*0070*/ 	.word	0x00000008
.L_168:


//--------------------- .nv.callgraph             --------------------------
	.section	.nv.callgraph,"",@"SHT_CUDA_CALLGRAPH"
	.align	4
	.sectionentsize	8
	.align		4
        /*0000*/ 	.word	0x00000000
	.align		4
        /*0004*/ 	.word	0xffffffff
	.align		4
        /*0008*/ 	.word	0x00000000
	.align		4
        /*000c*/ 	.word	0xfffffffe
	.align		4
        /*0010*/ 	.word	0x00000000
	.align		4
        /*0014*/ 	.word	0xfffffffd
	.align		4
        /*0018*/ 	.word	0x00000000
	.align		4
        /*001c*/ 	.word	0xfffffffc


//--------------------- .nv.constant4             --------------------------
	.section	.nv.constant4,"a",@progbits
	.align	8
	.align		8
.nv.constant4:
        /*0000*/ 	.dword	_ZN30_INTERNAL_555581ff_4_k_cu_main4cuda3std3__432_GLOBAL__N__555581ff_4_k_cu_main6ignoreE
	.align		8
        /*0008*/ 	.dword	_ZN30_INTERNAL_555581ff_4_k_cu_main4cuda3std3__45__cpo5beginE
	.align		8
        /*0010*/ 	.dword	_ZN30_INTERNAL_555581ff_4_k_cu_main4cuda3std3__45__cpo3endE
	.align		8
        /*0018*/ 	.dword	_ZN30_INTERNAL_555581ff_4_k_cu_main4cuda3std3__45__cpo6cbeginE
	.align		8
        /*0020*/ 	.dword	_ZN30_INTERNAL_555581ff_4_k_cu_main4cuda3std3__45__cpo4cendE
	.align		8
        /*0028*/ 	.dword	_ZN30_INTERNAL_555581ff_4_k_cu_main4cuda3std3__45__cpo6rbeginE
	.align		8
        /*0030*/ 	.dword	_ZN30_INTERNAL_555581ff_4_k_cu_main4cuda3std3__45__cpo4rendE
	.align		8
        /*0038*/ 	.dword	_ZN30_INTERNAL_555581ff_4_k_cu_main4cuda3std3__45__cpo7crbeginE
	.align		8
        /*0040*/ 	.dword	_ZN30_INTERNAL_555581ff_4_k_cu_main4cuda3std3__45__cpo5crendE
	.align		8
        /*0048*/ 	.dword	_ZN30_INTERNAL_555581ff_4_k_cu_main4cuda3std3__419piecewise_constructE
	.align		8
        /*0050*/ 	.dword	_ZN30_INTERNAL_555581ff_4_k_cu_main4cuda3std3__48in_placeE
	.align		8
        /*0058*/ 	.dword	_ZN30_INTERNAL_555581ff_4_k_cu_main4cuda3std3__420unreachable_sentinelE
	.align		8
        /*0060*/ 	.dword	_ZN30_INTERNAL_555581ff_4_k_cu_main4cuda3std3__47nulloptE
	.align		8
        /*0068*/ 	.dword	_ZN30_INTERNAL_555581ff_4_k_cu_main4cuda3std3__48unexpectE
	.align		8
        /*0070*/ 	.dword	_ZN30_INTERNAL_555581ff_4_k_cu_main4cuda3std6ranges3__45__cpo4swapE
	.align		8
        /*0078*/ 	.dword	_ZN30_INTERNAL_555581ff_4_k_cu_main4cuda3std6ranges3__45__cpo9iter_moveE
	.align		8
        /*0080*/ 	.dword	_ZN30_INTERNAL_555581ff_4_k_cu_main4cuda3std6ranges3__45__cpo7advanceE
	.align		8
        /*0088*/ 	.dword	_ZN30_INTERNAL_555581ff_4_k_cu_main4cuda3std6ranges3__45__cpo5beginE
	.align		8
        /*0090*/ 	.dword	_ZN30_INTERNAL_555581ff_4_k_cu_main4cuda3std6ranges3__45__cpo3endE
	.align		8
        /*0098*/ 	.dword	_ZN30_INTERNAL_555581ff_4_k_cu_main4cuda3std6ranges3__45__cpo6cbeginE
	.align		8
        /*00a0*/ 	.dword	_ZN30_INTERNAL_555581ff_4_k_cu_main4cuda3std6ranges3__45__cpo4cendE
	.align		8
        /*00a8*/ 	.dword	_ZN30_INTERNAL_555581ff_4_k_cu_main4cuda3std6ranges3__45__cpo9iter_swapE
	.align		8
        /*00b0*/ 	.dword	_ZN30_INTERNAL_555581ff_4_k_cu_main4cuda3std6ranges3__45__cpo4nextE
	.align		8
        /*00b8*/ 	.dword	_ZN30_INTERNAL_555581ff_4_k_cu_main4cuda3std6ranges3__45__cpo4prevE
	.align		8
        /*00c0*/ 	.dword	_ZN30_INTERNAL_555581ff_4_k_cu_main4cuda3std6ranges3__45__cpo4dataE
	.align		8
        /*00c8*/ 	.dword	_ZN30_INTERNAL_555581ff_4_k_cu_main4cuda3std6ranges3__45__cpo5cdataE
	.align		8
        /*00d0*/ 	.dword	_ZN30_INTERNAL_555581ff_4_k_cu_main4cuda3std6ranges3__45__cpo4sizeE
	.align		8
        /*00d8*/ 	.dword	_ZN30_INTERNAL_555581ff_4_k_cu_main4cuda3std6ranges3__45__cpo5ssizeE
	.align		8
        /*00e0*/ 	.dword	_ZN30_INTERNAL_555581ff_4_k_cu_main4cuda3std6ranges3__45__cpo8distanceE
	.align		8
        /*00e8*/ 	.dword	_ZN30_INTERNAL_555581ff_4_k_cu_main6thrust24THRUST_300001_SM_1000_NS8cuda_cub3parE
	.align		8
        /*00f0*/ 	.dword	_ZN30_INTERNAL_555581ff_4_k_cu_main6thrust24THRUST_300001_SM_1000_NS8cuda_cub10par_nosyncE
	.align		8
        /*00f8*/ 	.dword	_ZN30_INTERNAL_555581ff_4_k_cu_main6thrust24THRUST_300001_SM_1000_NS6system6detail10sequential3seqE
	.align		8
        /*0100*/ 	.dword	_ZN30_INTERNAL_555581ff_4_k_cu_main6thrust24THRUST_300001_SM_1000_NS6system3cpp3parE
	.align		8
        /*0108*/ 	.dword	_ZN30_INTERNAL_555581ff_4_k_cu_main6thrust24THRUST_300001_SM_1000_NS12placeholders2_1E
	.align		8
        /*0110*/ 	.dword	_ZN30_INTERNAL_555581ff_4_k_cu_main6thrust24THRUST_300001_SM_1000_NS12placeholders2_2E
	.align		8
        /*0118*/ 	.dword	_ZN30_INTERNAL_555581ff_4_k_cu_main6thrust24THRUST_300001_SM_1000_NS12placeholders2_3E
	.align		8
        /*0120*/ 	.dword	_ZN30_INTERNAL_555581ff_4_k_cu_main6thrust24THRUST_300001_SM_1000_NS12placeholders2_4E
	.align		8
        /*0128*/ 	.dword	_ZN30_INTERNAL_555581ff_4_k_cu_main6thrust24THRUST_300001_SM_1000_NS12placeholders2_5E
	.align		8
        /*0130*/ 	.dword	_ZN30_INTERNAL_555581ff_4_k_cu_main6thrust24THRUST_300001_SM_1000_NS12placeholders2_6E
	.align		8
        /*0138*/ 	.dword	_ZN30_INTERNAL_555581ff_4_k_cu_main6thrust24THRUST_300001_SM_1000_NS12placeholders2_7E
	.align		8
        /*0140*/ 	.dword	_ZN30_INTERNAL_555581ff_4_k_cu_main6thrust24THRUST_300001_SM_1000_NS12placeholders2_8E
	.align		8
        /*0148*/ 	.dword	_ZN30_INTERNAL_555581ff_4_k_cu_main6thrust24THRUST_300001_SM_1000_NS12placeholders2_9E
	.align		8
        /*0150*/ 	.dword	_ZN30_INTERNAL_555581ff_4_k_cu_main6thrust24THRUST_300001_SM_1000_NS12placeholders3_10E
	.align		8
        /*0158*/ 	.dword	_ZN30_INTERNAL_555581ff_4_k_cu_main6thrust24THRUST_300001_SM_1000_NS3seqE
	.align		8
        /*0160*/ 	.dword	_ZN30_INTERNAL_555581ff_4_k_cu_main6thrust24THRUST_300001_SM_1000_NS6deviceE


//--------------------- .text._ZN3cub18CUB_300001_SM_10006detail4scan16DeviceScanKernelINS2_10policy_hubIN6thrust24THRUST_300001_SM_1000_NS6system6detail7generic14key_flag_tupleENS6_6detail10any_assignESA_mNS9_16key_flag_scan_opEE10Policy1000ENS6_18transform_iteratorINS9_21construct_key_flag_opENS6_17counting_iteratorImNS6_11use_defaultESJ_SJ_EESA_SJ_EENS6_25transform_output_iteratorINS9_15write_output_opINSB_15normal_iteratorINS6_7pointerIiNS6_8cuda_cub5par_tESJ_SJ_EEEEPiEENS6_16discard_iteratorImEEEENS0_13ScanTileStateISA_Lb0EEESD_NS0_8NullTypeEmSA_Lb0ES11_EEvT0_T1_T2_iT3_T4_T5_ --------------------------
	.section	.text._ZN3cub18CUB_300001_SM_10006detail4scan16DeviceScanKernelINS2_10policy_hubIN6thrust24THRUST_300001_SM_1000_NS6system6detail7generic14key_flag_tupleENS6_6detail10any_assignESA_mNS9_16key_flag_scan_opEE10Policy1000ENS6_18transform_iteratorINS9_21construct_key_flag_opENS6_17counting_iteratorImNS6_11use_defaultESJ_SJ_EESA_SJ_EENS6_25transform_output_iteratorINS9_15write_output_opINSB_15normal_iteratorINS6_7pointerIiNS6_8cuda_cub5par_tESJ_SJ_EEEEPiEENS6_16discard_iteratorImEEEENS0_13ScanTileStateISA_Lb0EEESD_NS0_8NullTypeEmSA_Lb0ES11_EEvT0_T1_T2_iT3_T4_T5_,"ax",@progbits
	.align	128
        .global         _ZN3cub18CUB_300001_SM_10006detail4scan16DeviceScanKernelINS2_10policy_hubIN6thrust24THRUST_300001_SM_1000_NS6system6detail7generic14key_flag_tupleENS6_6detail10any_assignESA_mNS9_16key_flag_scan_opEE10Policy1000ENS6_18transform_iteratorINS9_21construct_key_flag_opENS6_17counting_iteratorImNS6_11use_defaultESJ_SJ_EESA_SJ_EENS6_25transform_output_iteratorINS9_15write_output_opINSB_15normal_iteratorINS6_7pointerIiNS6_8cuda_cub5par_tESJ_SJ_EEEEPiEENS6_16discard_iteratorImEEEENS0_13ScanTileStateISA_Lb0EEESD_NS0_8NullTypeEmSA_Lb0ES11_EEvT0_T1_T2_iT3_T4_T5_
        .type           _ZN3cub18CUB_300001_SM_10006detail4scan16DeviceScanKernelINS2_10policy_hubIN6thrust24THRUST_300001_SM_1000_NS6system6detail7generic14key_flag_tupleENS6_6detail10any_assignESA_mNS9_16key_flag_scan_opEE10Policy1000ENS6_18transform_iteratorINS9_21construct_key_flag_opENS6_17counting_iteratorImNS6_11use_defaultESJ_SJ_EESA_SJ_EENS6_25transform_output_iteratorINS9_15write_output_opINSB_15normal_iteratorINS6_7pointerIiNS6_8cuda_cub5par_tESJ_SJ_EEEEPiEENS6_16discard_iteratorImEEEENS0_13ScanTileStateISA_Lb0EEESD_NS0_8NullTypeEmSA_Lb0ES11_EEvT0_T1_T2_iT3_T4_T5_,@function
        .size           _ZN3cub18CUB_300001_SM_10006detail4scan16DeviceScanKernelINS2_10policy_hubIN6thrust24THRUST_300001_SM_1000_NS6system6detail7generic14key_flag_tupleENS6_6detail10any_assignESA_mNS9_16key_flag_scan_opEE10Policy1000ENS6_18transform_iteratorINS9_21construct_key_flag_opENS6_17counting_iteratorImNS6_11use_defaultESJ_SJ_EESA_SJ_EENS6_25transform_output_iteratorINS9_15write_output_opINSB_15normal_iteratorINS6_7pointerIiNS6_8cuda_cub5par_tESJ_SJ_EEEEPiEENS6_16discard_iteratorImEEEENS0_13ScanTileStateISA_Lb0EEESD_NS0_8NullTypeEmSA_Lb0ES11_EEvT0_T1_T2_iT3_T4_T5_,(.L_x_696 - _ZN3cub18CUB_300001_SM_10006detail4scan16DeviceScanKernelINS2_10policy_hubIN6thrust24THRUST_300001_SM_1000_NS6system6detail7generic14key_flag_tupleENS6_6detail10any_assignESA_mNS9_16key_flag_scan_opEE10Policy1000ENS6_18transform_iteratorINS9_21construct_key_flag_opENS6_17counting_iteratorImNS6_11use_defaultESJ_SJ_EESA_SJ_EENS6_25transform_output_iteratorINS9_15write_output_opINSB_15normal_iteratorINS6_7pointerIiNS6_8cuda_cub5par_tESJ_SJ_EEEEPiEENS6_16discard_iteratorImEEEENS0_13ScanTileStateISA_Lb0EEESD_NS0_8NullTypeEmSA_Lb0ES11_EEvT0_T1_T2_iT3_T4_T5_)
        .other          _ZN3cub18CUB_300001_SM_10006detail4scan16DeviceScanKernelINS2_10policy_hubIN6thrust24THRUST_300001_SM_1000_NS6system6detail7generic14key_flag_tupleENS6_6detail10any_assignESA_mNS9_16key_flag_scan_opEE10Policy1000ENS6_18transform_iteratorINS9_21construct_key_flag_opENS6_17counting_iteratorImNS6_11use_defaultESJ_SJ_EESA_SJ_EENS6_25transform_output_iteratorINS9_15write_output_opINSB_15normal_iteratorINS6_7pointerIiNS6_8cuda_cub5par_tESJ_SJ_EEEEPiEENS6_16discard_iteratorImEEEENS0_13ScanTileStateISA_Lb0EEESD_NS0_8NullTypeEmSA_Lb0ES11_EEvT0_T1_T2_iT3_T4_T5_,@"STO_CUDA_ENTRY STV_DEFAULT"
_ZN3cub18CUB_300001_SM_10006detail4scan16DeviceScanKernelINS2_10policy_hubIN6thrust24THRUST_300001_SM_1000_NS6system6detail7generic14key_flag_tupleENS6_6detail10any_assignESA_mNS9_16key_flag_scan_opEE10Policy1000ENS6_18transform_iteratorINS9_21construct_key_flag_opENS6_17counting_iteratorImNS6_11use_defaultESJ_SJ_EESA_SJ_EENS6_25transform_output_iteratorINS9_15write_output_opINSB_15normal_iteratorINS6_7pointerIiNS6_8cuda_cub5par_tESJ_SJ_EEEEPiEENS6_16discard_iteratorImEEEENS0_13ScanTileStateISA_Lb0EEESD_NS0_8NullTypeEmSA_Lb0ES11_EEvT0_T1_T2_iT3_T4_T5_:
.text._ZN3cub18CUB_300001_SM_10006detail4scan16DeviceScanKernelINS2_10policy_hubIN6thrust24THRUST_300001_SM_1000_NS6system6detail7generic14key_flag_tupleENS6_6detail10any_assignESA_mNS9_16key_flag_scan_opEE10Policy1000ENS6_18transform_iteratorINS9_21construct_key_flag_opENS6_17counting_iteratorImNS6_11use_defaultESJ_SJ_EESA_SJ_EENS6_25transform_output_iteratorINS9_15write_output_opINSB_15normal_iteratorINS6_7pointerIiNS6_8cuda_cub5par_tESJ_SJ_EEEEPiEENS6_16discard_iteratorImEEEENS0_13ScanTileStateISA_Lb0EEESD_NS0_8NullTypeEmSA_Lb0ES11_EEvT0_T1_T2_iT3_T4_T5_:
[----:B------:R-:W-:Y:S08]  /*0000*/  LDC R1, c[0x0][0x37c] ;  /* 0x0000df00ff017b82 */ /* 0x000ff00000000800 */
[----:B------:R-:W0:Y:S01]  /*0010*/  S2UR UR30, SR_CTAID.X ;  /* 0x00000000001e79c3 */ /* 0x000e220000002500 */
[----:B------:R-:W0:Y:S01]  /*0020*/  LDCU UR8, c[0x0][0x450] ;  /* 0x00008a00ff0877ac */ /* 0x000e220008000800 */
[----:B------:R-:W1:Y:S01]  /*0030*/  LDCU.64 UR4, c[0x0][0x458] ;  /* 0x00008b00ff0477ac */ /* 0x000e620008000a00 */
[----:B------:R-:W2:Y:S01]  /*0040*/  LDCU.64 UR28, c[0x0][0x358] ;  /* 0x00006b00ff1c77ac */ /* 0x000ea20008000a00 */
[----:B0-----:R-:W-:-:S04]  /*0050*/  UIADD3 UR8, UPT, UPT, UR30, UR8, URZ ;  /* 0x000000081e087290 */ /* 0x001fc8000fffe0ff */
[----:B------:R-:W-:-:S04]  /*0060*/  UIMAD.WIDE UR10, UR8, 0x180, URZ ;  /* 0x00000180080a78a5 */ /* 0x000fc8000f8e02ff */
[----:B-1----:R-:W-:-:S04]  /*0070*/  UIADD3 UR9, UP0, UPT, -UR10, UR4, URZ ;  /* 0x000000040a097290 */ /* 0x002fc8000ff1e1ff */
[----:B------:R-:W-:Y:S02]  /*0080*/  UIADD3.X UR4, UPT, UPT, ~UR11, UR5, URZ, UP0, !UPT ;  /* 0x000000050b047290 */ /* 0x000fe400087fe5ff */
[----:B------:R-:W-:-:S04]  /*0090*/  UISETP.GE.U32.AND UP0, UPT, UR9, 0x181, UPT ;  /* 0x000001810900788c */ /* 0x000fc8000bf06070 */
[----:B------:R-:W-:-:S09]  /*00a0*/  UISETP.GE.U32.AND.EX UP0, UPT, UR4, URZ, UPT, UP0 ;  /* 0x000000ff0400728c */ /* 0x000fd2000bf06100 */
[----:B--2---:R-:W-:Y:S05]  /*00b0*/  BRA.U !UP0, `(.L_x_0) ;  /* 0x0000004d08e87547 */ /* 0x004fea000b800000 */
[----:B------:R-:W0:Y:S01]  /*00c0*/  S2R R0, SR_TID.X ;  /* 0x0000000000007919 */ /* 0x000e220000002100 */
[----:B------:R-:W1:Y:S01]  /*00d0*/  LDCU.128 UR4, c[0x0][0x380] ;  /* 0x00007000ff0477ac */ /* 0x000e620008000c00 */
[----:B------:R-:W-:Y:S01]  /*00e0*/  BSSY.RECONVERGENT B0, `(.L_x_1) ;  /* 0x00004bc000007945 */ /* 0x000fe20003800200 */
[----:B------:R-:W2:Y:S01]  /*00f0*/  S2R R45, SR_LANEID ;  /* 0x00000000002d7919 */ /* 0x000ea20000000000 */
[----:B------:R-:W3:Y:S01]  /*0100*/  LDCU UR12, c[0x0][0x390] ;  /* 0x00007200ff0c77ac */ /* 0x000ee20008000800 */
[----:B------:R-:W3:Y:S01]  /*0110*/  LDCU UR30, c[0x0][0x398] ;  /* 0x00007300ff1e77ac */ /* 0x000ee20008000800 */
[----:B------:R-:W4:Y:S01]  /*0120*/  LDCU UR13, c[0x0][0x390] ;  /* 0x00007200ff0d77ac */ /* 0x000f220008000800 */
[----:B------:R-:W5:Y:S01]  /*0130*/  LDCU UR32, c[0x0][0x3a0] ;  /* 0x00007400ff2077ac */ /* 0x000f620008000800 */
[----:B-1----:R-:W-:Y:S01]  /*0140*/  UIADD3 UR9, UP0, UPT, UR10, UR4, URZ ;  /* 0x000000040a097290 */ /* 0x002fe2000ff1e0ff */
[----:B------:R-:W1:Y:S03]  /*0150*/  LDCU UR14, c[0x0][0x390] ;  /* 0x00007200ff0e77ac */ /* 0x000e660008000800 */
[----:B------:R-:W-:Y:S01]  /*0160*/  UIADD3.X UR5, UPT, UPT, UR11, UR5, URZ, UP0, !UPT ;  /* 0x000000050b057290 */ /* 0x000fe200087fe4ff */
[----:B------:R-:W2:Y:S01]  /*0170*/  LDCU UR42, c[0x0][0x3a0] ;  /* 0x00007400ff2a77ac */ /* 0x000ea20008000800 */
[C---:B0-----:R-:W-:Y:S01]  /*0180*/  LOP3.LUT R2, R0.reuse, 0x1f, RZ, 0xc0, !PT ;  /* 0x0000001f00027812 */ /* 0x041fe200078ec0ff */
[----:B------:R-:W0:Y:S01]  /*0190*/  LDCU.128 UR16, c[0x0][0x3b0] ;  /* 0x00007600ff1077ac */ /* 0x000e220008000c00 */
[----:B------:R-:W-:Y:S01]  /*01a0*/  LOP3.LUT R3, R0, 0x3e0, RZ, 0xc0, !PT ;  /* 0x000003e000037812 */ /* 0x000fe200078ec0ff */
[----:B---3--:R-:W-:-:S04]  /*01b0*/  UIADD3 UR4, UPT, UPT, UR12, -UR30, URZ ;  /* 0x8000001e0c047290 */ /* 0x008fc8000fffe0ff */
[----:B------:R-:W-:Y:S01]  /*01c0*/  IMAD R2, R3, 0x3, R2 ;  /* 0x0000000303027824 */ /* 0x000fe200078e0202 */
[----:B------:R-:W3:Y:S03]  /*01d0*/  LDCU UR44, c[0x0][0x398] ;  /* 0x00007300ff2c77ac */ /* 0x000ee60008000800 */
[C---:B------:R-:W-:Y:S01]  /*01e0*/  VIADD R3, R2.reuse, 0x20 ;  /* 0x0000002002037836 */ /* 0x040fe20000000000 */
[C---:B------:R-:W-:Y:S01]  /*01f0*/  IADD3 R13, P0, PT, R2.reuse, UR9, RZ ;  /* 0x00000009020d7c10 */ /* 0x040fe2000ff1e0ff */
[----:B------:R-:W3:Y:S04]  /*0200*/  LDCU UR10, c[0x0][0x3a0] ;  /* 0x00007400ff0a77ac */ /* 0x000ee80008000800 */
[----:B------:R-:W-:Y:S01]  /*0210*/  IMAD.X R4, RZ, RZ, UR5, P0 ;  /* 0x00000005ff047e24 */ /* 0x000fe200080e06ff */
[----:B------:R-:W-:Y:S01]  /*0220*/  IADD3 R8, P0, PT, R3, UR9, RZ ;  /* 0x0000000903087c10 */ /* 0x000fe2000ff1e0ff */
[----:B------:R-:W3:Y:S03]  /*0230*/  LDCU UR45, c[0x0][0x3a0] ;  /* 0x00007400ff2d77ac */ /* 0x000ee60008000800 */
[----:B------:R-:W-:Y:S01]  /*0240*/  SHF.R.U64 R11, R13, UR12, R4 ;  /* 0x0000000c0d0b7c19 */ /* 0x000fe20008001204 */
[----:B------:R-:W-:Y:S01]  /*0250*/  VIADD R4, R2, 0x40 ;  /* 0x0000004002047836 */ /* 0x000fe20000000000 */
[----:B------:R-:W3:Y:S01]  /*0260*/  LDCU UR33, c[0x0][0x3a8] ;  /* 0x00007500ff2177ac */ /* 0x000ee20008000800 */
[----:B------:R-:W-:-:S02]  /*0270*/  IMAD.X R7, RZ, RZ, UR5, P0 ;  /* 0x00000005ff077e24 */ /* 0x000fc400080e06ff */
[C---:B------:R-:W-:Y:S01]  /*0280*/  IMAD.WIDE.U32 R2, R11.reuse, -0x4e31916d, RZ ;  /* 0xb1ce6e930b027825 */ /* 0x040fe200078e00ff */
[----:B------:R-:W-:Y:S01]  /*0290*/  IADD3 R10, P0, PT, R4, UR9, RZ ;  /* 0x00000009040a7c10 */ /* 0x000fe2000ff1e0ff */
[----:B------:R-:W3:Y:S01]  /*02a0*/  LDCU UR11, c[0x0][0x398] ;  /* 0x00007300ff0b77ac */ /* 0x000ee20008000800 */
[----:B----4-:R-:W-:Y:S01]  /*02b0*/  SHF.R.U64 R7, R8, UR13, R7 ;  /* 0x0000000d08077c19 */ /* 0x010fe20008001207 */
[----:B------:R-:W-:Y:S01]  /*02c0*/  IMAD R11, R11, -0x2d48bbf9, R3 ;  /* 0xd2b744070b0b7824 */ /* 0x000fe200078e0203 */
[----:B-----5:R-:W-:Y:S01]  /*02d0*/  LOP3.LUT R4, R13, UR32, RZ, 0xc0, !PT ;  /* 0x000000200d047c12 */ /* 0x020fe2000f8ec0ff */
[----:B------:R-:W-:Y:S01]  /*02e0*/  IMAD.X R9, RZ, RZ, UR5, P0 ;  /* 0x00000005ff097e24 */ /* 0x000fe200080e06ff */
[----:B------:R-:W-:Y:S01]  /*02f0*/  SHF.L.U32 R5, R2, UR4, RZ ;  /* 0x0000000402057c19 */ /* 0x000fe200080006ff */
[----:B------:R-:W-:Y:S01]  /*0300*/  IMAD.WIDE.U32 R2, R7, -0x4e31916d, RZ ;  /* 0xb1ce6e9307027825 */ /* 0x000fe200078e00ff */
[----:B------:R-:W4:Y:S01]  /*0310*/  LDCU.128 UR20, c[0x0][0x3b0] ;  /* 0x00007600ff1477ac */ /* 0x000f220008000c00 */
[----:B------:R-:W-:-:S02]  /*0320*/  SHF.R.U32.HI R4, RZ, UR30, R4 ;  /* 0x0000001eff047c19 */ /* 0x000fc40008011604 */
[----:B-1----:R-:W-:Y:S01]  /*0330*/  SHF.R.U64 R9, R10, UR14, R9 ;  /* 0x0000000e0a097c19 */ /* 0x002fe20008001209 */
[----:B------:R-:W1:Y:S01]  /*0340*/  LDCU.128 UR12, c[0x0][0x3b0] ;  /* 0x00007600ff0c77ac */ /* 0x000e620008000c00 */
[----:B------:R-:W-:Y:S01]  /*0350*/  IMAD R14, R7, -0x2d48bbf9, R3 ;  /* 0xd2b74407070e7824 */ /* 0x000fe200078e0203 */
[----:B------:R-:W-:Y:S01]  /*0360*/  SHF.L.U32 R7, R2, UR4, RZ ;  /* 0x0000000402077c19 */ /* 0x000fe200080006ff */
[----:B------:R-:W5:Y:S01]  /*0370*/  LDCU UR55, c[0x0][0x3a0] ;  /* 0x00007400ff3777ac */ /* 0x000f620008000800 */
[----:B------:R-:W-:Y:S01]  /*0380*/  IMAD.WIDE.U32 R2, R9, -0x4e31916d, RZ ;  /* 0xb1ce6e9309027825 */ /* 0x000fe200078e00ff */
[----:B------:R-:W-:Y:S01]  /*0390*/  LOP3.LUT R6, R5, UR32, R4, 0xc8, !PT ;  /* 0x0000002005067c12 */ /* 0x000fe2000f8ec804 */
[----:B------:R-:W5:Y:S01]  /*03a0*/  LDCU UR46, c[0x0][0x3a8] ;  /* 0x00007500ff2e77ac */ /* 0x000f620008000800 */
[----:B--2---:R-:W-:Y:S01]  /*03b0*/  LOP3.LUT R5, R8, UR42, RZ, 0xc0, !PT ;  /* 0x0000002a08057c12 */ /* 0x004fe2000f8ec0ff */
[----:B------:R-:W-:Y:S01]  /*03c0*/  IMAD R12, R9, -0x2d48bbf9, R3 ;  /* 0xd2b74407090c7824 */ /* 0x000fe200078e0203 */
[----:B0-----:R-:W-:Y:S01]  /*03d0*/  LOP3.LUT R4, R11, UR16, RZ, 0x3c, !PT ;  /* 0x000000100b047c12 */ /* 0x001fe2000f8e3cff */
[----:B------:R-:W0:Y:S01]  /*03e0*/  LDCU UR5, c[0x0][0x3a8] ;  /* 0x00007500ff0577ac */ /* 0x000e220008000800 */
[----:B------:R-:W-:-:S02]  /*03f0*/  SHF.L.U32 R8, R2, UR4, RZ ;  /* 0x0000000402087c19 */ /* 0x000fc400080006ff */
[----:B---3--:R-:W-:Y:S01]  /*0400*/  SHF.R.U32.HI R2, RZ, UR44, R5 ;  /* 0x0000002cff027c19 */ /* 0x008fe20008011605 */
[----:B------:R-:W2:Y:S01]  /*0410*/  LDCU UR50, c[0x0][0x398] ;  /* 0x00007300ff3277ac */ /* 0x000ea20008000800 */
[----:B------:R-:W-:Y:S02]  /*0420*/  LOP3.LUT R4, R4, UR32, R13, 0x78, !PT ;  /* 0x0000002004047c12 */ /* 0x000fe4000f8e780d */
[----:B------:R-:W-:Y:S01]  /*0430*/  LOP3.LUT R3, R10, UR10, RZ, 0xc0, !PT ;  /* 0x0000000a0a037c12 */ /* 0x000fe2000f8ec0ff */
[----:B------:R-:W3:Y:S01]  /*0440*/  LDCU UR9, c[0x0][0x398] ;  /* 0x00007300ff0977ac */ /* 0x000ee20008000800 */
[----:B------:R-:W-:Y:S02]  /*0450*/  LOP3.LUT R10, R7, UR45, R2, 0xc8, !PT ;  /* 0x0000002d070a7c12 */ /* 0x000fe4000f8ec802 */
[----:B------:R-:W-:Y:S01]  /*0460*/  LOP3.LUT R7, R4, UR33, RZ, 0xc0, !PT ;  /* 0x0000002104077c12 */ /* 0x000fe2000f8ec0ff */
[----:B------:R-:W3:Y:S01]  /*0470*/  LDCU UR51, c[0x0][0x3a8] ;  /* 0x00007500ff3377ac */ /* 0x000ee20008000800 */
[----:B------:R-:W-:-:S02]  /*0480*/  SHF.R.U32.HI R11, RZ, UR11, R3 ;  /* 0x0000000bff0b7c19 */ /* 0x000fc40008011603 */
[----:B----4-:R-:W-:Y:S01]  /*0490*/  LOP3.LUT R5, R5, UR20, R14, 0x96, !PT ;  /* 0x0000001405057c12 */ /* 0x010fe2000f8e960e */
[----:B------:R-:W4:Y:S01]  /*04a0*/  LDCU UR52, c[0x0][0x3a0] ;  /* 0x00007400ff3477ac */ /* 0x000f220008000800 */
[----:B-1----:R-:W-:Y:S01]  /*04b0*/  LOP3.LUT R4, R3, UR12, R12, 0x96, !PT ;  /* 0x0000000c03047c12 */ /* 0x002fe2000f8e960c */
[----:B------:R-:W-:Y:S01]  /*04c0*/  IMAD.WIDE.U32 R2, R7, -0x4e31916d, RZ ;  /* 0xb1ce6e9307027825 */ /* 0x000fe200078e00ff */
[----:B-----5:R-:W-:Y:S01]  /*04d0*/  LOP3.LUT R12, R8, UR55, R11, 0xc8, !PT ;  /* 0x00000037080c7c12 */ /* 0x020fe2000f8ec80b */
[----:B------:R-:W1:Y:S01]  /*04e0*/  LDCU UR12, c[0x0][0x3a0] ;  /* 0x00007400ff0c77ac */ /* 0x000e620008000800 */
[----:B------:R-:W-:Y:S01]  /*04f0*/  LOP3.LUT R9, R5, UR46, RZ, 0xc0, !PT ;  /* 0x0000002e05097c12 */ /* 0x000fe2000f8ec0ff */
[----:B------:R-:W-:Y:S01]  /*0500*/  IMAD R15, R7, -0x2d48bbf9, R3 ;  /* 0xd2b74407070f7824 */ /* 0x000fe200078e0203 */
[----:B0-----:R-:W-:Y:S01]  /*0510*/  LOP3.LUT R11, R4, UR5, RZ, 0xc0, !PT ;  /* 0x00000005040b7c12 */ /* 0x001fe2000f8ec0ff */
[----:B------:R-:W0:Y:S01]  /*0520*/  LDCU UR10, c[0x0][0x3a8] ;  /* 0x00007500ff0a77ac */ /* 0x000e220008000800 */
[----:B------:R-:W-:Y:S01]  /*0530*/  SHF.L.U32 R7, R2, UR4, RZ ;  /* 0x0000000402077c19 */ /* 0x000fe200080006ff */
[----:B------:R-:W-:Y:S01]  /*0540*/  IMAD.WIDE.U32 R4, R9, -0x4e31916d, RZ ;  /* 0xb1ce6e9309047825 */ /* 0x000fe200078e00ff */
[----:B------:R-:W5:Y:S03]  /*0550*/  LDCU UR53, c[0x0][0x398] ;  /* 0x00007300ff3577ac */ /* 0x000f660008000800 */
[----:B------:R-:W-:Y:S01]  /*0560*/  IMAD.WIDE.U32 R2, R11, -0x4e31916d, RZ ;  /* 0xb1ce6e930b027825 */ /* 0x000fe200078e00ff */
[----:B------:R-:W-:Y:S01]  /*0570*/  SHF.L.U32 R4, R4, UR4, RZ ;  /* 0x0000000404047c19 */ /* 0x000fe200080006ff */
[----:B------:R-:W5:Y:S02]  /*0580*/  LDCU UR16, c[0x0][0x3a0] ;  /* 0x00007400ff1077ac */ /* 0x000f640008000800 */
[----:B------:R-:W-:Y:S01]  /*0590*/  IMAD R13, R9, -0x2d48bbf9, R5 ;  /* 0xd2b74407090d7824 */ /* 0x000fe200078e0205 */
[----:B------:R-:W-:Y:S01]  /*05a0*/  SHF.L.U32 R5, R2, UR4, RZ ;  /* 0x0000000402057c19 */ /* 0x000fe200080006ff */
[----:B------:R-:W-:Y:S01]  /*05b0*/  IMAD R9, R11, -0x2d48bbf9, R3 ;  /* 0xd2b744070b097824 */ /* 0x000fe200078e0203 */
[----:B------:R-:W-:Y:S01]  /*05c0*/  SHF.R.U32.HI R2, RZ, UR30, R6 ;  /* 0x0000001eff027c19 */ /* 0x000fe20008011606 */
[----:B------:R-:W5:Y:S01]  /*05d0*/  LDCU UR49, c[0x0][0x3a8] ;  /* 0x00007500ff3177ac */ /* 0x000f620008000800 */
[----:B------:R-:W-:-:S02]  /*05e0*/  LOP3.LUT R6, R6, UR17, R15, 0x96, !PT ;  /* 0x0000001106067c12 */ /* 0x000fc4000f8e960f */
[----:B--2---:R-:W-:Y:S01]  /*05f0*/  SHF.R.U32.HI R3, RZ, UR50, R10 ;  /* 0x00000032ff037c19 */ /* 0x004fe2000801160a */
[----:B------:R-:W2:Y:S01]  /*0600*/  LDCU UR54, c[0x0][0x3a0] ;  /* 0x00007400ff3677ac */ /* 0x000ea20008000800 */
[----:B------:R-:W-:Y:S02]  /*0610*/  LOP3.LUT R8, R7, UR32, R2, 0xc8, !PT ;  /* 0x0000002007087c12 */ /* 0x000fe4000f8ec802 */
[----:B------:R-:W-:Y:S01]  /*0620*/  LOP3.LUT R10, R10, UR21, R13, 0x96, !PT ;  /* 0x000000150a0a7c12 */ /* 0x000fe2000f8e960d */
[----:B------:R-:W2:Y:S01]  /*0630*/  LDCU UR48, c[0x0][0x398] ;  /* 0x00007300ff3077ac */ /* 0x000ea20008000800 */
[----:B---3--:R-:W-:Y:S02]  /*0640*/  SHF.R.U32.HI R2, RZ, UR9, R12 ;  /* 0x00000009ff027c19 */ /* 0x008fe4000801160c */
[----:B------:R-:W-:Y:S01]  /*0650*/  LOP3.LUT R7, R6, UR33, RZ, 0xc0, !PT ;  /* 0x0000002106077c12 */ /* 0x000fe2000f8ec0ff */
[----:B------:R-:W3:Y:S01]  /*0660*/  LDCU UR47, c[0x0][0x3a0] ;  /* 0x00007400ff2f77ac */ /* 0x000ee20008000800 */
[----:B------:R-:W-:-:S02]  /*0670*/  LOP3.LUT R12, R12, UR13, R9, 0x96, !PT ;  /* 0x0000000d0c0c7c12 */ /* 0x000fc4000f8e9609 */
[----:B------:R-:W-:Y:S01]  /*0680*/  LOP3.LUT R9, R10, UR51, RZ, 0xc0, !PT ;  /* 0x000000330a097c12 */ /* 0x000fe2000f8ec0ff */
[----:B------:R-:W5:Y:S01]  /*0690*/  LDCU UR13, c[0x0][0x398] ;  /* 0x00007300ff0d77ac */ /* 0x000f620008000800 */
[----:B----4-:R-:W-:Y:S02]  /*06a0*/  LOP3.LUT R11, R4, UR52, R3, 0xc8, !PT ;  /* 0x00000034040b7c12 */ /* 0x010fe4000f8ec803 */
[----:B-1----:R-:W-:Y:S01]  /*06b0*/  LOP3.LUT R10, R5, UR12, R2, 0xc8, !PT ;  /* 0x0000000c050a7c12 */ /* 0x002fe2000f8ec802 */
[C---:B------:R-:W-:Y:S01]  /*06c0*/  IMAD.WIDE.U32 R2, R7.reuse, -0x4e31916d, RZ ;  /* 0xb1ce6e9307027825 */ /* 0x040fe200078e00ff */
[----:B0-----:R-:W-:Y:S01]  /*06d0*/  LOP3.LUT R13, R12, UR10, RZ, 0xc0, !PT ;  /* 0x0000000a0c0d7c12 */ /* 0x001fe2000f8ec0ff */
[----:B------:R-:W0:Y:S02]  /*06e0*/  LDCU UR12, c[0x0][0x3a8] ;  /* 0x00007500ff0c77ac */ /* 0x000e240008000800 */
[----:B------:R-:W-:Y:S01]  /*06f0*/  IMAD R7, R7, -0x2d48bbf9, R3 ;  /* 0xd2b7440707077824 */ /* 0x000fe200078e0203 */
[----:B------:R-:W-:Y:S01]  /*0700*/  SHF.L.U32 R6, R2, UR4, RZ ;  /* 0x0000000402067c19 */ /* 0x000fe200080006ff */
[----:B------:R-:W-:Y:S01]  /*0710*/  IMAD.WIDE.U32 R2, R13, -0x4e31916d, RZ ;  /* 0xb1ce6e930d027825 */ /* 0x000fe200078e00ff */
[----:B------:R-:W1:Y:S03]  /*0720*/  LDCU UR43, c[0x0][0x3a8] ;  /* 0x00007500ff2b77ac */ /* 0x000e660008000800 */
[----:B------:R-:W-:Y:S01]  /*0730*/  IMAD.WIDE.U32 R4, R9, -0x4e31916d, RZ ;  /* 0xb1ce6e9309047825 */ /* 0x000fe200078e00ff */
[----:B------:R-:W-:Y:S01]  /*0740*/  SHF.L.U32 R2, R2, UR4, RZ ;  /* 0x0000000402027c19 */ /* 0x000fe200080006ff */
[----:B------:R-:W4:Y:S02]  /*0750*/  LDCU UR50, c[0x0][0x3a8] ;  /* 0x00007500ff3277ac */ /* 0x000f240008000800 */
[----:B------:R-:W-:Y:S01]  /*0760*/  IMAD R13, R13, -0x2d48bbf9, R3 ;  /* 0xd2b744070d0d7824 */ /* 0x000fe200078e0203 */
[----:B------:R-:W-:Y:S01]  /*0770*/  SHF.R.U32.HI R3, RZ, UR30, R8 ;  /* 0x0000001eff037c19 */ /* 0x000fe20008011608 */
[----:B------:R-:W-:Y:S01]  /*0780*/  IMAD R12, R9, -0x2d48bbf9, R5 ;  /* 0xd2b74407090c7824 */ /* 0x000fe200078e0205 */
[----:B------:R-:W-:Y:S01]  /*0790*/  LOP3.LUT R8, R8, UR18, R7, 0x96, !PT ;  /* 0x0000001208087c12 */ /* 0x000fe2000f8e9607 */
[----:B------:R-:W4:Y:S01]  /*07a0*/  LDCU UR41, c[0x0][0x398] ;  /* 0x00007300ff2977ac */ /* 0x000f220008000800 */
[----:B------:R-:W-:-:S02]  /*07b0*/  LOP3.LUT R6, R6, UR32, R3, 0xc8, !PT ;  /* 0x0000002006067c12 */ /* 0x000fc4000f8ec803 */
[----:B-----5:R-:W-:Y:S01]  /*07c0*/  SHF.R.U32.HI R3, RZ, UR13, R10 ;  /* 0x0000000dff037c19 */ /* 0x020fe2000801160a */
[----:B------:R-:W5:Y:S01]  /*07d0*/  LDCU UR13, c[0x0][0x398] ;  /* 0x00007300ff0d77ac */ /* 0x000f620008000800 */
[----:B------:R-:W-:Y:S02]  /*07e0*/  LOP3.LUT R7, R8, UR33, RZ, 0xc0, !PT ;  /* 0x0000002108077c12 */ /* 0x000fe4000f8ec0ff */
[----:B------:R-:W-:Y:S01]  /*07f0*/  SHF.R.U32.HI R5, RZ, UR53, R11 ;  /* 0x00000035ff057c19 */ /* 0x000fe2000801160b */
[----:B------:R-:W4:Y:S01]  /*0800*/  LDCU UR40, c[0x0][0x3a0] ;  /* 0x00007400ff2877ac */ /* 0x000f220008000800 */
[----:B------:R-:W-:Y:S02]  /*0810*/  LOP3.LUT R11, R11, UR22, R12, 0x96, !PT ;  /* 0x000000160b0b7c12 */ /* 0x000fe4000f8e960c */
[----:B------:R-:W-:Y:S01]  /*0820*/  LOP3.LUT R10, R10, UR14, R13, 0x96, !PT ;  /* 0x0000000e0a0a7c12 */ /* 0x000fe2000f8e960d */
[----:B------:R-:W4:Y:S01]  /*0830*/  LDCU UR39, c[0x0][0x3a8] ;  /* 0x00007500ff2777ac */ /* 0x000f220008000800 */
[----:B------:R-:W-:Y:S01]  /*0840*/  LOP3.LUT R12, R2, UR16, R3, 0xc8, !PT ;  /* 0x00000010020c7c12 */ /* 0x000fe2000f8ec803 */
[----:B------:R-:W-:Y:S01]  /*0850*/  IMAD.WIDE.U32 R2, R7, -0x4e31916d, RZ ;  /* 0xb1ce6e9307027825 */ /* 0x000fe200078e00ff */
[----:B------:R-:W-:Y:S01]  /*0860*/  SHF.L.U32 R4, R4, UR4, RZ ;  /* 0x0000000404047c19 */ /* 0x000fe200080006ff */
[----:B------:R-:W4:Y:S01]  /*0870*/  LDCU UR38, c[0x0][0x398] ;  /* 0x00007300ff2677ac */ /* 0x000f220008000800 */
[----:B------:R-:W-:Y:S01]  /*0880*/  LOP3.LUT R11, R11, UR49, RZ, 0xc0, !PT ;  /* 0x000000310b0b7c12 */ /* 0x000fe2000f8ec0ff */
[----:B------:R-:W-:Y:S01]  /*0890*/  IMAD R15, R7, -0x2d48bbf9, R3 ;  /* 0xd2b74407070f7824 */ /* 0x000fe200078e0203 */
[----:B0-----:R-:W-:Y:S01]  /*08a0*/  LOP3.LUT R13, R10, UR12, RZ, 0xc0, !PT ;  /* 0x0000000c0a0d7c12 */ /* 0x001fe2000f8ec0ff */
[----:B------:R-:W0:Y:S01]  /*08b0*/  LDCU UR12, c[0x0][0x3a0] ;  /* 0x00007400ff0c77ac */ /* 0x000e220008000800 */
[----:B--2---:R-:W-:Y:S01]  /*08c0*/  LOP3.LUT R9, R4, UR54, R5, 0xc8, !PT ;  /* 0x0000003604097c12 */ /* 0x004fe2000f8ec805 */
[----:B------:R-:W-:Y:S01]  /*08d0*/  IMAD.WIDE.U32 R4, R11, -0x4e31916d, RZ ;  /* 0xb1ce6e930b047825 */ /* 0x000fe200078e00ff */
[----:B------:R-:W-:Y:S01]  /*08e0*/  SHF.L.U32 R7, R2, UR4, RZ ;  /* 0x0000000402077c19 */ /* 0x000fe200080006ff */
[----:B------:R-:W2:Y:S02]  /*08f0*/  LDCU UR37, c[0x0][0x3a0] ;  /* 0x00007400ff2577ac */ /* 0x000ea40008000800 */
[----:B------:R-:W-:Y:S01]  /*0900*/  IMAD.WIDE.U32 R2, R13, -0x4e31916d, RZ ;  /* 0xb1ce6e930d027825 */ /* 0x000fe200078e00ff */
[----:B------:R-:W-:Y:S01]  /*0910*/  SHF.L.U32 R4, R4, UR4, RZ ;  /* 0x0000000404047c19 */ /* 0x000fe200080006ff */
[----:B------:R-:W2:Y:S02]  /*0920*/  LDCU UR36, c[0x0][0x3a8] ;  /* 0x00007500ff2477ac */ /* 0x000ea40008000800 */
[----:B------:R-:W-:Y:S01]  /*0930*/  IMAD R10, R11, -0x2d48bbf9, R5 ;  /* 0xd2b744070b0a7824 */ /* 0x000fe200078e0205 */
[----:B------:R-:W-:Y:S01]  /*0940*/  SHF.L.U32 R5, R2, UR4, RZ ;  /* 0x0000000402057c19 */ /* 0x000fe200080006ff */
[----:B------:R-:W-:Y:S01]  /*0950*/  IMAD R13, R13, -0x2d48bbf9, R3 ;  /* 0xd2b744070d0d7824 */ /* 0x000fe200078e0203 */
[----:B------:R-:W-:Y:S01]  /*0960*/  SHF.R.U32.HI R2, RZ, UR30, R6 ;  /* 0x0000001eff027c19 */ /* 0x000fe20008011606 */
[----:B------:R-:W2:Y:S01]  /*0970*/  LDCU UR35, c[0x0][0x398] ;  /* 0x00007300ff2377ac */ /* 0x000ea20008000800 */
[----:B------:R-:W-:-:S02]  /*0980*/  LOP3.LUT R6, R6, UR19, R15, 0x96, !PT ;  /* 0x0000001306067c12 */ /* 0x000fc4000f8e960f */
[----:B------:R-:W-:Y:S01]  /*0990*/  LOP3.LUT R8, R7, UR32, R2, 0xc8, !PT ;  /* 0x0000002007087c12 */ /* 0x000fe2000f8ec802 */
[----:B------:R-:W2:Y:S01]  /*09a0*/  LDCU.128 UR16, c[0x0][0x3c0] ;  /* 0x00007800ff1077ac */ /* 0x000ea20008000c00 */
[----:B------:R-:W-:Y:S02]  /*09b0*/  SHF.R.U32.HI R3, RZ, UR48, R9 ;  /* 0x00000030ff037c19 */ /* 0x000fe40008011609 */
[----:B-----5:R-:W-:Y:S01]  /*09c0*/  SHF.R.U32.HI R2, RZ, UR13, R12 ;  /* 0x0000000dff027c19 */ /* 0x020fe2000801160c */
[----:B------:R-:W5:Y:S01]  /*09d0*/  LDCU UR48, c[0x0][0x398] ;  /* 0x00007300ff3077ac */ /* 0x000f620008000800 */
[----:B------:R-:W-:Y:S02]  /*09e0*/  LOP3.LUT R7, R6, UR33, RZ, 0xc0, !PT ;  /* 0x0000002106077c12 */ /* 0x000fe4000f8ec0ff */
[----:B------:R-:W-:Y:S01]  /*09f0*/  LOP3.LUT R9, R9, UR23, R10, 0x96, !PT ;  /* 0x0000001709097c12 */ /* 0x000fe2000f8e960a */
[----:B------:R-:W5:Y:S01]  /*0a00*/  LDCU.128 UR20, c[0x0][0x3c0] ;  /* 0x00007800ff1477ac */ /* 0x000f620008000c00 */
[----:B------:R-:W-:-:S02]  /*0a10*/  LOP3.LUT R12, R12, UR15, R13, 0x96, !PT ;  /* 0x0000000f0c0c7c12 */ /* 0x000fc4000f8e960d */
[----:B---3--:R-:W-:Y:S01]  /*0a20*/  LOP3.LUT R10, R4, UR47, R3, 0xc8, !PT ;  /* 0x0000002f040a7c12 */ /* 0x008fe2000f8ec803 */
[----:B------:R-:W3:Y:S01]  /*0a30*/  LDCU UR47, c[0x0][0x3a0] ;  /* 0x00007400ff2f77ac */ /* 0x000ee20008000800 */
[----:B0-----:R-:W-:Y:S01]  /*0a40*/  LOP3.LUT R13, R5, UR12, R2, 0xc8, !PT ;  /* 0x0000000c050d7c12 */ /* 0x001fe2000f8ec802 */
[----:B------:R-:W-:Y:S01]  /*0a50*/  IMAD.WIDE.U32 R2, R7, -0x4e31916d, RZ ;  /* 0xb1ce6e9307027825 */ /* 0x000fe200078e00ff */
[----:B-1----:R-:W-:Y:S01]  /*0a60*/  LOP3.LUT R9, R9, UR43, RZ, 0xc0, !PT ;  /* 0x0000002b09097c12 */ /* 0x002fe2000f8ec0ff */
[----:B------:R-:W0:Y:S01]  /*0a70*/  LDCU.128 UR12, c[0x0][0x3c0] ;  /* 0x00007800ff0c77ac */ /* 0x000e220008000c00 */
[----:B----4-:R-:W-:Y:S01]  /*0a80*/  LOP3.LUT R11, R12, UR50, RZ, 0xc0, !PT ;  /* 0x000000320c0b7c12 */ /* 0x010fe2000f8ec0ff */
[----:B------:R-:W-:Y:S01]  /*0a90*/  IMAD R7, R7, -0x2d48bbf9, R3 ;  /* 0xd2b7440707077824 */ /* 0x000fe200078e0203 */
[----:B------:R-:W-:Y:S01]  /*0aa0*/  SHF.L.U32 R6, R2, UR4, RZ ;  /* 0x0000000402067c19 */ /* 0x000fe200080006ff */
[----:B------:R-:W1:Y:S01]  /*0ab0*/  LDCU UR43, c[0x0][0x3a8] ;  /* 0x00007500ff2b77ac */ /* 0x000e620008000800 */
[----:B------:R-:W-:Y:S01]  /*0ac0*/  IMAD.WIDE.U32 R4, R9, -0x4e31916d, RZ ;  /* 0xb1ce6e9309047825 */ /* 0x000fe200078e00ff */
[----:B------:R-:W4:Y:S03]  /*0ad0*/  LDCU UR44, c[0x0][0x3a8] ;  /* 0x00007500ff2c77ac */ /* 0x000f260008000800 */
[----:B------:R-:W-:Y:S01]  /*0ae0*/  IMAD.WIDE.U32 R2, R11, -0x4e31916d, RZ ;  /* 0xb1ce6e930b027825 */ /* 0x000fe200078e00ff */
[----:B------:R-:W-:Y:S01]  /*0af0*/  SHF.L.U32 R4, R4, UR4, RZ ;  /* 0x0000000404047c19 */ /* 0x000fe200080006ff */
[----:B------:R-:W4:Y:S02]  /*0b00*/  LDCU UR34, c[0x0][0x3a0] ;  /* 0x00007400ff2277ac */ /* 0x000f240008000800 */
[----:B------:R-:W-:Y:S01]  /*0b10*/  IMAD R9, R9, -0x2d48bbf9, R5 ;  /* 0xd2b7440709097824 */ /* 0x000fe200078e0205 */
[----:B------:R-:W-:Y:S01]  /*0b20*/  SHF.R.U32.HI R5, RZ, UR30, R8 ;  /* 0x0000001eff057c19 */ /* 0x000fe20008011608 */
[----:B------:R-:W-:Y:S01]  /*0b30*/  IMAD R12, R11, -0x2d48bbf9, R3 ;  /* 0xd2b744070b0c7824 */ /* 0x000fe200078e0203 */
[----:B------:R-:W-:Y:S01]  /*0b40*/  SHF.R.U32.HI R3, RZ, UR41, R10 ;  /* 0x00000029ff037c19 */ /* 0x000fe2000801160a */
[----:B------:R-:W4:Y:S01]  /*0b50*/  LDCU UR45, c[0x0][0x398] ;  /* 0x00007300ff2d77ac */ /* 0x000f220008000800 */
[----:B--2---:R-:W-:-:S02]  /*0b60*/  LOP3.LUT R8, R8, UR16, R7, 0x96, !PT ;  /* 0x0000001008087c12 */ /* 0x004fc4000f8e9607 */
[----:B------:R-:W-:Y:S01]  /*0b70*/  LOP3.LUT R11, R4, UR40, R3, 0xc8, !PT ;  /* 0x00000028040b7c12 */ /* 0x000fe2000f8ec803 */
[----:B------:R-:W2:Y:S01]  /*0b80*/  LDCU UR16, c[0x0][0x3a8] ;  /* 0x00007500ff1077ac */ /* 0x000ea20008000800 */
[----:B-----5:R-:W-:Y:S02]  /*0b90*/  LOP3.LUT R10, R10, UR20, R9, 0x96, !PT ;  /* 0x000000140a0a7c12 */ /* 0x020fe4000f8e9609 */
[----:B------:R-:W-:Y:S01]  /*0ba0*/  SHF.L.U32 R2, R2, UR4, RZ ;  /* 0x0000000402027c19 */ /* 0x000fe200080006ff */
[----:B------:R-:W5:Y:S01]  /*0bb0*/  LDCU UR20, c[0x0][0x3a0] ;  /* 0x00007400ff1477ac */ /* 0x000f620008000800 */
[----:B------:R-:W-:Y:S02]  /*0bc0*/  SHF.R.U32.HI R3, RZ, UR48, R13 ;  /* 0x00000030ff037c19 */ /* 0x000fe4000801160d */
[----:B------:R-:W-:Y:S01]  /*0bd0*/  LOP3.LUT R7, R8, UR33, RZ, 0xc0, !PT ;  /* 0x0000002108077c12 */ /* 0x000fe2000f8ec0ff */
[----:B------:R-:W4:Y:S01]  /*0be0*/  LDCU UR11, c[0x0][0x3a8] ;  /* 0x00007500ff0b77ac */ /* 0x000f220008000800 */
[----:B0-----:R-:W-:-:S02]  /*0bf0*/  LOP3.LUT R13, R13, UR12, R12, 0x96, !PT ;  /* 0x0000000c0d0d7c12 */ /* 0x001fc4000f8e960c */
[----:B------:R-:W-:Y:S01]  /*0c00*/  LOP3.LUT R9, R10, UR39, RZ, 0xc0, !PT ;  /* 0x000000270a097c12 */ /* 0x000fe2000f8ec0ff */
[----:B------:R-:W0:Y:S01]  /*0c10*/  LDCU UR12, c[0x0][0x398] ;  /* 0x00007300ff0c77ac */ /* 0x000e220008000800 */
[----:B---3--:R-:W-:Y:S01]  /*0c20*/  LOP3.LUT R10, R2, UR47, R3, 0xc8, !PT ;  /* 0x0000002f020a7c12 */ /* 0x008fe2000f8ec803 */
[----:B------:R-:W-:Y:S01]  /*0c30*/  IMAD.WIDE.U32 R2, R7, -0x4e31916d, RZ ;  /* 0xb1ce6e9307027825 */ /* 0x000fe200078e00ff */
[----:B-1----:R-:W-:Y:S01]  /*0c40*/  LOP3.LUT R13, R13, UR43, RZ, 0xc0, !PT ;  /* 0x0000002b0d0d7c12 */ /* 0x002fe2000f8ec0ff */
[----:B------:R-:W1:Y:S01]  /*0c50*/  LDCU UR46, c[0x0][0x3a0] ;  /* 0x00007400ff2e77ac */ /* 0x000e620008000800 */
[----:B------:R-:W-:Y:S01]  /*0c60*/  LOP3.LUT R6, R6, UR32, R5, 0xc8, !PT ;  /* 0x0000002006067c12 */ /* 0x000fe2000f8ec805 */
[----:B------:R-:W-:Y:S01]  /*0c70*/  IMAD R15, R7, -0x2d48bbf9, R3 ;  /* 0xd2b74407070f7824 */ /* 0x000fe200078e0203 */
[----:B------:R-:W-:Y:S01]  /*0c80*/  SHF.L.U32 R7, R2, UR4, RZ ;  /* 0x0000000402077c19 */ /* 0x000fe200080006ff */
[----:B------:R-:W-:Y:S01]  /*0c90*/  IMAD.WIDE.U32 R4, R9, -0x4e31916d, RZ ;  /* 0xb1ce6e9309047825 */ /* 0x000fe200078e00ff */
[----:B------:R-:W3:Y:S03]  /*0ca0*/  LDCU UR5, c[0x0][0x398] ;  /* 0x00007300ff0577ac */ /* 0x000ee60008000800 */
[----:B------:R-:W-:Y:S01]  /*0cb0*/  IMAD.WIDE.U32 R2, R13, -0x4e31916d, RZ ;  /* 0xb1ce6e930d027825 */ /* 0x000fe200078e00ff */
[----:B------:R-:W-:Y:S01]  /*0cc0*/  SHF.L.U32 R4, R4, UR4, RZ ;  /* 0x0000000404047c19 */ /* 0x000fe200080006ff */
[----:B------:R-:W3:Y:S02]  /*0cd0*/  LDCU UR9, c[0x0][0x3a0] ;  /* 0x00007400ff0977ac */ /* 0x000ee40008000800 */
[----:B------:R-:W-:Y:S01]  /*0ce0*/  IMAD R12, R9, -0x2d48bbf9, R5 ;  /* 0xd2b74407090c7824 */ /* 0x000fe200078e0205 */
[----:B------:R-:W-:Y:S01]  /*0cf0*/  SHF.L.U32 R5, R2, UR4, RZ ;  /* 0x0000000402057c19 */ /* 0x000fe200080006ff */
[----:B------:R-:W-:Y:S01]  /*0d00*/  IMAD R13, R13, -0x2d48bbf9, R3 ;  /* 0xd2b744070d0d7824 */ /* 0x000fe200078e0203 */
[----:B------:R-:W-:Y:S01]  /*0d10*/  SHF.R.U32.HI R2, RZ, UR30, R6 ;  /* 0x0000001eff027c19 */ /* 0x000fe20008011606 */
[----:B------:R-:W3:Y:S01]  /*0d20*/  LDCU UR10, c[0x0][0x3a8] ;  /* 0x00007500ff0a77ac */ /* 0x000ee20008000800 */
[----:B------:R-:W-:-:S02]  /*0d30*/  LOP3.LUT R6, R6, UR17, R15, 0x96, !PT ;  /* 0x0000001106067c12 */ /* 0x000fc4000f8e960f */
[----:B------:R-:W-:Y:S01]  /*0d40*/  LOP3.LUT R8, R7, UR32, R2, 0xc8, !PT ;  /* 0x0000002007087c12 */ /* 0x000fe2000f8ec802 */
[----:B------:R-:W3:Y:S01]  /*0d50*/  LDCU UR42, c[0x0][0x398] ;  /* 0x00007300ff2a77ac */ /* 0x000ee20008000800 */
[----:B------:R-:W-:Y:S02]  /*0d60*/  SHF.R.U32.HI R3, RZ, UR38, R11 ;  /* 0x00000026ff037c19 */ /* 0x000fe4000801160b */
[----:B0-----:R-:W-:Y:S01]  /*0d70*/  SHF.R.U32.HI R2, RZ, UR12, R10 ;  /* 0x0000000cff027c19 */ /* 0x001fe2000801160a */
[----:B------:R-:W0:Y:S01]  /*0d80*/  LDCU UR12, c[0x0][0x398] ;  /* 0x00007300ff0c77ac */ /* 0x000e220008000800 */
[----:B------:R-:W-:Y:S02]  /*0d90*/  LOP3.LUT R7, R6, UR33, RZ, 0xc0, !PT ;  /* 0x0000002106077c12 */ /* 0x000fe4000f8ec0ff */
[----:B------:R-:W-:Y:S01]  /*0da0*/  LOP3.LUT R10, R10, UR13, R13, 0x96, !PT ;  /* 0x0000000d0a0a7c12 */ /* 0x000fe2000f8e960d */
[----:B------:R-:W1:Y:S01]  /*0db0*/  LDCU UR13, c[0x0][0x3a8] ;  /* 0x00007500ff0d77ac */ /* 0x000e620008000800 */
[----:B------:R-:W-:-:S02]  /*0dc0*/  LOP3.LUT R11, R11, UR21, R12, 0x96, !PT ;  /* 0x000000150b0b7c12 */ /* 0x000fc4000f8e960c */
[----:B------:R-:W-:Y:S01]  /*0dd0*/  LOP3.LUT R9, R4, UR37, R3, 0xc8, !PT ;  /* 0x0000002504097c12 */ /* 0x000fe2000f8ec803 */
[----:B------:R-:W3:Y:S01]  /*0de0*/  LDCU UR49, c[0x0][0x3a0] ;  /* 0x00007400ff3177ac */ /* 0x000ee20008000800 */
[----:B-----5:R-:W-:Y:S01]  /*0df0*/  LOP3.LUT R12, R5, UR20, R2, 0xc8, !PT ;  /* 0x00000014050c7c12 */ /* 0x020fe2000f8ec802 */
[----:B------:R-:W-:Y:S01]  /*0e00*/  IMAD.WIDE.U32 R2, R7, -0x4e31916d, RZ ;  /* 0xb1ce6e9307027825 */ /* 0x000fe200078e00ff */
[----:B--2---:R-:W-:Y:S01]  /*0e10*/  LOP3.LUT R13, R10, UR16, RZ, 0xc0, !PT ;  /* 0x000000100a0d7c12 */ /* 0x004fe2000f8ec0ff */
[----:B------:R-:W2:Y:S01]  /*0e20*/  LDCU UR16, c[0x0][0x3a0] ;  /* 0x00007400ff1077ac */ /* 0x000ea20008000800 */
[----:B------:R-:W-:Y:S01]  /*0e30*/  LOP3.LUT R11, R11, UR36, RZ, 0xc0, !PT ;  /* 0x000000240b0b7c12 */ /* 0x000fe2000f8ec0ff */
[----:B------:R-:W-:Y:S01]  /*0e40*/  IMAD R7, R7, -0x2d48bbf9, R3 ;  /* 0xd2b7440707077824 */ /* 0x000fe200078e0203 */
[----:B------:R-:W-:Y:S01]  /*0e50*/  SHF.L.U32 R6, R2, UR4, RZ ;  /* 0x0000000402067c19 */ /* 0x000fe200080006ff */
[----:B------:R-:W-:Y:S01]  /*0e60*/  IMAD.WIDE.U32 R2, R13, -0x4e31916d, RZ ;  /* 0xb1ce6e930d027825 */ /* 0x000fe200078e00ff */
[----:B------:R-:W5:Y:S03]  /*0e70*/  LDCU UR41, c[0x0][0x3a8] ;  /* 0x00007500ff2977ac */ /* 0x000f660008000800 */
[----:B------:R-:W-:Y:S01]  /*0e80*/  IMAD.WIDE.U32 R4, R11, -0x4e31916d, RZ ;  /* 0xb1ce6e930b047825 */ /* 0x000fe200078e00ff */
[----:B------:R-:W-:Y:S01]  /*0e90*/  SHF.L.U32 R2, R2, UR4, RZ ;  /* 0x0000000402027c19 */ /* 0x000fe200080006ff */
[----:B------:R-:W5:Y:S02]  /*0ea0*/  LDCU UR40, c[0x0][0x398] ;  /* 0x00007300ff2877ac */ /* 0x000f640008000800 */
[----:B------:R-:W-:Y:S01]  /*0eb0*/  IMAD R13, R13, -0x2d48bbf9, R3 ;  /* 0xd2b744070d0d7824 */ /* 0x000fe200078e0203 */
[----:B------:R-:W-:Y:S01]  /*0ec0*/  SHF.R.U32.HI R3, RZ, UR30, R8 ;  /* 0x0000001eff037c19 */ /* 0x000fe20008011608 */
[----:B------:R-:W-:Y:S01]  /*0ed0*/  IMAD R10, R11, -0x2d48bbf9, R5 ;  /* 0xd2b744070b0a7824 */ /* 0x000fe200078e0205 */
[----:B------:R-:W-:Y:S01]  /*0ee0*/  LOP3.LUT R8, R8, UR18, R7, 0x96, !PT ;  /* 0x0000001208087c12 */ /* 0x000fe2000f8e9607 */
[----:B------:R-:W5:Y:S01]  /*0ef0*/  LDCU UR38, c[0x0][0x3a8] ;  /* 0x00007500ff2677ac */ /* 0x000f620008000800 */
[----:B------:R-:W-:-:S02]  /*0f00*/  LOP3.LUT R6, R6, UR32, R3, 0xc8, !PT ;  /* 0x0000002006067c12 */ /* 0x000fc4000f8ec803 */
[----:B0-----:R-:W-:Y:S01]  /*0f10*/  SHF.R.U32.HI R3, RZ, UR12, R12 ;  /* 0x0000000cff037c19 */ /* 0x001fe2000801160c */
[----:B------:R-:W0:Y:S01]  /*0f20*/  LDCU UR12, c[0x0][0x398] ;  /* 0x00007300ff0c77ac */ /* 0x000e220008000800 */
[----:B------:R-:W-:Y:S02]  /*0f30*/  LOP3.LUT R7, R8, UR33, RZ, 0xc0, !PT ;  /* 0x0000002108077c12 */ /* 0x000fe4000f8ec0ff */
[----:B------:R-:W-:Y:S01]  /*0f40*/  SHF.R.U32.HI R5, RZ, UR35, R9 ;  /* 0x00000023ff057c19 */ /* 0x000fe20008011609 */
[----:B------:R-:W5:Y:S01]  /*0f50*/  LDCU UR39, c[0x0][0x3a0] ;  /* 0x00007400ff2777ac */ /* 0x000f620008000800 */
[----:B------:R-:W-:Y:S02]  /*0f60*/  LOP3.LUT R9, R9, UR22, R10, 0x96, !PT ;  /* 0x0000001609097c12 */ /* 0x000fe4000f8e960a */
[----:B------:R-:W-:Y:S01]  /*0f70*/  LOP3.LUT R12, R12, UR14, R13, 0x96, !PT ;  /* 0x0000000e0c0c7c12 */ /* 0x000fe2000f8e960d */
[----:B------:R-:W5:Y:S01]  /*0f80*/  LDCU UR37, c[0x0][0x398] ;  /* 0x00007300ff2577ac */ /* 0x000f620008000800 */
[----:B--2---:R-:W-:Y:S01]  /*0f90*/  LOP3.LUT R13, R2, UR16, R3, 0xc8, !PT ;  /* 0x00000010020d7c12 */ /* 0x004fe2000f8ec803 */
[----:B------:R-:W-:Y:S01]  /*0fa0*/  IMAD.WIDE.U32 R2, R7, -0x4e31916d, RZ ;  /* 0xb1ce6e9307027825 */ /* 0x000fe200078e00ff */
[----:B------:R-:W-:Y:S01]  /*0fb0*/  SHF.L.U32 R4, R4, UR4, RZ ;  /* 0x0000000404047c19 */ /* 0x000fe200080006ff */
[----:B------:R-:W2:Y:S01]  /*0fc0*/  LDCU UR43, c[0x0][0x3a0] ;  /* 0x00007400ff2b77ac */ /* 0x000ea20008000800 */
[----:B----4-:R-:W-:Y:S01]  /*0fd0*/  LOP3.LUT R9, R9, UR44, RZ, 0xc0, !PT ;  /* 0x0000002c09097c12 */ /* 0x010fe2000f8ec0ff */
[----:B------:R-:W-:Y:S01]  /*0fe0*/  IMAD R15, R7, -0x2d48bbf9, R3 ;  /* 0xd2b74407070f7824 */ /* 0x000fe200078e0203 */
[----:B-1----:R-:W-:Y:S01]  /*0ff0*/  LOP3.LUT R11, R12, UR13, RZ, 0xc0, !PT ;  /* 0x0000000d0c0b7c12 */ /* 0x002fe2000f8ec0ff */
[----:B------:R-:W1:Y:S01]  /*1000*/  LDCU UR13, c[0x0][0x3a0] ;  /* 0x00007400ff0d77ac */ /* 0x000e620008000800 */
[----:B------:R-:W-:Y:S01]  /*1010*/  LOP3.LUT R10, R4, UR34, R5, 0xc8, !PT ;  /* 0x00000022040a7c12 */ /* 0x000fe2000f8ec805 */
[----:B------:R-:W-:Y:S01]  /*1020*/  IMAD.WIDE.U32 R4, R9, -0x4e31916d, RZ ;  /* 0xb1ce6e9309047825 */ /* 0x000fe200078e00ff */
[----:B------:R-:W-:Y:S01]  /*1030*/  SHF.L.U32 R7, R2, UR4, RZ ;  /* 0x0000000402077c19 */ /* 0x000fe200080006ff */
[----:B------:R-:W4:Y:S02]  /*1040*/  LDCU UR44, c[0x0][0x3a8] ;  /* 0x00007500ff2c77ac */ /* 0x000f240008000800 */
        /* <DEDUP_REMOVED lines=9> */
[----:B------:R-:W-:Y:S01]  /*10e0*/  SHF.R.U32.HI R3, RZ, UR45, R10 ;  /* 0x0000002dff037c19 */ /* 0x000fe2000801160a */
[----:B------:R-:W5:Y:S01]  /*10f0*/  LDCU.128 UR16, c[0x0][0x3d0] ;  /* 0x00007a00ff1077ac */ /* 0x000f620008000c00 */
[----:B------:R-:W-:Y:S02]  /*1100*/  LOP3.LUT R8, R7, UR32, R2, 0xc8, !PT ;  /* 0x0000002007087c12 */ /* 0x000fe4000f8ec802 */
[----:B------:R-:W-:Y:S01]  /*1110*/  LOP3.LUT R10, R10, UR23, R9, 0x96, !PT ;  /* 0x000000170a0a7c12 */ /* 0x000fe2000f8e9609 */
[----:B------:R-:W2:Y:S01]  /*1120*/  LDCU UR45, c[0x0][0x398] ;  /* 0x00007300ff2d77ac */ /* 0x000ea20008000800 */
[----:B0-----:R-:W-:Y:S02]  /*1130*/  SHF.R.U32.HI R2, RZ, UR12, R13 ;  /* 0x0000000cff027c19 */ /* 0x001fe4000801160d */
[----:B------:R-:W-:Y:S01]  /*1140*/  LOP3.LUT R7, R6, UR33, RZ, 0xc0, !PT ;  /* 0x0000002106077c12 */ /* 0x000fe2000f8ec0ff */
[----:B------:R-:W0:Y:S01]  /*1150*/  LDCU.128 UR20, c[0x0][0x3d0] ;  /* 0x00007a00ff1477ac */ /* 0x000e220008000c00 */
[----:B------:R-:W-:-:S02]  /*1160*/  LOP3.LUT R13, R13, UR15, R12, 0x96, !PT ;  /* 0x0000000f0d0d7c12 */ /* 0x000fc4000f8e960c */
[----:B------:R-:W-:Y:S01]  /*1170*/  LOP3.LUT R9, R10, UR11, RZ, 0xc0, !PT ;  /* 0x0000000b0a097c12 */ /* 0x000fe2000f8ec0ff */
[----:B------:R-:W0:Y:S01]  /*1180*/  LDCU UR11, c[0x0][0x3a8] ;  /* 0x00007500ff0b77ac */ /* 0x000e220008000800 */
[----:B------:R-:W-:Y:S02]  /*1190*/  LOP3.LUT R11, R4, UR46, R3, 0xc8, !PT ;  /* 0x0000002e040b7c12 */ /* 0x000fe4000f8ec803 */
[----:B-1----:R-:W-:Y:S01]  /*11a0*/  LOP3.LUT R10, R5, UR13, R2, 0xc8, !PT ;  /* 0x0000000d050a7c12 */ /* 0x002fe2000f8ec802 */
[----:B------:R-:W-:Y:S01]  /*11b0*/  IMAD.WIDE.U32 R2, R7, -0x4e31916d, RZ ;  /* 0xb1ce6e9307027825 */ /* 0x000fe200078e00ff */
[----:B------:R-:W1:Y:S01]  /*11c0*/  LDCU.128 UR12, c[0x0][0x3d0] ;  /* 0x00007a00ff0c77ac */ /* 0x000e620008000c00 */
[----:B----4-:R-:W-:Y:S02]  /*11d0*/  LOP3.LUT R13, R13, UR44, RZ, 0xc0, !PT ;  /* 0x0000002c0d0d7c12 */ /* 0x010fe4000f8ec0ff */
[----:B------:R-:W-:Y:S01]  /*11e0*/  IMAD R7, R7, -0x2d48bbf9, R3 ;  /* 0xd2b7440707077824 */ /* 0x000fe200078e0203 */
[----:B------:R-:W4:Y:S01]  /*11f0*/  LDCU UR44, c[0x0][0x3a0] ;  /* 0x00007400ff2c77ac */ /* 0x000f220008000800 */
[----:B------:R-:W-:Y:S01]  /*1200*/  SHF.L.U32 R6, R2, UR4, RZ ;  /* 0x0000000402067c19 */ /* 0x000fe200080006ff */
        /* <DEDUP_REMOVED lines=8> */
[----:B---3--:R-:W-:Y:S01]  /*1290*/  SHF.R.U32.HI R3, RZ, UR5, R11 ;  /* 0x00000005ff037c19 */ /* 0x008fe2000801160b */
[----:B------:R-:W3:Y:S01]  /*12a0*/  LDCU UR5, c[0x0][0x3a8] ;  /* 0x00007500ff0577ac */ /* 0x000ee20008000800 */
[----:B-----5:R-:W-:-:S02]  /*12b0*/  LOP3.LUT R8, R8, UR16, R7, 0x96, !PT ;  /* 0x0000001008087c12 */ /* 0x020fc4000f8e9607 */
[----:B------:R-:W-:Y:S01]  /*12c0*/  LOP3.LUT R9, R4, UR9, R3, 0xc8, !PT ;  /* 0x0000000904097c12 */ /* 0x000fe2000f8ec803 */
[----:B------:R-:W5:Y:S01]  /*12d0*/  LDCU UR16, c[0x0][0x3a8] ;  /* 0x00007500ff1077ac */ /* 0x000f620008000800 */
[----:B------:R-:W-:Y:S02]  /*12e0*/  SHF.L.U32 R2, R2, UR4, RZ ;  /* 0x0000000402027c19 */ /* 0x000fe400080006ff */
[----:B--2---:R-:W-:Y:S01]  /*12f0*/  SHF.R.U32.HI R3, RZ, UR45, R10 ;  /* 0x0000002dff037c19 */ /* 0x004fe2000801160a */
[----:B------:R-:W2:Y:S01]  /*1300*/  LDCU UR9, c[0x0][0x398] ;  /* 0x00007300ff0977ac */ /* 0x000ea20008000800 */
[----:B------:R-:W-:Y:S02]  /*1310*/  LOP3.LUT R7, R8, UR33, RZ, 0xc0, !PT ;  /* 0x0000002108077c12 */ /* 0x000fe4000f8ec0ff */
[----:B0-----:R-:W-:Y:S01]  /*1320*/  LOP3.LUT R11, R11, UR20, R12, 0x96, !PT ;  /* 0x000000140b0b7c12 */ /* 0x001fe2000f8e960c */
[----:B------:R-:W0:Y:S01]  /*1330*/  LDCU UR20, c[0x0][0x3a0] ;  /* 0x00007400ff1477ac */ /* 0x000e220008000800 */
[----:B-1----:R-:W-:-:S02]  /*1340*/  LOP3.LUT R10, R10, UR12, R13, 0x96, !PT ;  /* 0x0000000c0a0a7c12 */ /* 0x002fc4000f8e960d */
[----:B----4-:R-:W-:Y:S01]  /*1350*/  LOP3.LUT R12, R2, UR44, R3, 0xc8, !PT ;  /* 0x0000002c020c7c12 */ /* 0x010fe2000f8ec803 */
[----:B------:R-:W1:Y:S01]  /*1360*/  LDCU UR12, c[0x0][0x398] ;  /* 0x00007300ff0c77ac */ /* 0x000e620008000800 */
[----:B------:R-:W-:Y:S01]  /*1370*/  IMAD.WIDE.U32 R2, R7, -0x4e31916d, RZ ;  /* 0xb1ce6e9307027825 */ /* 0x000fe200078e00ff */
[----:B------:R-:W-:Y:S02]  /*1380*/  LOP3.LUT R11, R11, UR10, RZ, 0xc0, !PT ;  /* 0x0000000a0b0b7c12 */ /* 0x000fe4000f8ec0ff */
[----:B------:R-:W-:Y:S01]  /*1390*/  LOP3.LUT R13, R10, UR11, RZ, 0xc0, !PT ;  /* 0x0000000b0a0d7c12 */ /* 0x000fe2000f8ec0ff */
[----:B------:R-:W-:Y:S01]  /*13a0*/  IMAD R15, R7, -0x2d48bbf9, R3 ;  /* 0xd2b74407070f7824 */ /* 0x000fe200078e0203 */
[----:B------:R-:W-:Y:S01]  /*13b0*/  LOP3.LUT R6, R6, UR32, R5, 0xc8, !PT ;  /* 0x0000002006067c12 */ /* 0x000fe2000f8ec805 */
[----:B------:R-:W-:Y:S01]  /*13c0*/  IMAD.WIDE.U32 R4, R11, -0x4e31916d, RZ ;  /* 0xb1ce6e930b047825 */ /* 0x000fe200078e00ff */
[----:B------:R-:W-:Y:S01]  /*13d0*/  SHF.L.U32 R7, R2, UR4, RZ ;  /* 0x0000000402077c19 */ /* 0x000fe200080006ff */
[----:B------:R-:W4:Y:S02]  /*13e0*/  LDCU UR11, c[0x0][0x3a8] ;  /* 0x00007500ff0b77ac */ /* 0x000f240008000800 */
[----:B------:R-:W-:Y:S01]  /*13f0*/  IMAD.WIDE.U32 R2, R13, -0x4e31916d, RZ ;  /* 0xb1ce6e930d027825 */ /* 0x000fe200078e00ff */
[----:B------:R-:W-:Y:S01]  /*1400*/  SHF.L.U32 R4, R4, UR4, RZ ;  /* 0x0000000404047c19 */ /* 0x000fe200080006ff */
[----:B------:R-:W4:Y:S02]  /*1410*/  LDCU UR44, c[0x0][0x3a0] ;  /* 0x00007400ff2c77ac */ /* 0x000f240008000800 */
[----:B------:R-:W-:Y:S01]  /*1420*/  IMAD R10, R11, -0x2d48bbf9, R5 ;  /* 0xd2b744070b0a7824 */ /* 0x000fe200078e0205 */
[----:B------:R-:W-:Y:S01]  /*1430*/  SHF.L.U32 R5, R2, UR4, RZ ;  /* 0x0000000402057c19 */ /* 0x000fe200080006ff */
[----:B------:R-:W-:Y:S01]  /*1440*/  IMAD R13, R13, -0x2d48bbf9, R3 ;  /* 0xd2b744070d0d7824 */ /* 0x000fe200078e0203 */
[----:B------:R-:W-:Y:S01]  /*1450*/  SHF.R.U32.HI R2, RZ, UR30, R6 ;  /* 0x0000001eff027c19 */ /* 0x000fe20008011606 */
[----:B------:R-:W4:Y:S01]  /*1460*/  LDCU UR10, c[0x0][0x398] ;  /* 0x00007300ff0a77ac */ /* 0x000f220008000800 */
[----:B------:R-:W-:-:S02]  /*1470*/  LOP3.LUT R6, R6, UR17, R15, 0x96, !PT ;  /* 0x0000001106067c12 */ /* 0x000fc4000f8e960f */
[----:B------:R-:W-:Y:S01]  /*1480*/  LOP3.LUT R8, R7, UR32, R2, 0xc8, !PT ;  /* 0x0000002007087c12 */ /* 0x000fe2000f8ec802 */
[----:B------:R-:W4:Y:S01]  /*1490*/  LDCU UR25, c[0x0][0x3a8] ;  /* 0x00007500ff1977ac */ /* 0x000f220008000800 */
[----:B------:R-:W-:Y:S02]  /*14a0*/  SHF.R.U32.HI R3, RZ, UR42, R9 ;  /* 0x0000002aff037c19 */ /* 0x000fe40008011609 */
[----:B-1----:R-:W-:Y:S01]  /*14b0*/  SHF.R.U32.HI R2, RZ, UR12, R12 ;  /* 0x0000000cff027c19 */ /* 0x002fe2000801160c */
[----:B------:R-:W1:Y:S01]  /*14c0*/  LDCU UR12, c[0x0][0x398] ;  /* 0x00007300ff0c77ac */ /* 0x000e620008000800 */
[----:B------:R-:W-:Y:S02]  /*14d0*/  LOP3.LUT R7, R6, UR33, RZ, 0xc0, !PT ;  /* 0x0000002106077c12 */ /* 0x000fe4000f8ec0ff */
[----:B------:R-:W-:Y:S01]  /*14e0*/  LOP3.LUT R9, R9, UR21, R10, 0x96, !PT ;  /* 0x0000001509097c12 */ /* 0x000fe2000f8e960a */
[----:B------:R-:W3:Y:S01]  /*14f0*/  LDCU UR42, c[0x0][0x3a8] ;  /* 0x00007500ff2a77ac */ /* 0x000ee20008000800 */
[----:B------:R-:W-:-:S02]  /*1500*/  LOP3.LUT R12, R12, UR13, R13, 0x96, !PT ;  /* 0x0000000d0c0c7c12 */ /* 0x000fc4000f8e960d */
[----:B------:R-:W-:Y:S01]  /*1510*/  LOP3.LUT R10, R4, UR49, R3, 0xc8, !PT ;  /* 0x00000031040a7c12 */ /* 0x000fe2000f8ec803 */
[----:B------:R-:W2:Y:S01]  /*1520*/  LDCU UR13, c[0x0][0x3a8] ;  /* 0x00007500ff0d77ac */ /* 0x000ea20008000800 */
[----:B0-----:R-:W-:Y:S01]  /*1530*/  LOP3.LUT R13, R5, UR20, R2, 0xc8, !PT ;  /* 0x00000014050d7c12 */ /* 0x001fe2000f8ec802 */
[----:B------:R-:W-:Y:S01]  /*1540*/  IMAD.WIDE.U32 R2, R7, -0x4e31916d, RZ ;  /* 0xb1ce6e9307027825 */ /* 0x000fe200078e00ff */
[----:B------:R-:W-:Y:S01]  /*1550*/  LOP3.LUT R9, R9, UR41, RZ, 0xc0, !PT ;  /* 0x0000002909097c12 */ /* 0x000fe2000f8ec0ff */
[----:B------:R-:W0:Y:S01]  /*1560*/  LDCU UR20, c[0x0][0x3a0] ;  /* 0x00007400ff1477ac */ /* 0x000e220008000800 */
[----:B-----5:R-:W-:Y:S01]  /*1570*/  LOP3.LUT R11, R12, UR16, RZ, 0xc0, !PT ;  /* 0x000000100c0b7c12 */ /* 0x020fe2000f8ec0ff */
[----:B------:R-:W-:Y:S01]  /*1580*/  IMAD R7, R7, -0x2d48bbf9, R3 ;  /* 0xd2b7440707077824 */ /* 0x000fe200078e0203 */
[----:B------:R-:W-:Y:S01]  /*1590*/  SHF.L.U32 R6, R2, UR4, RZ ;  /* 0x0000000402067c19 */ /* 0x000fe200080006ff */
[----:B------:R-:W5:Y:S01]  /*15a0*/  LDCU UR16, c[0x0][0x3a0] ;  /* 0x00007400ff1077ac */ /* 0x000f620008000800 */
        /* <DEDUP_REMOVED lines=10> */
[----:B------:R-:W-:-:S02]  /*1650*/  LOP3.LUT R8, R8, UR18, R7, 0x96, !PT ;  /* 0x0000001208087c12 */ /* 0x000fc4000f8e9607 */
[----:B------:R-:W-:Y:S01]  /*1660*/  LOP3.LUT R6, R6, UR32, R3, 0xc8, !PT ;  /* 0x0000002006067c12 */ /* 0x000fe2000f8ec803 */
[----:B------:R-:W4:Y:S01]  /*1670*/  LDCU UR24, c[0x0][0x390] ;  /* 0x00007200ff1877ac */ /* 0x000f220008000800 */
[----:B------:R-:W-:Y:S02]  /*1680*/  LOP3.LUT R10, R10, UR22, R9, 0x96, !PT ;  /* 0x000000160a0a7c12 */ /* 0x000fe4000f8e9609 */
[----:B------:R-:W-:Y:S01]  /*1690*/  SHF.L.U32 R2, R2, UR4, RZ ;  /* 0x0000000402027c19 */ /* 0x000fe200080006ff */
[----:B------:R-:W4:Y:S01]  /*16a0*/  LDCU UR27, c[0x0][0x390] ;  /* 0x00007200ff1b77ac */ /* 0x000f220008000800 */
[----:B-1----:R-:W-:Y:S02]  /*16b0*/  SHF.R.U32.HI R3, RZ, UR12, R13 ;  /* 0x0000000cff037c19 */ /* 0x002fe4000801160d */
[----:B------:R-:W-:Y:S01]  /*16c0*/  LOP3.LUT R7, R8, UR33, RZ, 0xc0, !PT ;  /* 0x0000002108077c12 */ /* 0x000fe2000f8ec0ff */
[----:B------:R-:W1:Y:S01]  /*16d0*/  LDCU UR12, c[0x0][0x398] ;  /* 0x00007300ff0c77ac */ /* 0x000e620008000800 */
[----:B------:R-:W-:-:S02]  /*16e0*/  LOP3.LUT R13, R13, UR14, R12, 0x96, !PT ;  /* 0x0000000e0d0d7c12 */ /* 0x000fc4000f8e960c */
[----:B------:R-:W-:Y:S01]  /*16f0*/  LOP3.LUT R9, R10, UR38, RZ, 0xc0, !PT ;  /* 0x000000260a097c12 */ /* 0x000fe2000f8ec0ff */
[----:B------:R-:W4:Y:S01]  /*1700*/  LDCU UR38, c[0x0][0x3a0] ;  /* 0x00007400ff2677ac */ /* 0x000f220008000800 */
[----:B-----5:R-:W-:Y:S01]  /*1710*/  LOP3.LUT R10, R2, UR16, R3, 0xc8, !PT ;  /* 0x00000010020a7c12 */ /* 0x020fe2000f8ec803 */
[----:B------:R-:W-:Y:S01]  /*1720*/  IMAD.WIDE.U32 R2, R7, -0x4e31916d, RZ ;  /* 0xb1ce6e9307027825 */ /* 0x000fe200078e00ff */
[----:B--2---:R-:W-:Y:S01]  /*1730*/  LOP3.LUT R13, R13, UR13, RZ, 0xc0, !PT ;  /* 0x0000000d0d0d7c12 */ /* 0x004fe2000f8ec0ff */
[----:B------:R-:W-:Y:S01]  /*1740*/  UISETP.NE.AND UP0, UPT, UR8, URZ, UPT ;  /* 0x000000ff0800728c */ /* 0x000fe2000bf05270 */
[----:B------:R-:W-:Y:S01]  /*1750*/  LOP3.LUT R11, R4, UR39, R5, 0xc8, !PT ;  /* 0x00000027040b7c12 */ /* 0x000fe2000f8ec805 */
[----:B------:R-:W-:Y:S01]  /*1760*/  IMAD R15, R7, -0x2d48bbf9, R3 ;  /* 0xd2b74407070f7824 */ /* 0x000fe200078e0203 */
[----:B------:R-:W-:Y:S01]  /*1770*/  SHF.L.U32 R7, R2, UR4, RZ ;  /* 0x0000000402077c19 */ /* 0x000fe200080006ff */
[----:B------:R-:W-:Y:S01]  /*1780*/  IMAD.WIDE.U32 R4, R9, -0x4e31916d, RZ ;  /* 0xb1ce6e9309047825 */ /* 0x000fe200078e00ff */
[----:B------:R-:W2:Y:S03]  /*1790*/  LDCU UR39, c[0x0][0x398] ;  /* 0x00007300ff2777ac */ /* 0x000ea60008000800 */
[----:B------:R-:W-:Y:S01]  /*17a0*/  IMAD.WIDE.U32 R2, R13, -0x4e31916d, RZ ;  /* 0xb1ce6e930d027825 */ /* 0x000fe200078e00ff */
[----:B------:R-:W-:-:S03]  /*17b0*/  SHF.L.U32 R4, R4, UR4, RZ ;  /* 0x0000000404047c19 */ /* 0x000fc600080006ff */
[----:B------:R-:W-:Y:S01]  /*17c0*/  IMAD R12, R9, -0x2d48bbf9, R5 ;  /* 0xd2b74407090c7824 */ /* 0x000fe200078e0205 */
[----:B------:R-:W-:Y:S01]  /*17d0*/  SHF.L.U32 R5, R2, UR4, RZ ;  /* 0x0000000402057c19 */ /* 0x000fe200080006ff */
[----:B------:R-:W-:Y:S01]  /*17e0*/  IMAD R13, R13, -0x2d48bbf9, R3 ;  /* 0xd2b744070d0d7824 */ /* 0x000fe200078e0203 */
[----:B------:R-:W-:Y:S02]  /*17f0*/  SHF.R.U32.HI R2, RZ, UR30, R6 ;  /* 0x0000001eff027c19 */ /* 0x000fe40008011606 */
[----:B------:R-:W-:Y:S01]  /*1800*/  LOP3.LUT R6, R6, UR19, R15, 0x96, !PT ;  /* 0x0000001306067c12 */ /* 0x000fe2000f8e960f */
[----:B------:R-:W5:Y:S01]  /*1810*/  LDCU.128 UR16, c[0x0][0x3e0] ;  /* 0x00007c00ff1077ac */ /* 0x000f620008000c00 */
[----:B------:R-:W-:Y:S02]  /*1820*/  LOP3.LUT R8, R7, UR32, R2, 0xc8, !PT ;  /* 0x0000002007087c12 */ /* 0x000fe4000f8ec802 */
[----:B------:R-:W-:Y:S01]  /*1830*/  SHF.R.U32.HI R3, RZ, UR37, R11 ;  /* 0x00000025ff037c19 */ /* 0x000fe2000801160b */
[----:B------:R-:W4:Y:S01]  /*1840*/  LDCU UR37, c[0x0][0x398] ;  /* 0x00007300ff2577ac */ /* 0x000f220008000800 */
[----:B-1----:R-:W-:-:S02]  /*1850*/  SHF.R.U32.HI R2, RZ, UR12, R10 ;  /* 0x0000000cff027c19 */ /* 0x002fc4000801160a */
[----:B------:R-:W-:Y:S02]  /*1860*/  LOP3.LUT R7, R6, UR33, RZ, 0xc0, !PT ;  /* 0x0000002106077c12 */ /* 0x000fe4000f8ec0ff */
[----:B------:R-:W-:Y:S02]  /*1870*/  LOP3.LUT R11, R11, UR23, R12, 0x96, !PT ;  /* 0x000000170b0b7c12 */ /* 0x000fe4000f8e960c */
[----:B------:R-:W-:Y:S01]  /*1880*/  LOP3.LUT R10, R10, UR15, R13, 0x96, !PT ;  /* 0x0000000f0a0a7c12 */ /* 0x000fe2000f8e960d */
[----:B------:R-:W1:Y:S01]  /*1890*/  LDCU.128 UR12, c[0x0][0x3e0] ;  /* 0x00007c00ff0c77ac */ /* 0x000e620008000c00 */
[----:B------:R-:W-:Y:S02]  /*18a0*/  LOP3.LUT R9, R4, UR43, R3, 0xc8, !PT ;  /* 0x0000002b04097c12 */ /* 0x000fe4000f8ec803 */
[----:B0-----:R-:W-:Y:S01]  /*18b0*/  LOP3.LUT R12, R5, UR20, R2, 0xc8, !PT ;  /* 0x00000014050c7c12 */ /* 0x001fe2000f8ec802 */
[----:B------:R-:W-:Y:S01]  /*18c0*/  IMAD.WIDE.U32 R2, R7, -0x4e31916d, RZ ;  /* 0xb1ce6e9307027825 */ /* 0x000fe200078e00ff */
[----:B------:R-:W0:Y:S01]  /*18d0*/  LDCU.128 UR20, c[0x0][0x3e0] ;  /* 0x00007c00ff1477ac */ /* 0x000e220008000c00 */
[----:B------:R-:W-:-:S02]  /*18e0*/  LOP3.LUT R11, R11, UR35, RZ, 0xc0, !PT ;  /* 0x000000230b0b7c12 */ /* 0x000fc4000f8ec0ff */
[----:B---3--:R-:W-:Y:S01]  /*18f0*/  LOP3.LUT R13, R10, UR42, RZ, 0xc0, !PT ;  /* 0x0000002a0a0d7c12 */ /* 0x008fe2000f8ec0ff */
[----:B------:R-:W3:Y:S01]  /*1900*/  LDCU UR43, c[0x0][0x3a0] ;  /* 0x00007400ff2b77ac */ /* 0x000ee20008000800 */
[----:B------:R-:W-:Y:S01]  /*1910*/  IMAD R7, R7, -0x2d48bbf9, R3 ;  /* 0xd2b7440707077824 */ /* 0x000fe200078e0203 */
[----:B------:R-:W-:Y:S01]  /*1920*/  SHF.L.U32 R6, R2, UR4, RZ ;  /* 0x0000000402067c19 */ /* 0x000fe200080006ff */
[----:B------:R-:W-:Y:S01]  /*1930*/  IMAD.WIDE.U32 R4, R11, -0x4e31916d, RZ ;  /* 0xb1ce6e930b047825 */ /* 0x000fe200078e00ff */
[----:B------:R-:W2:Y:S03]  /*1940*/  LDCU UR42, c[0x0][0x3a8] ;  /* 0x00007500ff2a77ac */ /* 0x000ea60008000800 */
[----:B------:R-:W-:Y:S01]  /*1950*/  IMAD.WIDE.U32 R2, R13, -0x4e31916d, RZ ;  /* 0xb1ce6e930d027825 */ /* 0x000fe200078e00ff */
[----:B------:R-:W-:Y:S01]  /*1960*/  SHF.L.U32 R4, R4, UR4, RZ ;  /* 0x0000000404047c19 */ /* 0x000fe200080006ff */
[----:B------:R-:W2:Y:S02]  /*1970*/  LDCU UR35, c[0x0][0x398] ;  /* 0x00007300ff2377ac */ /* 0x000ea40008000800 */
[----:B------:R-:W-:Y:S01]  /*1980*/  IMAD R14, R11, -0x2d48bbf9, R5 ;  /* 0xd2b744070b0e7824 */ /* 0x000fe200078e0205 */
[----:B------:R-:W-:Y:S01]  /*1990*/  SHF.R.U32.HI R5, RZ, UR30, R8 ;  /* 0x0000001eff057c19 */ /* 0x000fe20008011608 */
[----:B------:R-:W-:Y:S01]  /*19a0*/  IMAD R13, R13, -0x2d48bbf9, R3 ;  /* 0xd2b744070d0d7824 */ /* 0x000fe200078e0203 */
[----:B------:R-:W-:Y:S01]  /*19b0*/  SHF.R.U32.HI R3, RZ, UR34, R9 ;  /* 0x00000022ff037c19 */ /* 0x000fe20008011609 */
[----:B------:R-:W2:Y:S01]  /*19c0*/  LDCU UR34, c[0x0][0x3a8] ;  /* 0x00007500ff2277ac */ /* 0x000ea20008000800 */
[----:B-----5:R-:W-:-:S02]  /*19d0*/  LOP3.LUT R8, R8, UR16, R7, 0x96, !PT ;  /* 0x0000001008087c12 */ /* 0x020fc4000f8e9607 */
[----:B------:R-:W-:Y:S01]  /*19e0*/  LOP3.LUT R10, R4, UR36, R3, 0xc8, !PT ;  /* 0x00000024040a7c12 */ /* 0x000fe2000f8ec803 */
[----:B------:R-:W5:Y:S01]  /*19f0*/  LDCU UR16, c[0x0][0x3a8] ;  /* 0x00007500ff1077ac */ /* 0x000f620008000800 */
[----:B------:R-:W-:Y:S02]  /*1a00*/  SHF.L.U32 R2, R2, UR4, RZ ;  /* 0x0000000402027c19 */ /* 0x000fe400080006ff */
[----:B----4-:R-:W-:Y:S01]  /*1a10*/  SHF.R.U32.HI R3, RZ, UR37, R12 ;  /* 0x00000025ff037c19 */ /* 0x010fe2000801160c */
[----:B------:R-:W4:Y:S01]  /*1a20*/  LDCU UR36, c[0x0][0x3a0] ;  /* 0x00007400ff2477ac */ /* 0x000f220008000800 */
[----:B------:R-:W-:Y:S02]  /*1a30*/  LOP3.LUT R7, R8, UR33, RZ, 0xc0, !PT ;  /* 0x0000002108077c12 */ /* 0x000fe4000f8ec0ff */
[----:B-1----:R-:W-:Y:S01]  /*1a40*/  LOP3.LUT R9, R9, UR12, R14, 0x96, !PT ;  /* 0x0000000c09097c12 */ /* 0x002fe2000f8e960e */
[----:B------:R-:W1:Y:S01]  /*1a50*/  LDCU UR12, c[0x0][0x398] ;  /* 0x00007300ff0c77ac */ /* 0x000e620008000800 */
[----:B0-----:R-:W-:-:S02]  /*1a60*/  LOP3.LUT R12, R12, UR20, R13, 0x96, !PT ;  /* 0x000000140c0c7c12 */ /* 0x001fc4000f8e960d */
[----:B---3--:R-:W-:Y:S01]  /*1a70*/  LOP3.LUT R13, R2, UR43, R3, 0xc8, !PT ;  /* 0x0000002b020d7c12 */ /* 0x008fe2000f8ec803 */
[----:B------:R-:W-:Y:S01]  /*1a80*/  IMAD.WIDE.U32 R2, R7, -0x4e31916d, RZ ;  /* 0xb1ce6e9307027825 */ /* 0x000fe200078e00ff */
[----:B------:R-:W-:Y:S01]  /*1a90*/  LOP3.LUT R9, R9, UR5, RZ, 0xc0, !PT ;  /* 0x0000000509097c12 */ /* 0x000fe2000f8ec0ff */
[----:B------:R-:W0:Y:S01]  /*1aa0*/  LDCU UR20, c[0x0][0x3a0] ;  /* 0x00007400ff1477ac */ /* 0x000e220008000800 */
[----:B--2---:R-:W-:Y:S01]  /*1ab0*/  LOP3.LUT R11, R12, UR42, RZ, 0xc0, !PT ;  /* 0x0000002a0c0b7c12 */ /* 0x004fe2000f8ec0ff */
[----:B------:R-:W-:Y:S01]  /*1ac0*/  IMAD R15, R7, -0x2d48bbf9, R3 ;  /* 0xd2b74407070f7824 */ /* 0x000fe200078e0203 */
[----:B------:R-:W-:Y:S01]  /*1ad0*/  LOP3.LUT R6, R6, UR32, R5, 0xc8, !PT ;  /* 0x0000002006067c12 */ /* 0x000fe2000f8ec805 */
[----:B------:R-:W-:Y:S01]  /*1ae0*/  IMAD.WIDE.U32 R4, R9, -0x4e31916d, RZ ;  /* 0xb1ce6e9309047825 */ /* 0x000fe200078e00ff */
[----:B------:R-:W-:Y:S01]  /*1af0*/  SHF.L.U32 R7, R2, UR4, RZ ;  /* 0x0000000402077c19 */ /* 0x000fe200080006ff */
[----:B------:R-:W2:Y:S02]  /*1b00*/  LDCU UR5, c[0x0][0x3a8] ;  /* 0x00007500ff0577ac */ /* 0x000ea40008000800 */
[----:B------:R-:W-:Y:S01]  /*1b10*/  IMAD.WIDE.U32 R2, R11, -0x4e31916d, RZ ;  /* 0xb1ce6e930b027825 */ /* 0x000fe200078e00ff */
[----:B------:R-:W-:Y:S01]  /*1b20*/  SHF.L.U32 R4, R4, UR4, RZ ;  /* 0x0000000404047c19 */ /* 0x000fe200080006ff */
[----:B------:R-:W3:Y:S02]  /*1b30*/  LDCU UR37, c[0x0][0x398] ;  /* 0x00007300ff2577ac */ /* 0x000ee40008000800 */
[----:B------:R-:W-:Y:S01]  /*1b40*/  IMAD R9, R9, -0x2d48bbf9, R5 ;  /* 0xd2b7440709097824 */ /* 0x000fe200078e0205 */
[----:B------:R-:W-:Y:S01]  /*1b50*/  SHF.L.U32 R5, R2, UR4, RZ ;  /* 0x0000000402057c19 */ /* 0x000fe200080006ff */
[----:B------:R-:W-:Y:S01]  /*1b60*/  IMAD R12, R11, -0x2d48bbf9, R3 ;  /* 0xd2b744070b0c7824 */ /* 0x000fe200078e0203 */
[----:B------:R-:W-:-:S02]  /*1b70*/  SHF.R.U32.HI R2, RZ, UR30, R6 ;  /* 0x0000001eff027c19 */ /* 0x000fc40008011606 */
[----:B------:R-:W-:Y:S01]  /*1b80*/  LOP3.LUT R6, R6, UR17, R15, 0x96, !PT ;  /* 0x0000001106067c12 */ /* 0x000fe2000f8e960f */
[----:B------:R-:W4:Y:S01]  /*1b90*/  LDCU UR17, c[0x0][0x398] ;  /* 0x00007300ff1177ac */ /* 0x000f220008000800 */
[----:B------:R-:W-:Y:S02]  /*1ba0*/  SHF.R.U32.HI R3, RZ, UR9, R10 ;  /* 0x00000009ff037c19 */ /* 0x000fe4000801160a */
[----:B------:R-:W-:Y:S01]  /*1bb0*/  LOP3.LUT R8, R7, UR32, R2, 0xc8, !PT ;  /* 0x0000002007087c12 */ /* 0x000fe2000f8ec802 */
[----:B------:R-:W3:Y:S01]  /*1bc0*/  LDCU UR9, c[0x0][0x398] ;  /* 0x00007300ff0977ac */ /* 0x000ee20008000800 */
[----:B------:R-:W-:Y:S02]  /*1bd0*/  LOP3.LUT R10, R10, UR13, R9, 0x96, !PT ;  /* 0x0000000d0a0a7c12 */ /* 0x000fe4000f8e9609 */
[----:B-1----:R-:W-:Y:S01]  /*1be0*/  SHF.R.U32.HI R2, RZ, UR12, R13 ;  /* 0x0000000cff027c19 */ /* 0x002fe2000801160d */
[----:B------:R-:W1:Y:S01]  /*1bf0*/  LDCU UR12, c[0x0][0x398] ;  /* 0x00007300ff0c77ac */ /* 0x000e620008000800 */
[----:B------:R-:W-:-:S02]  /*1c00*/  LOP3.LUT R7, R6, UR33, RZ, 0xc0, !PT ;  /* 0x0000002106077c12 */ /* 0x000fc4000f8ec0ff */
[----:B------:R-:W-:Y:S01]  /*1c10*/  LOP3.LUT R13, R13, UR21, R12, 0x96, !PT ;  /* 0x000000150d0d7c12 */ /* 0x000fe2000f8e960c */
[----:B------:R-:W2:Y:S01]  /*1c20*/  LDCU UR13, c[0x0][0x3a8] ;  /* 0x00007500ff0d77ac */ /* 0x000ea20008000800 */
[----:B------:R-:W-:Y:S02]  /*1c30*/  LOP3.LUT R9, R10, UR11, RZ, 0xc0, !PT ;  /* 0x0000000b0a097c12 */ /* 0x000fe4000f8ec0ff */
[----:B------:R-:W-:Y:S01]  /*1c40*/  LOP3.LUT R11, R4, UR44, R3, 0xc8, !PT ;  /* 0x0000002c040b7c12 */ /* 0x000fe2000f8ec803 */
[----:B------:R-:W3:Y:S01]  /*1c50*/  LDCU UR11, c[0x0][0x3a0] ;  /* 0x00007400ff0b77ac */ /* 0x000ee20008000800 */
[----:B0-----:R-:W-:Y:S01]  /*1c60*/  LOP3.LUT R10, R5, UR20, R2, 0xc8, !PT ;  /* 0x00000014050a7c12 */ /* 0x001fe2000f8ec802 */
[----:B------:R-:W-:Y:S01]  /*1c70*/  IMAD.WIDE.U32 R2, R7, -0x4e31916d, RZ ;  /* 0xb1ce6e9307027825 */ /* 0x000fe200078e00ff */
[----:B-----5:R-:W-:Y:S01]  /*1c80*/  LOP3.LUT R13, R13, UR16, RZ, 0xc0, !PT ;  /* 0x000000100d0d7c12 */ /* 0x020fe2000f8ec0ff */
[----:B------:R-:W0:Y:S02]  /*1c90*/  LDCU UR16, c[0x0][0x3a0] ;  /* 0x00007400ff1077ac */ /* 0x000e240008000800 */
[----:B------:R-:W-:Y:S01]  /*1ca0*/  IMAD R7, R7, -0x2d48bbf9, R3 ;  /* 0xd2b7440707077824 */ /* 0x000fe200078e0203 */
[----:B------:R-:W-:Y:S01]  /*1cb0*/  SHF.L.U32 R6, R2, UR4, RZ ;  /* 0x0000000402067c19 */ /* 0x000fe200080006ff */
[----:B------:R-:W-:Y:S01]  /*1cc0*/  IMAD.WIDE.U32 R2, R13, -0x4e31916d, RZ ;  /* 0xb1ce6e930d027825 */ /* 0x000fe200078e00ff */
[----:B------:R-:W5:Y:S03]  /*1cd0*/  LDCU UR20, c[0x0][0x3a0] ;  /* 0x00007400ff1477ac */ /* 0x000f660008000800 */
[----:B------:R-:W-:Y:S01]  /*1ce0*/  IMAD.WIDE.U32 R4, R9, -0x4e31916d, RZ ;  /* 0xb1ce6e9309047825 */ /* 0x000fe200078e00ff */
[----:B------:R-:W-:-:S03]  /*1cf0*/  SHF.L.U32 R2, R2, UR4, RZ ;  /* 0x0000000402027c19 */ /* 0x000fc600080006ff */
[----:B------:R-:W-:Y:S01]  /*1d00*/  IMAD R13, R13, -0x2d48bbf9, R3 ;  /* 0xd2b744070d0d7824 */ /* 0x000fe200078e0203 */
[----:B------:R-:W-:Y:S01]  /*1d10*/  SHF.R.U32.HI R3, RZ, UR30, R8 ;  /* 0x0000001eff037c19 */ /* 0x000fe20008011608 */
[----:B------:R-:W-:Y:S01]  /*1d20*/  IMAD R12, R9, -0x2d48bbf9, R5 ;  /* 0xd2b74407090c7824 */ /* 0x000fe200078e0205 */
[----:B------:R-:W-:Y:S02]  /*1d30*/  LOP3.LUT R8, R8, UR18, R7, 0x96, !PT ;  /* 0x0000001208087c12 */ /* 0x000fe4000f8e9607 */
[----:B------:R-:W-:Y:S02]  /*1d40*/  LOP3.LUT R6, R6, UR32, R3, 0xc8, !PT ;  /* 0x0000002006067c12 */ /* 0x000fe4000f8ec803 */
[----:B-1----:R-:W-:Y:S02]  /*1d50*/  SHF.R.U32.HI R3, RZ, UR12, R10 ;  /* 0x0000000cff037c19 */ /* 0x002fe4000801160a */
[----:B------:R-:W-:Y:S02]  /*1d60*/  LOP3.LUT R7, R8, UR33, RZ, 0xc0, !PT ;  /* 0x0000002108077c12 */ /* 0x000fe4000f8ec0ff */
[----:B------:R-:W-:Y:S01]  /*1d70*/  SHF.R.U32.HI R5, RZ, UR10, R11 ;  /* 0x0000000aff057c19 */ /* 0x000fe2000801160b */
[----:B------:R-:W1:Y:S01]  /*1d80*/  LDCU UR10, c[0x0][0x3a8] ;  /* 0x00007500ff0a77ac */ /* 0x000e620008000800 */
[----:B------:R-:W-:-:S02]  /*1d90*/  LOP3.LUT R11, R11, UR14, R12, 0x96, !PT ;  /* 0x0000000e0b0b7c12 */ /* 0x000fc4000f8e960c */
[----:B------:R-:W-:Y:S02]  /*1da0*/  LOP3.LUT R10, R10, UR22, R13, 0x96, !PT ;  /* 0x000000160a0a7c12 */ /* 0x000fe4000f8e960d */
[----:B0-----:R-:W-:Y:S01]  /*1db0*/  LOP3.LUT R12, R2, UR16, R3, 0xc8, !PT ;  /* 0x00000010020c7c12 */ /* 0x001fe2000f8ec803 */
[----:B------:R-:W-:Y:S01]  /*1dc0*/  IMAD.WIDE.U32 R2, R7, -0x4e31916d, RZ ;  /* 0xb1ce6e9307027825 */ /* 0x000fe200078e00ff */
[----:B------:R-:W-:Y:S02]  /*1dd0*/  SHF.L.U32 R4, R4, UR4, RZ ;  /* 0x0000000404047c19 */ /* 0x000fe400080006ff */
[----:B------:R-:W-:Y:S01]  /*1de0*/  LOP3.LUT R11, R11, UR40, RZ, 0xc0, !PT ;  /* 0x000000280b0b7c12 */ /* 0x000fe2000f8ec0ff */
[----:B------:R-:W-:Y:S01]  /*1df0*/  IMAD R15, R7, -0x2d48bbf9, R3 ;  /* 0xd2b74407070f7824 */ /* 0x000fe200078e0203 */
[----:B--2---:R-:W-:Y:S01]  /*1e00*/  LOP3.LUT R13, R10, UR13, RZ, 0xc0, !PT ;  /* 0x0000000d0a0d7c12 */ /* 0x004fe2000f8ec0ff */
[----:B------:R-:W0:Y:S01]  /*1e10*/  LDCU UR40, c[0x0][0x3a0] ;  /* 0x00007400ff2877ac */ /* 0x000e220008000800 */
[----:B------:R-:W-:Y:S01]  /*1e20*/  LOP3.LUT R9, R4, UR41, R5, 0xc8, !PT ;  /* 0x0000002904097c12 */ /* 0x000fe2000f8ec805 */
[----:B------:R-:W-:Y:S01]  /*1e30*/  IMAD.WIDE.U32 R4, R11, -0x4e31916d, RZ ;  /* 0xb1ce6e930b047825 */ /* 0x000fe200078e00ff */
[----:B------:R-:W-:Y:S01]  /*1e40*/  SHF.L.U32 R7, R2, UR4, RZ ;  /* 0x0000000402077c19 */ /* 0x000fe200080006ff */
[----:B------:R-:W2:Y:S02]  /*1e50*/  LDCU UR41, c[0x0][0x3a8] ;  /* 0x00007500ff2977ac */ /* 0x000ea40008000800 */
[----:B------:R-:W-:Y:S01]  /*1e60*/  IMAD.WIDE.U32 R2, R13, -0x4e31916d, RZ ;  /* 0xb1ce6e930d027825 */ /* 0x000fe200078e00ff */
[----:B------:R-:W-:-:S03]  /*1e70*/  SHF.L.U32 R4, R4, UR4, RZ ;  /* 0x0000000404047c19 */ /* 0x000fc600080006ff */
[----:B------:R-:W-:Y:S01]  /*1e80*/  IMAD R10, R11, -0x2d48bbf9, R5 ;  /* 0xd2b744070b0a7824 */ /* 0x000fe200078e0205 */
[----:B------:R-:W-:Y:S01]  /*1e90*/  SHF.L.U32 R5, R2, UR4, RZ ;  /* 0x0000000402057c19 */ /* 0x000fe200080006ff */
[----:B------:R-:W-:Y:S01]  /*1ea0*/  IMAD R13, R13, -0x2d48bbf9, R3 ;  /* 0xd2b744070d0d7824 */ /* 0x000fe200078e0203 */
[----:B------:R-:W-:Y:S02]  /*1eb0*/  SHF.R.U32.HI R2, RZ, UR30, R6 ;  /* 0x0000001eff027c19 */ /* 0x000fe40008011606 */
[----:B------:R-:W-:Y:S02]  /*1ec0*/  LOP3.LUT R6, R6, UR19, R15, 0x96, !PT ;  /* 0x0000001306067c12 */ /* 0x000fe4000f8e960f */
[----:B------:R-:W-:Y:S01]  /*1ed0*/  SHF.R.U32.HI R3, RZ, UR39, R9 ;  /* 0x00000027ff037c19 */ /* 0x000fe20008011609 */
[----:B------:R-:W3:Y:S01]  /*1ee0*/  LDCU UR39, c[0x0][0x398] ;  /* 0x00007300ff2777ac */ /* 0x000ee20008000800 */
[----:B------:R-:W-:Y:S02]  /*1ef0*/  LOP3.LUT R9, R9, UR15, R10, 0x96, !PT ;  /* 0x0000000f09097c12 */ /* 0x000fe4000f8e960a */
[----:B------:R-:W-:Y:S01]  /*1f00*/  LOP3.LUT R8, R7, UR32, R2, 0xc8, !PT ;  /* 0x0000002007087c12 */ /* 0x000fe2000f8ec802 */
[----:B------:R-:W1:Y:S01]  /*1f10*/  LDCU.128 UR12, c[0x0][0x3f0] ;  /* 0x00007e00ff0c77ac */ /* 0x000e620008000c00 */
[----:B----4-:R-:W-:-:S02]  /*1f20*/  SHF.R.U32.HI R2, RZ, UR17, R12 ;  /* 0x00000011ff027c19 */ /* 0x010fc4000801160c */
[----:B------:R-:W-:Y:S01]  /*1f30*/  LOP3.LUT R7, R6, UR33, RZ, 0xc0, !PT ;  /* 0x0000002106077c12 */ /* 0x000fe2000f8ec0ff */
[----:B------:R-:W4:Y:S01]  /*1f40*/  LDCU.128 UR16, c[0x0][0x3f0] ;  /* 0x00007e00ff1077ac */ /* 0x000f220008000c00 */
[----:B------:R-:W-:Y:S02]  /*1f50*/  LOP3.LUT R12, R12, UR23, R13, 0x96, !PT ;  /* 0x000000170c0c7c12 */ /* 0x000fe4000f8e960d */
[----:B------:R-:W-:Y:S01]  /*1f60*/  LOP3.LUT R10, R4, UR38, R3, 0xc8, !PT ;  /* 0x00000026040a7c12 */ /* 0x000fe2000f8ec803 */
[----:B------:R-:W0:Y:S01]  /*1f70*/  LDCU UR38, c[0x0][0x3a8] ;  /* 0x00007500ff2677ac */ /* 0x000e220008000800 */
[----:B-----5:R-:W-:Y:S01]  /*1f80*/  LOP3.LUT R13, R5, UR20, R2, 0xc8, !PT ;  /* 0x00000014050d7c12 */ /* 0x020fe2000f8ec802 */
[----:B------:R-:W-:Y:S01]  /*1f90*/  IMAD.WIDE.U32 R2, R7, -0x4e31916d, RZ ;  /* 0xb1ce6e9307027825 */ /* 0x000fe200078e00ff */
[----:B------:R-:W-:Y:S01]  /*1fa0*/  LOP3.LUT R9, R9, UR34, RZ, 0xc0, !PT ;  /* 0x0000002209097c12 */ /* 0x000fe2000f8ec0ff */
[----:B------:R-:W5:Y:S01]  /*1fb0*/  LDCU.128 UR20, c[0x0][0x3f0] ;  /* 0x00007e00ff1477ac */ /* 0x000f620008000c00 */
[----:B--2---:R-:W-:Y:S01]  /*1fc0*/  LOP3.LUT R11, R12, UR41, RZ, 0xc0, !PT ;  /* 0x000000290c0b7c12 */ /* 0x004fe2000f8ec0ff */
[----:B------:R-:W-:Y:S01]  /*1fd0*/  IMAD R7, R7, -0x2d48bbf9, R3 ;  /* 0xd2b7440707077824 */ /* 0x000fe200078e0203 */
[----:B------:R-:W-:Y:S01]  /*1fe0*/  SHF.L.U32 R6, R2, UR4, RZ ;  /* 0x0000000402067c19 */ /* 0x000fe200080006ff */
[----:B------:R-:W2:Y:S01]  /*1ff0*/  LDCU UR41, c[0x0][0x3a0] ;  /* 0x00007400ff2977ac */ /* 0x000ea20008000800 */
[----:B------:R-:W-:Y:S01]  /*2000*/  IMAD.WIDE.U32 R4, R9, -0x4e31916d, RZ ;  /* 0xb1ce6e9309047825 */ /* 0x000fe200078e00ff */
[----:B------:R-:W0:Y:S03]  /*2010*/  LDCU UR34, c[0x0][0x3a8] ;  /* 0x00007500ff2277ac */ /* 0x000e260008000800 */
[----:B------:R-:W-:Y:S01]  /*2020*/  IMAD.WIDE.U32 R2, R11, -0x4e31916d, RZ ;  /* 0xb1ce6e930b027825 */ /* 0x000fe200078e00ff */
[----:B------:R-:W-:-:S03]  /*2030*/  SHF.L.U32 R4, R4, UR4, RZ ;  /* 0x0000000404047c19 */ /* 0x000fc600080006ff */
[----:B------:R-:W-:Y:S01]  /*2040*/  IMAD R9, R9, -0x2d48bbf9, R5 ;  /* 0xd2b7440709097824 */ /* 0x000fe200078e0205 */
[----:B------:R-:W-:Y:S01]  /*2050*/  SHF.R.U32.HI R5, RZ, UR30, R8 ;  /* 0x0000001eff057c19 */ /* 0x000fe20008011608 */
[----:B------:R-:W-:Y:S01]  /*2060*/  IMAD R12, R11, -0x2d48bbf9, R3 ;  /* 0xd2b744070b0c7824 */ /* 0x000fe200078e0203 */
[----:B------:R-:W-:Y:S01]  /*2070*/  SHF.R.U32.HI R3, RZ, UR35, R10 ;  /* 0x00000023ff037c19 */ /* 0x000fe2000801160a */
[----:B------:R-:W0:Y:S01]  /*2080*/  LDCU UR35, c[0x0][0x3a8] ;  /* 0x00007500ff2377ac */ /* 0x000e220008000800 */
[----:B-1----:R-:W-:Y:S02]  /*2090*/  LOP3.LUT R8, R8, UR12, R7, 0x96, !PT ;  /* 0x0000000c08087c12 */ /* 0x002fe4000f8e9607 */
[----:B------:R-:W-:Y:S01]  /*20a0*/  LOP3.LUT R11, R4, UR36, R3, 0xc8, !PT ;  /* 0x00000024040b7c12 */ /* 0x000fe2000f8ec803 */
[----:B------:R-:W1:Y:S01]  /*20b0*/  LDCU UR36, c[0x0][0x3a0] ;  /* 0x00007400ff2477ac */ /* 0x000e620008000800 */
[----:B----4-:R-:W-:Y:S02]  /*20c0*/  LOP3.LUT R10, R10, UR16, R9, 0x96, !PT ;  /* 0x000000100a0a7c12 */ /* 0x010fe4000f8e9609 */
[----:B------:R-:W-:Y:S01]  /*20d0*/  SHF.L.U32 R2, R2, UR4, RZ ;  /* 0x0000000402027c19 */ /* 0x000fe200080006ff */
[----:B------:R-:W4:Y:S01]  /*20e0*/  LDCU UR12, c[0x0][0x398] ;  /* 0x00007300ff0c77ac */ /* 0x000f220008000800 */
[----:B---3--:R-:W-:-:S02]  /*20f0*/  SHF.R.U32.HI R3, RZ, UR39, R13 ;  /* 0x00000027ff037c19 */ /* 0x008fc4000801160d */
[----:B------:R-:W-:Y:S01]  /*2100*/  LOP3.LUT R7, R8, UR33, RZ, 0xc0, !PT ;  /* 0x0000002108077c12 */ /* 0x000fe2000f8ec0ff */
[----:B------:R-:W3:Y:S01]  /*2110*/  LDCU UR16, c[0x0][0x3a0] ;  /* 0x00007400ff1077ac */ /* 0x000ee20008000800 */
[----:B-----5:R-:W-:Y:S02]  /*2120*/  LOP3.LUT R13, R13, UR20, R12, 0x96, !PT ;  /* 0x000000140d0d7c12 */ /* 0x020fe4000f8e960c */
[----:B------:R-:W-:Y:S01]  /*2130*/  LOP3.LUT R9, R10, UR5, RZ, 0xc0, !PT ;  /* 0x000000050a097c12 */ /* 0x000fe2000f8ec0ff */
[----:B------:R-:W5:Y:S01]  /*2140*/  LDCU UR20, c[0x0][0x398] ;  /* 0x00007300ff1477ac */ /* 0x000f620008000800 */
[----:B--2---:R-:W-:Y:S01]  /*2150*/  LOP3.LUT R10, R2, UR41, R3, 0xc8, !PT ;  /* 0x00000029020a7c12 */ /* 0x004fe2000f8ec803 */
[----:B------:R-:W-:Y:S01]  /*2160*/  IMAD.WIDE.U32 R2, R7, -0x4e31916d, RZ ;  /* 0xb1ce6e9307027825 */ /* 0x000fe200078e00ff */
[----:B0-----:R-:W-:Y:S01]  /*2170*/  LOP3.LUT R13, R13, UR38, RZ, 0xc0, !PT ;  /* 0x000000260d0d7c12 */ /* 0x001fe2000f8ec0ff */
[----:B------:R-:W0:Y:S01]  /*2180*/  LDCU UR5, c[0x0][0x3a8] ;  /* 0x00007500ff0577ac */ /* 0x000e220008000800 */
        /* <DEDUP_REMOVED lines=12> */
[----:B------:R-:W4:Y:S01]  /*2250*/  LDCU UR13, c[0x0][0x398] ;  /* 0x00007300ff0d77ac */ /* 0x000f220008000800 */
[----:B------:R-:W-:Y:S02]  /*2260*/  LOP3.LUT R8, R7, UR32, R2, 0xc8, !PT ;  /* 0x0000002007087c12 */ /* 0x000fe4000f8ec802 */
[----:B------:R-:W-:Y:S01]  /*2270*/  SHF.R.U32.HI R3, RZ, UR9, R11 ;  /* 0x00000009ff037c19 */ /* 0x000fe2000801160b */
[----:B------:R-:W2:Y:S01]  /*2280*/  LDCU UR9, c[0x0][0x398] ;  /* 0x00007300ff0977ac */ /* 0x000ea20008000800 */
[----:B-----5:R-:W-:-:S02]  /*2290*/  SHF.R.U32.HI R2, RZ, UR20, R10 ;  /* 0x00000014ff027c19 */ /* 0x020fc4000801160a */
[----:B------:R-:W-:Y:S01]  /*22a0*/  LOP3.LUT R7, R6, UR33, RZ, 0xc0, !PT ;  /* 0x0000002106077c12 */ /* 0x000fe2000f8ec0ff */
[----:B------:R-:W5:Y:S01]  /*22b0*/  LDCU UR20, c[0x0][0x3a0] ;  /* 0x00007400ff1477ac */ /* 0x000f620008000800 */
[----:B------:R-:W-:Y:S02]  /*22c0*/  LOP3.LUT R10, R10, UR21, R13, 0x96, !PT ;  /* 0x000000150a0a7c12 */ /* 0x000fe4000f8e960d */
[----:B------:R-:W-:Y:S01]  /*22d0*/  LOP3.LUT R11, R11, UR17, R12, 0x96, !PT ;  /* 0x000000110b0b7c12 */ /* 0x000fe2000f8e960c */
[----:B------:R-:W3:Y:S01]  /*22e0*/  LDCU UR17, c[0x0][0x3a8] ;  /* 0x00007500ff1177ac */ /* 0x000ee20008000800 */
[----:B------:R-:W-:Y:S02]  /*22f0*/  LOP3.LUT R9, R4, UR11, R3, 0xc8, !PT ;  /* 0x0000000b04097c12 */ /* 0x000fe4000f8ec803 */
[----:B-1----:R-:W-:Y:S01]  /*2300*/  LOP3.LUT R12, R5, UR36, R2, 0xc8, !PT ;  /* 0x00000024050c7c12 */ /* 0x002fe2000f8ec802 */
[----:B------:R-:W-:Y:S01]  /*2310*/  IMAD.WIDE.U32 R2, R7, -0x4e31916d, RZ ;  /* 0xb1ce6e9307027825 */ /* 0x000fe200078e00ff */
[----:B------:R-:W-:Y:S01]  /*2320*/  LOP3.LUT R13, R10, UR35, RZ, 0xc0, !PT ;  /* 0x000000230a0d7c12 */ /* 0x000fe2000f8ec0ff */
[----:B------:R-:W1:Y:S01]  /*2330*/  LDCU UR36, c[0x0][0x3a8] ;  /* 0x00007500ff2477ac */ /* 0x000e620008000800 */
[----:B------:R-:W-:Y:S01]  /*2340*/  LOP3.LUT R11, R11, UR10, RZ, 0xc0, !PT ;  /* 0x0000000a0b0b7c12 */ /* 0x000fe2000f8ec0ff */
        /* <DEDUP_REMOVED lines=10> */
[----:B------:R-:W-:Y:S01]  /*23f0*/  LOP3.LUT R8, R8, UR14, R7, 0x96, !PT ;  /* 0x0000000e08087c12 */ /* 0x000fe2000f8e9607 */
[----:B------:R-:W2:Y:S01]  /*2400*/  LDCU UR35, c[0x0][0x398] ;  /* 0x00007300ff2377ac */ /* 0x000ea20008000800 */
[----:B------:R-:W-:-:S02]  /*2410*/  LOP3.LUT R6, R6, UR32, R3, 0xc8, !PT ;  /* 0x0000002006067c12 */ /* 0x000fc4000f8ec803 */
[----:B----4-:R-:W-:Y:S02]  /*2420*/  SHF.R.U32.HI R3, RZ, UR13, R12 ;  /* 0x0000000dff037c19 */ /* 0x010fe4000801160c */
[----:B------:R-:W-:Y:S02]  /*2430*/  LOP3.LUT R7, R8, UR33, RZ, 0xc0, !PT ;  /* 0x0000002108077c12 */ /* 0x000fe4000f8ec0ff */
[----:B------:R-:W-:Y:S01]  /*2440*/  SHF.R.U32.HI R5, RZ, UR37, R9 ;  /* 0x00000025ff057c19 */ /* 0x000fe20008011609 */
[----:B------:R-:W4:Y:S01]  /*2450*/  LDCU UR37, c[0x0][0x398] ;  /* 0x00007300ff2577ac */ /* 0x000f220008000800 */
[----:B------:R-:W-:Y:S02]  /*2460*/  LOP3.LUT R9, R9, UR18, R10, 0x96, !PT ;  /* 0x0000001209097c12 */ /* 0x000fe4000f8e960a */
[----:B------:R-:W-:Y:S01]  /*2470*/  LOP3.LUT R12, R12, UR22, R13, 0x96, !PT ;  /* 0x000000160c0c7c12 */ /* 0x000fe2000f8e960d */
[----:B------:R-:W0:Y:S01]  /*2480*/  LDCU UR18, c[0x0][0x398] ;  /* 0x00007300ff1277ac */ /* 0x000e220008000800 */
[----:B-----5:R-:W-:Y:S01]  /*2490*/  LOP3.LUT R13, R2, UR20, R3, 0xc8, !PT ;  /* 0x00000014020d7c12 */ /* 0x020fe2000f8ec803 */
[----:B------:R-:W-:Y:S01]  /*24a0*/  IMAD.WIDE.U32 R2, R7, -0x4e31916d, RZ ;  /* 0xb1ce6e9307027825 */ /* 0x000fe200078e00ff */
[----:B------:R-:W-:Y:S01]  /*24b0*/  SHF.L.U32 R4, R4, UR4, RZ ;  /* 0x0000000404047c19 */ /* 0x000fe200080006ff */
[----:B------:R-:W5:Y:S01]  /*24c0*/  LDCU UR20, c[0x0][0x3a0] ;  /* 0x00007400ff1477ac */ /* 0x000f620008000800 */
[----:B------:R-:W-:Y:S01]  /*24d0*/  LOP3.LUT R9, R9, UR34, RZ, 0xc0, !PT ;  /* 0x0000002209097c12 */ /* 0x000fe2000f8ec0ff */
[----:B------:R-:W-:Y:S01]  /*24e0*/  IMAD R15, R7, -0x2d48bbf9, R3 ;  /* 0xd2b74407070f7824 */ /* 0x000fe200078e0203 */
[----:B---3--:R-:W-:Y:S01]  /*24f0*/  LOP3.LUT R11, R12, UR17, RZ, 0xc0, !PT ;  /* 0x000000110c0b7c12 */ /* 0x008fe2000f8ec0ff */
[----:B------:R-:W3:Y:S01]  /*2500*/  LDCU UR34, c[0x0][0x3a0] ;  /* 0x00007400ff2277ac */ /* 0x000ee20008000800 */
[----:B------:R-:W-:Y:S01]  /*2510*/  LOP3.LUT R10, R4, UR40, R5, 0xc8, !PT ;  /* 0x00000028040a7c12 */ /* 0x000fe2000f8ec805 */
[----:B------:R-:W-:Y:S01]  /*2520*/  IMAD.WIDE.U32 R4, R9, -0x4e31916d, RZ ;  /* 0xb1ce6e9309047825 */ /* 0x000fe200078e00ff */
[----:B------:R-:W-:-:S03]  /*2530*/  SHF.L.U32 R7, R2, UR4, RZ ;  /* 0x0000000402077c19 */ /* 0x000fc600080006ff */
        /* <DEDUP_REMOVED lines=8> */
[----:B------:R-:W4:Y:S01]  /*25c0*/  LDCU.128 UR12, c[0x0][0x400] ;  /* 0x00008000ff0c77ac */ /* 0x000f220008000c00 */
[----:B------:R-:W-:Y:S02]  /*25d0*/  LOP3.LUT R8, R7, UR32, R2, 0xc8, !PT ;  /* 0x0000002007087c12 */ /* 0x000fe4000f8ec802 */
[----:B------:R-:W-:-:S02]  /*25e0*/  LOP3.LUT R10, R10, UR19, R9, 0x96, !PT ;  /* 0x000000130a0a7c12 */ /* 0x000fc4000f8e9609 */
[----:B0-----:R-:W-:Y:S02]  /*25f0*/  SHF.R.U32.HI R2, RZ, UR18, R13 ;  /* 0x00000012ff027c19 */ /* 0x001fe4000801160d */
[----:B------:R-:W-:Y:S02]  /*2600*/  LOP3.LUT R7, R6, UR33, RZ, 0xc0, !PT ;  /* 0x0000002106077c12 */ /* 0x000fe4000f8ec0ff */
[----:B------:R-:W-:Y:S02]  /*2610*/  LOP3.LUT R13, R13, UR23, R12, 0x96, !PT ;  /* 0x000000170d0d7c12 */ /* 0x000fe4000f8e960c */
[----:B------:R-:W-:Y:S01]  /*2620*/  LOP3.LUT R9, R10, UR5, RZ, 0xc0, !PT ;  /* 0x000000050a097c12 */ /* 0x000fe2000f8ec0ff */
[----:B------:R-:W0:Y:S01]  /*2630*/  LDCU UR5, c[0x0][0x3a8] ;  /* 0x00007500ff0577ac */ /* 0x000e220008000800 */
[----:B------:R-:W-:Y:S02]  /*2640*/  LOP3.LUT R11, R4, UR16, R3, 0xc8, !PT ;  /* 0x00000010040b7c12 */ /* 0x000fe4000f8ec803 */
[----:B-----5:R-:W-:Y:S01]  /*2650*/  LOP3.LUT R10, R5, UR20, R2, 0xc8, !PT ;  /* 0x00000014050a7c12 */ /* 0x020fe2000f8ec802 */
[----:B------:R-:W5:Y:S01]  /*2660*/  LDCU.128 UR16, c[0x0][0x400] ;  /* 0x00008000ff1077ac */ /* 0x000f620008000c00 */
[----:B------:R-:W-:Y:S01]  /*2670*/  IMAD.WIDE.U32 R2, R7, -0x4e31916d, RZ ;  /* 0xb1ce6e9307027825 */ /* 0x000fe200078e00ff */
[----:B-1----:R-:W-:Y:S01]  /*2680*/  LOP3.LUT R13, R13, UR36, RZ, 0xc0, !PT ;  /* 0x000000240d0d7c12 */ /* 0x002fe2000f8ec0ff */
[----:B------:R-:W1:Y:S02]  /*2690*/  LDCU.128 UR20, c[0x0][0x400] ;  /* 0x00008000ff1477ac */ /* 0x000e640008000c00 */
[----:B------:R-:W-:Y:S01]  /*26a0*/  IMAD R7, R7, -0x2d48bbf9, R3 ;  /* 0xd2b7440707077824 */ /* 0x000fe200078e0203 */
[----:B------:R-:W-:Y:S01]  /*26b0*/  SHF.L.U32 R6, R2, UR4, RZ ;  /* 0x0000000402067c19 */ /* 0x000fe200080006ff */
[----:B------:R-:W-:Y:S01]  /*26c0*/  IMAD.WIDE.U32 R4, R9, -0x4e31916d, RZ ;  /* 0xb1ce6e9309047825 */ /* 0x000fe200078e00ff */
[----:B------:R-:W3:Y:S03]  /*26d0*/  LDCU UR36, c[0x0][0x3a8] ;  /* 0x00007500ff2477ac */ /* 0x000ee60008000800 */
[----:B------:R-:W-:Y:S01]  /*26e0*/  IMAD.WIDE.U32 R2, R13, -0x4e31916d, RZ ;  /* 0xb1ce6e930d027825 */ /* 0x000fe200078e00ff */
[----:B------:R-:W-:-:S03]  /*26f0*/  SHF.L.U32 R4, R4, UR4, RZ ;  /* 0x0000000404047c19 */ /* 0x000fc600080006ff */
[----:B------:R-:W-:Y:S01]  /*2700*/  IMAD R12, R9, -0x2d48bbf9, R5 ;  /* 0xd2b74407090c7824 */ /* 0x000fe200078e0205 */
[----:B------:R-:W-:Y:S01]  /*2710*/  SHF.R.U32.HI R5, RZ, UR30, R8 ;  /* 0x0000001eff057c19 */ /* 0x000fe20008011608 */
[----:B------:R-:W-:Y:S01]  /*2720*/  IMAD R13, R13, -0x2d48bbf9, R3 ;  /* 0xd2b744070d0d7824 */ /* 0x000fe200078e0203 */
[----:B--2---:R-:W-:Y:S01]  /*2730*/  SHF.R.U32.HI R3, RZ, UR9, R11 ;  /* 0x00000009ff037c19 */ /* 0x004fe2000801160b */
[----:B------:R-:W2:Y:S01]  /*2740*/  LDCU UR9, c[0x0][0x398] ;  /* 0x00007300ff0977ac */ /* 0x000ea20008000800 */
[----:B----4-:R-:W-:Y:S02]  /*2750*/  LOP3.LUT R8, R8, UR12, R7, 0x96, !PT ;  /* 0x0000000c08087c12 */ /* 0x010fe4000f8e9607 */
[----:B------:R-:W-:Y:S01]  /*2760*/  LOP3.LUT R9, R4, UR11, R3, 0xc8, !PT ;  /* 0x0000000b04097c12 */ /* 0x000fe2000f8ec803 */
[----:B------:R-:W4:Y:S01]  /*2770*/  LDCU UR11, c[0x0][0x3a0] ;  /* 0x00007400ff0b77ac */ /* 0x000f220008000800 */
[----:B------:R-:W-:Y:S02]  /*2780*/  SHF.L.U32 R2, R2, UR4, RZ ;  /* 0x0000000402027c19 */ /* 0x000fe400080006ff */
[----:B------:R-:W-:Y:S01]  /*2790*/  SHF.R.U32.HI R3, RZ, UR37, R10 ;  /* 0x00000025ff037c19 */ /* 0x000fe2000801160a */
[----:B------:R-:W4:Y:S01]  /*27a0*/  LDCU UR12, c[0x0][0x398] ;  /* 0x00007300ff0c77ac */ /* 0x000f220008000800 */
[----:B------:R-:W-:-:S02]  /*27b0*/  LOP3.LUT R7, R8, UR33, RZ, 0xc0, !PT ;  /* 0x0000002108077c12 */ /* 0x000fc4000f8ec0ff */
[----:B-----5:R-:W-:Y:S01]  /*27c0*/  LOP3.LUT R11, R11, UR16, R12, 0x96, !PT ;  /* 0x000000100b0b7c12 */ /* 0x020fe2000f8e960c */
[----:B------:R-:W5:Y:S01]  /*27d0*/  LDCU UR16, c[0x0][0x398] ;  /* 0x00007300ff1077ac */ /* 0x000f620008000800 */
[----:B-1----:R-:W-:Y:S02]  /*27e0*/  LOP3.LUT R10, R10, UR20, R13, 0x96, !PT ;  /* 0x000000140a0a7c12 */ /* 0x002fe4000f8e960d */
[----:B------:R-:W-:Y:S01]  /*27f0*/  LOP3.LUT R12, R2, UR38, R3, 0xc8, !PT ;  /* 0x00000026020c7c12 */ /* 0x000fe2000f8ec803 */
[----:B------:R-:W-:Y:S01]  /*2800*/  IMAD.WIDE.U32 R2, R7, -0x4e31916d, RZ ;  /* 0xb1ce6e9307027825 */ /* 0x000fe200078e00ff */
[----:B------:R-:W-:Y:S01]  /*2810*/  LOP3.LUT R11, R11, UR10, RZ, 0xc0, !PT ;  /* 0x0000000a0b0b7c12 */ /* 0x000fe2000f8ec0ff */
[----:B------:R-:W1:Y:S01]  /*2820*/  LDCU UR20, c[0x0][0x3a8] ;  /* 0x00007500ff1477ac */ /* 0x000e620008000800 */
[----:B---3--:R-:W-:Y:S01]  /*2830*/  LOP3.LUT R13, R10, UR36, RZ, 0xc0, !PT ;  /* 0x000000240a0d7c12 */ /* 0x008fe2000f8ec0ff */
[----:B------:R-:W-:Y:S01]  /*2840*/  IMAD R15, R7, -0x2d48bbf9, R3 ;  /* 0xd2b74407070f7824 */ /* 0x000fe200078e0203 */
[----:B------:R-:W-:Y:S01]  /*2850*/  LOP3.LUT R6, R6, UR32, R5, 0xc8, !PT ;  /* 0x0000002006067c12 */ /* 0x000fe2000f8ec805 */
[----:B------:R-:W3:Y:S01]  /*2860*/  LDCU UR36, c[0x0][0x3a0] ;  /* 0x00007400ff2477ac */ /* 0x000ee20008000800 */
[----:B------:R-:W-:Y:S01]  /*2870*/  SHF.L.U32 R7, R2, UR4, RZ ;  /* 0x0000000402077c19 */ /* 0x000fe200080006ff */
[----:B------:R-:W-:Y:S01]  /*2880*/  IMAD.WIDE.U32 R4, R11, -0x4e31916d, RZ ;  /* 0xb1ce6e930b047825 */ /* 0x000fe200078e00ff */
[----:B------:R-:W4:Y:S03]  /*2890*/  LDCU UR10, c[0x0][0x3a8] ;  /* 0x00007500ff0a77ac */ /* 0x000f260008000800 */
        /* <DEDUP_REMOVED lines=9> */
[----:B------:R-:W-:Y:S02]  /*2930*/  SHF.R.U32.HI R3, RZ, UR35, R9 ;  /* 0x00000023ff037c19 */ /* 0x000fe40008011609 */
[----:B-----5:R-:W-:Y:S01]  /*2940*/  SHF.R.U32.HI R2, RZ, UR16, R12 ;  /* 0x00000010ff027c19 */ /* 0x020fe2000801160c */
[----:B------:R-:W5:Y:S01]  /*2950*/  LDCU UR16, c[0x0][0x398] ;  /* 0x00007300ff1077ac */ /* 0x000f620008000800 */
[----:B------:R-:W-:-:S02]  /*2960*/  LOP3.LUT R7, R6, UR33, RZ, 0xc0, !PT ;  /* 0x0000002106077c12 */ /* 0x000fc4000f8ec0ff */
[----:B------:R-:W-:Y:S02]  /*2970*/  LOP3.LUT R12, R12, UR21, R13, 0x96, !PT ;  /* 0x000000150c0c7c12 */ /* 0x000fe4000f8e960d */
[----:B------:R-:W-:Y:S01]  /*2980*/  LOP3.LUT R9, R9, UR17, R10, 0x96, !PT ;  /* 0x0000001109097c12 */ /* 0x000fe2000f8e960a */
[----:B------:R-:W4:Y:S01]  /*2990*/  LDCU UR17, c[0x0][0x3a0] ;  /* 0x00007400ff1177ac */ /* 0x000f220008000800 */
[----:B------:R-:W-:Y:S02]  /*29a0*/  LOP3.LUT R10, R4, UR34, R3, 0xc8, !PT ;  /* 0x00000022040a7c12 */ /* 0x000fe4000f8ec803 */
[----:B---3--:R-:W-:Y:S01]  /*29b0*/  LOP3.LUT R13, R5, UR36, R2, 0xc8, !PT ;  /* 0x00000024050d7c12 */ /* 0x008fe2000f8ec802 */
[----:B------:R-:W-:Y:S01]  /*29c0*/  IMAD.WIDE.U32 R2, R7, -0x4e31916d, RZ ;  /* 0xb1ce6e9307027825 */ /* 0x000fe200078e00ff */
[----:B-1----:R-:W-:Y:S01]  /*29d0*/  LOP3.LUT R11, R12, UR20, RZ, 0xc0, !PT ;  /* 0x000000140c0b7c12 */ /* 0x002fe2000f8ec0ff */
[----:B------:R-:W1:Y:S01]  /*29e0*/  LDCU UR20, c[0x0][0x3a0] ;  /* 0x00007400ff1477ac */ /* 0x000e620008000800 */
[----:B0-----:R-:W-:Y:S01]  /*29f0*/  LOP3.LUT R9, R9, UR5, RZ, 0xc0, !PT ;  /* 0x0000000509097c12 */ /* 0x001fe2000f8ec0ff */
[----:B------:R-:W-:Y:S01]  /*2a00*/  IMAD R7, R7, -0x2d48bbf9, R3 ;  /* 0xd2b7440707077824 */ /* 0x000fe200078e0203 */
[----:B------:R-:W-:Y:S01]  /*2a10*/  SHF.L.U32 R6, R2, UR4, RZ ;  /* 0x0000000402067c19 */ /* 0x000fe200080006ff */
[----:B------:R-:W0:Y:S01]  /*2a20*/  LDCU UR5, c[0x0][0x3a8] ;  /* 0x00007500ff0577ac */ /* 0x000e220008000800 */
[----:B------:R-:W-:-:S04]  /*2a30*/  IMAD.WIDE.U32 R2, R11, -0x4e31916d, RZ ;  /* 0xb1ce6e930b027825 */ /* 0x000fc800078e00ff */
[----:B------:R-:W-:Y:S01]  /*2a40*/  IMAD.WIDE.U32 R4, R9, -0x4e31916d, RZ ;  /* 0xb1ce6e9309047825 */ /* 0x000fe200078e00ff */
[----:B------:R-:W-:-:S03]  /*2a50*/  SHF.L.U32 R2, R2, UR4, RZ ;  /* 0x0000000402027c19 */ /* 0x000fc600080006ff */
[----:B------:R-:W-:Y:S01]  /*2a60*/  IMAD R12, R11, -0x2d48bbf9, R3 ;  /* 0xd2b744070b0c7824 */ /* 0x000fe200078e0203 */
[----:B------:R-:W-:Y:S01]  /*2a70*/  SHF.R.U32.HI R3, RZ, UR30, R8 ;  /* 0x0000001eff037c19 */ /* 0x000fe20008011608 */
[----:B------:R-:W-:Y:S01]  /*2a80*/  IMAD R9, R9, -0x2d48bbf9, R5 ;  /* 0xd2b7440709097824 */ /* 0x000fe200078e0205 */
[----:B------:R-:W-:Y:S01]  /*2a90*/  LOP3.LUT R8, R8, UR14, R7, 0x96, !PT ;  /* 0x0000000e08087c12 */ /* 0x000fe2000f8e9607 */
[----:B------:R-:W3:Y:S01]  /*2aa0*/  LDCU UR14, c[0x0][0x390] ;  /* 0x00007200ff0e77ac */ /* 0x000ee20008000800 */
[----:B------:R-:W-:Y:S02]  /*2ab0*/  LOP3.LUT R6, R6, UR32, R3, 0xc8, !PT ;  /* 0x0000002006067c12 */ /* 0x000fe4000f8ec803 */
[----:B-----5:R-:W-:Y:S02]  /*2ac0*/  SHF.R.U32.HI R3, RZ, UR16, R13 ;  /* 0x00000010ff037c19 */ /* 0x020fe4000801160d */
[----:B------:R-:W-:Y:S02]  /*2ad0*/  LOP3.LUT R7, R8, UR33, RZ, 0xc0, !PT ;  /* 0x0000002108077c12 */ /* 0x000fe4000f8ec0ff */
[----:B--2---:R-:W-:Y:S01]  /*2ae0*/  SHF.R.U32.HI R5, RZ, UR9, R10 ;  /* 0x00000009ff057c19 */ /* 0x004fe2000801160a */
[----:B------:R-:W2:Y:S01]  /*2af0*/  LDCU UR9, c[0x0][0x3a8] ;  /* 0x00007500ff0977ac */ /* 0x000ea20008000800 */
[----:B------:R-:W-:-:S02]  /*2b00*/  LOP3.LUT R10, R10, UR18, R9, 0x96, !PT ;  /* 0x000000120a0a7c12 */ /* 0x000fc4000f8e9609 */
[----:B------:R-:W-:Y:S01]  /*2b10*/  LOP3.LUT R13, R13, UR22, R12, 0x96, !PT ;  /* 0x000000160d0d7c12 */ /* 0x000fe2000f8e960c */
[----:B------:R-:W5:Y:S01]  /*2b20*/  LDCU UR18, c[0x0][0x3a8] ;  /* 0x00007500ff1277ac */ /* 0x000f620008000800 */
[----:B----4-:R-:W-:Y:S01]  /*2b30*/  LOP3.LUT R8, R2, UR17, R3, 0xc8, !PT ;  /* 0x0000001102087c12 */ /* 0x010fe2000f8ec803 */
[C---:B------:R-:W-:Y:S01]  /*2b40*/  IMAD.WIDE.U32 R2, R7.reuse, -0x4e31916d, RZ ;  /* 0xb1ce6e9307027825 */ /* 0x040fe200078e00ff */
[----:B------:R-:W-:Y:S01]  /*2b50*/  SHF.L.U32 R4, R4, UR4, RZ ;  /* 0x0000000404047c19 */ /* 0x000fe200080006ff */
[----:B------:R-:W4:Y:S01]  /*2b60*/  LDCU.64 UR16, c[0x0][0x388] ;  /* 0x00007100ff1077ac */ /* 0x000f220008000a00 */
[----:B------:R-:W-:Y:S01]  /*2b70*/  LOP3.LUT R9, R10, UR10, RZ, 0xc0, !PT ;  /* 0x0000000a0a097c12 */ /* 0x000fe2000f8ec0ff */
[----:B------:R-:W-:Y:S01]  /*2b80*/  IMAD R15, R7, -0x2d48bbf9, R3 ;  /* 0xd2b74407070f7824 */ /* 0x000fe200078e0203 */
[----:B0-----:R-:W-:Y:S01]  /*2b90*/  LOP3.LUT R13, R13, UR5, RZ, 0xc0, !PT ;  /* 0x000000050d0d7c12 */ /* 0x001fe2000f8ec0ff */
[----:B------:R-:W0:Y:S01]  /*2ba0*/  LDCU UR10, c[0x0][0x398] ;  /* 0x00007300ff0a77ac */ /* 0x000e220008000800 */
[----:B------:R-:W-:Y:S01]  /*2bb0*/  LOP3.LUT R11, R4, UR11, R5, 0xc8, !PT ;  /* 0x0000000b040b7c12 */ /* 0x000fe2000f8ec805 */
[----:B------:R-:W-:Y:S01]  /*2bc0*/  IMAD.WIDE.U32 R4, R9, -0x4e31916d, RZ ;  /* 0xb1ce6e9309047825 */ /* 0x000fe200078e00ff */
[----:B------:R-:W-:Y:S01]  /*2bd0*/  SHF.L.U32 R7, R2, UR4, RZ ;  /* 0x0000000402077c19 */ /* 0x000fe200080006ff */
[----:B------:R-:W4:Y:S01]  /*2be0*/  S2UR UR5, SR_CgaCtaId ;  /* 0x00000000000579c3 */ /* 0x000f220000008800 */
[----:B------:R-:W4:Y:S01]  /*2bf0*/  LDCU UR11, c[0x0][0x390] ;  /* 0x00007200ff0b77ac */ /* 0x000f220008000800 */
[----:B------:R-:W-:Y:S01]  /*2c00*/  IMAD.WIDE.U32 R2, R13, -0x4e31916d, RZ ;  /* 0xb1ce6e930d027825 */ /* 0x000fe200078e00ff */
[----:B------:R-:W-:-:S03]  /*2c10*/  SHF.L.U32 R4, R4, UR4, RZ ;  /* 0x0000000404047c19 */ /* 0x000fc600080006ff */
[----:B------:R-:W-:Y:S01]  /*2c20*/  IMAD R10, R9, -0x2d48bbf9, R5 ;  /* 0xd2b74407090a7824 */ /* 0x000fe200078e0205 */
[----:B------:R-:W-:Y:S01]  /*2c30*/  SHF.L.U32 R5, R2, UR4, RZ ;  /* 0x0000000402057c19 */ /* 0x000fe200080006ff */
[----:B------:R-:W4:Y:S01]  /*2c40*/  LDCU UR4, c[0x0][0x390] ;  /* 0x00007200ff0477ac */ /* 0x000f220008000800 */
[----:B------:R-:W-:Y:S01]  /*2c50*/  IMAD R13, R13, -0x2d48bbf9, R3 ;  /* 0xd2b744070d0d7824 */ /* 0x000fe200078e0203 */
[----:B------:R-:W-:Y:S02]  /*2c60*/  LOP3.LUT R2, R6, UR15, R15, 0x96, !PT ;  /* 0x0000000f06027c12 */ /* 0x000fe4000f8e960f */
[----:B------:R-:W-:Y:S01]  /*2c70*/  SHF.R.U32.HI R3, RZ, UR12, R11 ;  /* 0x0000000cff037c19 */ /* 0x000fe2000801160b */
[----:B------:R-:W4:Y:S01]  /*2c80*/  LDCU UR15, c[0x0][0x390] ;  /* 0x00007200ff0f77ac */ /* 0x000f220008000800 */
[----:B------:R-:W-:Y:S02]  /*2c90*/  LOP3.LUT R11, R11, UR19, R10, 0x96, !PT ;  /* 0x000000130b0b7c12 */ /* 0x000fe4000f8e960a */
[----:B------:R-:W-:-:S02]  /*2ca0*/  SHF.R.U32.HI R6, RZ, UR31, R6 ;  /* 0x0000001fff067c19 */ /* 0x000fc40008011606 */
[----:B------:R-:W-:Y:S01]  /*2cb0*/  LOP3.LUT R3, R4, UR13, R3, 0xc8, !PT ;  /* 0x0000000d04037c12 */ /* 0x000fe2000f8ec803 */
[----:B------:R-:W4:Y:S01]  /*2cc0*/  LDCU.64 UR12, c[0x0][0x388] ;  /* 0x00007100ff0c77ac */ /* 0x000f220008000a00 */
[----:B------:R-:W-:Y:S02]  /*2cd0*/  LOP3.LUT R2, R2, UR25, RZ, 0xc0, !PT ;  /* 0x0000001902027c12 */ /* 0x000fe4000f8ec0ff */
[----:B--2---:R-:W-:Y:S02]  /*2ce0*/  LOP3.LUT R11, R11, UR9, RZ, 0xc0, !PT ;  /* 0x000000090b0b7c12 */ /* 0x004fe4000f8ec0ff */
[----:B------:R-:W-:Y:S02]  /*2cf0*/  LOP3.LUT R6, R7, UR26, R6, 0xc8, !PT ;  /* 0x0000001a07067c12 */ /* 0x000fe4000f8ec806 */
[----:B------:R-:W-:Y:S02]  /*2d00*/  LOP3.LUT R4, R8, UR23, R13, 0x96, !PT ;  /* 0x0000001708047c12 */ /* 0x000fe4000f8e960d */
[----:B0-----:R-:W-:-:S02]  /*2d10*/  SHF.R.U32.HI R8, RZ, UR10, R8 ;  /* 0x0000000aff087c19 */ /* 0x001fc40008011608 */
[----:B------:R-:W-:Y:S02]  /*2d20*/  SHF.L.U32 R7, R2, UR24, RZ ;  /* 0x0000001802077c19 */ /* 0x000fe400080006ff */
[----:B---3--:R-:W-:Y:S02]  /*2d30*/  SHF.L.U32 R12, R11, UR14, RZ ;  /* 0x0000000e0b0c7c19 */ /* 0x008fe400080006ff */
[----:B-----5:R-:W-:Y:S02]  /*2d40*/  LOP3.LUT R4, R4, UR18, RZ, 0xc0, !PT ;  /* 0x0000001204047c12 */ /* 0x020fe4000f8ec0ff */
[----:B-1----:R-:W-:Y:S02]  /*2d50*/  LOP3.LUT R5, R5, UR20, R8, 0xc8, !PT ;  /* 0x0000001405057c12 */ /* 0x002fe4000f8ec808 */
[----:B------:R-:W-:Y:S02]  /*2d60*/  LOP3.LUT R7, R7, R6, RZ, 0xfc, !PT ;  /* 0x0000000607077212 */ /* 0x000fe400078efcff */
[----:B------:R-:W-:-:S02]  /*2d70*/  SHF.L.U64.HI R8, R2, UR27, RZ ;  /* 0x0000001b02087c19 */ /* 0x000fc400080102ff */
[----:B------:R-:W-:Y:S02]  /*2d80*/  LOP3.LUT R12, R12, R3, RZ, 0xfc, !PT ;  /* 0x000000030c0c7212 */ /* 0x000fe400078efcff */
[----:B------:R-:W-:Y:S02]  /*2d90*/  SHF.R.U32.HI R2, RZ, 0x5, R0 ;  /* 0x00000005ff027819 */ /* 0x000fe40000011600 */
[----:B----4-:R-:W-:Y:S01]  /*2da0*/  SHF.L.U32 R6, R4, UR4, RZ ;  /* 0x0000000404067c19 */ /* 0x010fe200080006ff */
[----:B------:R-:W-:Y:S01]  /*2db0*/  UMOV UR4, 0x400 ;  /* 0x0000040000047882 */ /* 0x000fe20000000000 */
[----:B------:R-:W-:Y:S01]  /*2dc0*/  ISETP.GE.U32.AND P0, PT, R7, UR6, PT ;  /* 0x0000000607007c0c */ /* 0x000fe2000bf06070 */
[----:B------:R-:W-:Y:S01]  /*2dd0*/  ULEA UR6, UR5, UR4, 0x18 ;  /* 0x0000000405067291 */ /* 0x000fe2000f8ec0ff */
[----:B------:R-:W-:Y:S01]  /*2de0*/  SHF.L.U64.HI R13, R11, UR11, RZ ;  /* 0x0000000b0b0d7c19 */ /* 0x000fe200080102ff */
[----:B------:R-:W-:Y:S01]  /*2df0*/  IMAD R3, R2, 0x60, R45 ;  /* 0x0000006002037824 */ /* 0x000fe200078e022d */
[----:B------:R-:W-:-:S02]  /*2e00*/  ISETP.GE.U32.AND P1, PT, R12, UR16, PT ;  /* 0x000000100c007c0c */ /* 0x000fc4000bf26070 */
[----:B------:R-:W-:Y:S01]  /*2e10*/  LOP3.LUT R9, R6, R5, RZ, 0xfc, !PT ;  /* 0x0000000506097212 */ /* 0x000fe200078efcff */
[----:B------:R-:W-:Y:S01]  /*2e20*/  IMAD.MOV.U32 R5, RZ, RZ, R8 ;  /* 0x000000ffff057224 */ /* 0x000fe200078e0008 */
[----:B------:R-:W-:Y:S02]  /*2e30*/  ISETP.GE.U32.AND.EX P0, PT, R8, UR7, PT, P0 ;  /* 0x0000000708007c0c */ /* 0x000fe4000bf06100 */
[----:B------:R-:W-:Y:S02]  /*2e40*/  ISETP.GE.U32.AND.EX P1, PT, R13, UR17, PT, P1 ;  /* 0x000000110d007c0c */ /* 0x000fe4000bf26110 */
[----:B------:R-:W-:Y:S01]  /*2e50*/  SHF.L.U64.HI R10, R4, UR15, RZ ;  /* 0x0000000f040a7c19 */ /* 0x000fe200080102ff */
[----:B------:R-:W-:Y:S01]  /*2e60*/  IMAD.MOV.U32 R4, RZ, RZ, R7 ;  /* 0x000000ffff047224 */ /* 0x000fe200078e0007 */
[----:B------:R-:W-:Y:S01]  /*2e70*/  ISETP.GE.U32.AND P2, PT, R9, UR12, PT ;  /* 0x0000000c09007c0c */ /* 0x000fe2000bf46070 */
[----:B------:R-:W-:Y:S01]  /*2e80*/  IMAD.MOV.U32 R7, RZ, RZ, RZ ;  /* 0x000000ffff077224 */ /* 0x000fe200078e00ff */
[----:B------:R-:W-:-:S02]  /*2e90*/  SEL R6, RZ, 0x1, P0 ;  /* 0x00000001ff067807 */ /* 0x000fc40000000000 */
[----:B------:R-:W-:Y:S02]  /*2ea0*/  LEA R3, R3, UR6, 0x4 ;  /* 0x0000000603037c11 */ /* 0x000fe4000f8e20ff */
[----:B------:R-:W-:Y:S02]  /*2eb0*/  SEL R11, RZ, 0x1, P1 ;  /* 0x00000001ff0b7807 */ /* 0x000fe40000800000 */
[----:B------:R-:W-:Y:S01]  /*2ec0*/  ISETP.GE.U32.AND.EX P2, PT, R10, UR13, PT, P2 ;  /* 0x0000000d0a007c0c */ /* 0x000fe2000bf46120 */
[----:B------:R0:W-:Y:S01]  /*2ed0*/  STS.128 [R3], R4 ;  /* 0x0000000403007388 */ /* 0x0001e20000000c00 */
[----:B------:R-:W-:Y:S02]  /*2ee0*/  IMAD R20, R45, 0x20, R3 ;  /* 0x000000202d147824 */ /* 0x000fe400078e0203 */
[----:B------:R-:W-:Y:S01]  /*2ef0*/  SEL R8, RZ, 0x1, P2 ;  /* 0x00000001ff087807 */ /* 0x000fe20001000000 */
[----:B0-----:R-:W-:Y:S02]  /*2f00*/  IMAD.MOV.U32 R4, RZ, RZ, R12 ;  /* 0x000000ffff047224 */ /* 0x001fe400078e000c */
[----:B------:R-:W-:-:S02]  /*2f10*/  IMAD.MOV.U32 R5, RZ, RZ, R13 ;  /* 0x000000ffff057224 */ /* 0x000fc400078e000d */
[----:B------:R-:W-:-:S05]  /*2f20*/  IMAD.MOV.U32 R6, RZ, RZ, R11 ;  /* 0x000000ffff067224 */ /* 0x000fca00078e000b */
[----:B------:R0:W-:Y:S02]  /*2f30*/  STS.128 [R3+0x200], R4 ;  /* 0x0002000403007388 */ /* 0x0001e40000000c00 */
[----:B0-----:R-:W-:Y:S02]  /*2f40*/  IMAD.MOV.U32 R4, RZ, RZ, R9 ;  /* 0x000000ffff047224 */ /* 0x001fe400078e0009 */
[----:B------:R-:W-:Y:S02]  /*2f50*/  IMAD.MOV.U32 R5, RZ, RZ, R10 ;  /* 0x000000ffff057224 */ /* 0x000fe400078e000a */
[----:B------:R-:W-:-:S05]  /*2f60*/  IMAD.MOV.U32 R6, RZ, RZ, R8 ;  /* 0x000000ffff067224 */ /* 0x000fca00078e0008 */
[----:B------:R0:W-:Y:S01]  /*2f70*/  STS.128 [R3+0x400], R4 ;  /* 0x0004000403007388 */ /* 0x0001e20000000c00 */
[----:B------:R-:W-:-:S03]  /*2f80*/  NOP ;  /* 0x0000000000007918 */ /* 0x000fc60000000000 */
[----:B------:R0:W1:Y:S04]  /*2f90*/  LDS.128 R16, [R20] ;  /* 0x0000000014107984 */ /* 0x0000680000000c00 */
[----:B------:R0:W2:Y:S04]  /*2fa0*/  LDS.128 R12, [R20+0x10] ;  /* 0x00001000140c7984 */ /* 0x0000a80000000c00 */
[----:B------:R0:W3:Y:S01]  /*2fb0*/  LDS.128 R8, [R20+0x20] ;  /* 0x0000200014087984 */ /* 0x0000e20000000c00 */
[----:B------:R-:W-:Y:S06]  /*2fc0*/  BAR.SYNC.DEFER_BLOCKING 0x0 ;  /* 0x0000000000007b1d */ /* 0x000fec0000010000 */
[----:B------:R-:W-:Y:S05]  /*2fd0*/  BRA.U UP0, `(.L_x_2) ;  /* 0x00000005004c7547 */ /* 0x000fea000b800000 */
[----:B0123--:R-:W-:Y:S01]  /*2fe0*/  IADD3 R6, P0, P1, R10, R14, R18 ;  /* 0x0000000e0a067210 */ /* 0x00ffe2000791e012 */
[----:B------:R-:W-:-:S03]  /*2ff0*/  IMAD.MOV.U32 R21, RZ, RZ, R9 ;  /* 0x000000ffff157224 */ /* 0x000fc600078e0009 */
[----:B------:R-:W-:Y:S01]  /*3000*/  IADD3.X R5, PT, PT, R11, R15, R19, P0, P1 ;  /* 0x0000000f0b057210 */ /* 0x000fe200007e2413 */
[----:B------:R-:W0:Y:S01]  /*3010*/  SHFL.UP PT, R3, R6, 0x1, RZ ;  /* 0x0420000006037989 */ /* 0x000e2200000e00ff */
[----:B------:R-:W-:-:S03]  /*3020*/  ISETP.GE.AND P0, PT, R45, 0x1, PT ;  /* 0x000000012d00780c */ /* 0x000fc60003f06270 */
[----:B------:R-:W1:Y:S01]  /*3030*/  SHFL.UP PT, R4, R5, 0x1, RZ ;  /* 0x0420000005047989 */ /* 0x000e6200000e00ff */
[----:B0-----:R-:W-:-:S04]  /*3040*/  SEL R3, R3, RZ, P0 ;  /* 0x000000ff03037207 */ /* 0x001fc80000000000 */
[----:B------:R-:W-:Y:S02]  /*3050*/  IADD3 R20, P1, PT, R3, R6, RZ ;  /* 0x0000000603147210 */ /* 0x000fe40007f3e0ff */
[----:B-1----:R-:W-:Y:S02]  /*3060*/  SEL R4, R4, RZ, P0 ;  /* 0x000000ff04047207 */ /* 0x002fe40000000000 */
[----:B------:R-:W-:Y:S01]  /*3070*/  ISETP.GE.AND P0, PT, R45, 0x2, PT ;  /* 0x000000022d00780c */ /* 0x000fe20003f06270 */
[----:B------:R-:W0:Y:S02]  /*3080*/  SHFL.UP PT, R3, R20, 0x2, RZ ;  /* 0x0440000014037989 */ /* 0x000e2400000e00ff */
[----:B------:R-:W-:-:S05]  /*3090*/  IMAD.X R7, R4, 0x1, R5, P1 ;  /* 0x0000000104077824 */ /* 0x000fca00008e0605 */
[----:B------:R-:W1:Y:S01]  /*30a0*/  SHFL.UP PT, R4, R7, 0x2, RZ ;  /* 0x0440000007047989 */ /* 0x000e6200000e00ff */
[----:B0-----:R-:W-:-:S04]  /*30b0*/  SEL R3, R3, RZ, P0 ;  /* 0x000000ff03037207 */ /* 0x001fc80000000000 */
[----:B------:R-:W-:Y:S02]  /*30c0*/  IADD3 R6, P1, PT, R3, R20, RZ ;  /* 0x0000001403067210 */ /* 0x000fe40007f3e0ff */
[----:B-1----:R-:W-:-:S03]  /*30d0*/  SEL R4, R4, RZ, P0 ;  /* 0x000000ff04047207 */ /* 0x002fc60000000000 */
[----:B------:R-:W0:Y:S01]  /*30e0*/  SHFL.UP PT, R3, R6, 0x4, RZ ;  /* 0x0480000006037989 */ /* 0x000e2200000e00ff */
[----:B------:R-:W-:Y:S01]  /*30f0*/  ISETP.GE.AND P0, PT, R45, 0x4, PT ;  /* 0x000000042d00780c */ /* 0x000fe20003f06270 */
        /* <DEDUP_REMOVED lines=10> */
[----:B------:R-:W-:Y:S01]  /*31a0*/  IADD3 R6, P1, PT, R3, R20, RZ ;  /* 0x0000001403067210 */ /* 0x000fe20007f3e0ff */
[----:B------:R-:W-:Y:S01]  /*31b0*/  IMAD.MOV.U32 R20, RZ, RZ, R8 ;  /* 0x000000ffff147224 */ /* 0x000fe200078e0008 */
[----:B-1----:R-:W-:-:S03]  /*31c0*/  SEL R4, R4, RZ, P0 ;  /* 0x000000ff04047207 */ /* 0x002fc60000000000 */
[----:B------:R-:W0:Y:S01]  /*31d0*/  SHFL.UP PT, R3, R6, 0x10, RZ ;  /* 0x0600000006037989 */ /* 0x000e2200000e00ff */
[C---:B------:R-:W-:Y:S01]  /*31e0*/  ISETP.GE.AND P0, PT, R45.reuse, 0x10, PT ;  /* 0x000000102d00780c */ /* 0x040fe20003f06270 */
[----:B------:R-:W-:Y:S01]  /*31f0*/  IMAD.X R5, R4, 0x1, R7, P1 ;  /* 0x0000000104057824 */ /* 0x000fe200008e0607 */
[----:B------:R-:W-:-:S04]  /*3200*/  ISETP.NE.AND P1, PT, R45, 0x1f, PT ;  /* 0x0000001f2d00780c */ /* 0x000fc80003f25270 */
[----:B------:R-:W1:Y:S09]  /*3210*/  SHFL.UP PT, R4, R5, 0x10, RZ ;  /* 0x0600000005047989 */ /* 0x000e7200000e00ff */
[----:B------:R-:W-:Y:S02]  /*3220*/  @!P1 LEA R27, R2, UR6, 0x4 ;  /* 0x00000006021b9c11 */ /* 0x000fe4000f8e20ff */
[----:B0-----:R-:W-:-:S04]  /*3230*/  SEL R3, R3, RZ, P0 ;  /* 0x000000ff03037207 */ /* 0x001fc80000000000 */
[----:B------:R-:W-:Y:S02]  /*3240*/  IADD3 R22, P2, PT, R3, R6, RZ ;  /* 0x0000000603167210 */ /* 0x000fe40007f5e0ff */
[----:B-1----:R-:W-:-:S03]  /*3250*/  SEL R4, R4, RZ, P0 ;  /* 0x000000ff04047207 */ /* 0x002fc60000000000 */
[----:B------:R-:W0:Y:S01]  /*3260*/  SHFL.UP PT, R3, R22, 0x1, RZ ;  /* 0x0420000016037989 */ /* 0x000e2200000e00ff */
[----:B------:R-:W-:Y:S01]  /*3270*/  ISETP.NE.AND P0, PT, R2, 0x2, PT ;  /* 0x000000020200780c */ /* 0x000fe20003f05270 */
[----:B------:R-:W-:Y:S01]  /*3280*/  IMAD.X R23, R4, 0x1, R5, P2 ;  /* 0x0000000104177824 */ /* 0x000fe200010e0605 */
[----:B------:R-:W-:-:S04]  /*3290*/  ISETP.NE.AND P2, PT, R45, RZ, PT ;  /* 0x000000ff2d00720c */ /* 0x000fc80003f45270 */
[----:B------:R-:W-:Y:S01]  /*32a0*/  @!P1 STS.128 [R27+0x40], R20 ;  /* 0x000040141b009388 */ /* 0x000fe20000000c00 */
[----:B------:R-:W-:Y:S01]  /*32b0*/  BAR.SYNC.DEFER_BLOCKING 0x0 ;  /* 0x0000000000007b1d */ /* 0x000fe20000010000 */
[----:B------:R-:W-:-:S05]  /*32c0*/  ISETP.NE.AND P1, PT, R2, 0x3, PT ;  /* 0x000000030200780c */ /* 0x000fca0003f25270 */
[----:B------:R-:W1:Y:S01]  /*32d0*/  SHFL.UP PT, R26, R23, 0x1, RZ ;  /* 0x04200000171a7989 */ /* 0x000e6200000e00ff */
[----:B0-----:R-:W-:-:S03]  /*32e0*/  SEL R2, R3, RZ, P2 ;  /* 0x000000ff03027207 */ /* 0x001fc60001000000 */
[----:B------:R-:W-:Y:S04]  /*32f0*/  LDS.64 R6, [UR6+0x48] ;  /* 0x00004806ff067984 */ /* 0x000fe80008000a00 */
[----:B------:R-:W0:Y:S04]  /*3300*/  LDS.64 R24, [UR6+0x58] ;  /* 0x00005806ff187984 */ /* 0x000e280008000a00 */
[----:B------:R-:W2:Y:S01]  /*3310*/  LDS.64 R4, [UR6+0x68] ;  /* 0x00006806ff047984 */ /* 0x000ea20008000a00 */
[----:B-1----:R-:W-:Y:S02]  /*3320*/  SEL R27, R26, RZ, P2 ;  /* 0x000000ff1a1b7207 */ /* 0x002fe40001000000 */
[----:B0-----:R-:W-:-:S04]  /*3330*/  IADD3 R29, P3, PT, R6, R24, RZ ;  /* 0x00000018061d7210 */ /* 0x001fc80007f7e0ff */
[----:B------:R-:W-:Y:S01]  /*3340*/  SEL R6, R29, R6, !P0 ;  /* 0x000000061d067207 */ /* 0x000fe20004000000 */
[----:B------:R-:W-:Y:S01]  /*3350*/  IMAD.X R25, R7, 0x1, R25, P3 ;  /* 0x0000000107197824 */ /* 0x000fe200018e0619 */
[----:B--2---:R-:W-:-:S04]  /*3360*/  IADD3 R29, P4, PT, R4, R29, RZ ;  /* 0x0000001d041d7210 */ /* 0x004fc80007f9e0ff */
[----:B------:R-:W-:Y:S01]  /*3370*/  SEL R4, R25, R7, !P0 ;  /* 0x0000000719047207 */ /* 0x000fe20004000000 */
[----:B------:R-:W-:Y:S01]  /*3380*/  IMAD.X R7, R5, 0x1, R25, P4 ;  /* 0x0000000105077824 */ /* 0x000fe200020e0619 */
[----:B------:R-:W-:Y:S02]  /*3390*/  SEL R21, R29, R6, !P1 ;  /* 0x000000061d157207 */ /* 0x000fe40004800000 */
[C---:B------:R-:W-:Y:S02]  /*33a0*/  ISETP.GE.U32.AND P0, PT, R0.reuse, 0x20, PT ;  /* 0x000000200000780c */ /* 0x040fe40003f06070 */
[----:B------:R-:W-:Y:S02]  /*33b0*/  SEL R4, R7, R4, !P1 ;  /* 0x0000000407047207 */ /* 0x000fe40004800000 */
[----:B------:R-:W-:Y:S02]  /*33c0*/  ISETP.NE.AND P1, PT, R0, RZ, PT ;  /* 0x000000ff0000720c */ /* 0x000fe40003f25270 */
[----:B------:R-:W-:-:S04]  /*33d0*/  IADD3 R2, P3, PT, R2, R21, RZ ;  /* 0x0000001502027210 */ /* 0x000fc80007f7e0ff */
[----:B------:R-:W-:Y:S01]  /*33e0*/  SEL R25, R3, R2, !P0 ;  /* 0x0000000203197207 */ /* 0x000fe20004000000 */
[----:B------:R-:W-:-:S05]  /*33f0*/  IMAD.X R27, R27, 0x1, R4, P3 ;  /* 0x000000011b1b7824 */ /* 0x000fca00018e0604 */
[----:B------:R-:W-:Y:S01]  /*3400*/  SEL R27, R26, R27, !P0 ;  /* 0x0000001b1a1b7207 */ /* 0x000fe20004000000 */
[----:B------:R-:W-:Y:S06]  /*3410*/  @P1 BRA `(.L_x_3) ;  /* 0x0000001800201947 */ /* 0x000fec0003800000 */
[----:B------:R-:W0:Y:S01]  /*3420*/  LDS.128 R20, [UR6+0x70] ;  /* 0x00007006ff147984 */ /* 0x000e220008000c00 */
[----:B------:R-:W1:Y:S01]  /*3430*/  LDC.64 R2, c[0x0][0x448] ;  /* 0x00011200ff027b82 */ /* 0x000e620000000a00 */
[----:B------:R-:W-:Y:S02]  /*3440*/  IMAD.MOV.U32 R25, RZ, RZ, RZ ;  /* 0x000000ffff197224 */ /* 0x000fe400078e00ff */
[----:B------:R-:W-:-:S05]  /*3450*/  IMAD.MOV.U32 R27, RZ, RZ, RZ ;  /* 0x000000ffff1b7224 */ /* 0x000fca00078e00ff */
[----:B------:R-:W2:Y:S01]  /*3460*/  LDC.64 R4, c[0x0][0x438] ;  /* 0x00010e00ff047b82 */ /* 0x000ea20000000a00 */
[----:B0-----:R-:W-:Y:S01]  /*3470*/  IADD3 R6, P0, PT, R22, R29, RZ ;  /* 0x0000001d16067210 */ /* 0x001fe20007f1e0ff */
[----:B-1----:R0:W-:Y:S04]  /*3480*/  ST.E.64.STRONG.GPU desc[UR28][R2.64+0x200], R20 ;  /* 0x0002001402007985 */ /* 0x0021e8000c10fb1c */
[----:B------:R-:W-:Y:S02]  /*3490*/  IMAD.X R7, R23, 0x1, R7, P0 ;  /* 0x0000000117077824 */ /* 0x000fe400000e0607 */
[----:B------:R-:W-:-:S03]  /*34a0*/  IMAD.MOV.U32 R23, RZ, RZ, 0x65 ;  /* 0x00000065ff177424 */ /* 0x000fc600078e00ff */
[----:B------:R0:W-:Y:S01]  /*34b0*/  ST.E.64.STRONG.GPU desc[UR28][R2.64+0x208], R6 ;  /* 0x0002080602007985 */ /* 0x0001e2000c10fb1c */
[----:B------:R-:W-:Y:S06]  /*34c0*/  MEMBAR.ALL.GPU ;  /* 0x0000000000007992 */ /* 0x000fec000000a000 */
[----:B------:R-:W-:-:S00]  /*34d0*/  ERRBAR ;  /* 0x00000000000079ab */ /* 0x000fc00000000000 */
[----:B------:R-:W-:Y:S06]  /*34e0*/  CGAERRBAR ;  /* 0x00000000000075ab */ /* 0x000fec0000000000 */
[----:B--2---:R0:W-:Y:S01]  /*34f0*/  ST.E.STRONG.GPU desc[UR28][R4.64+0x80], R23 ;  /* 0x0000801704007985 */ /* 0x0041e2000c10f91c */
[----:B------:R-:W-:Y:S05]  /*3500*/  BRA `(.L_x_3) ;  /* 0x0000001400e47947 */ /* 0x000fea0003800000 */
.L_x_2:
[----:B0123--:R-:W-:Y:S01]  /*3510*/  IADD3 R6, P0, P1, R10, R14, R18 ;  /* 0x0000000e0a067210 */ /* 0x00ffe2000791e012 */
[----:B------:R-:W-:Y:S01]  /*3520*/  IMAD.MOV.U32 R24, RZ, RZ, R8 ;  /* 0x000000ffff187224 */ /* 0x000fe200078e0008 */
[----:B------:R-:W-:Y:S01]  /*3530*/  ISETP.NE.AND P2, PT, R45, 0x1f, PT ;  /* 0x0000001f2d00780c */ /* 0x000fe20003f45270 */
[----:B------:R-:W-:Y:S01]  /*3540*/  IMAD.MOV.U32 R25, RZ, RZ, R9 ;  /* 0x000000ffff197224 */ /* 0x000fe200078e0009 */
[----:B------:R-:W-:Y:S01]  /*3550*/  IADD3.X R5, PT, PT, R11, R15, R19, P0, P1 ;  /* 0x0000000f0b057210 */ /* 0x000fe200007e2413 */
[----:B------:R-:W0:Y:S01]  /*3560*/  SHFL.UP PT, R3, R6, 0x1, RZ ;  /* 0x0420000006037989 */ /* 0x000e2200000e00ff */
[----:B------:R-:W-:Y:S02]  /*3570*/  ISETP.GE.AND P1, PT, R45, 0x1, PT ;  /* 0x000000012d00780c */ /* 0x000fe40003f26270 */
[C---:B------:R-:W-:Y:S01]  /*3580*/  ISETP.NE.AND P4, PT, R2.reuse, 0x2, PT ;  /* 0x000000020200780c */ /* 0x040fe20003f85270 */
[----:B------:R-:W1:Y:S06]  /*3590*/  SHFL.UP PT, R4, R5, 0x1, RZ ;  /* 0x0420000005047989 */ /* 0x000e6c00000e00ff */
[----:B------:R-:W-:-:S02]  /*35a0*/  @!P2 LEA R31, R2, UR6, 0x4 ;  /* 0x00000006021fac11 */ /* 0x000fc4000f8e20ff */
        /* <DEDUP_REMOVED lines=32> */
[----:B------:R-:W-:Y:S01]  /*37b0*/  ISETP.NE.AND P1, PT, R45, RZ, PT ;  /* 0x000000ff2d00720c */ /* 0x000fe20003f25270 */
[----:B------:R-:W-:Y:S01]  /*37c0*/  IMAD.X R27, R4, 0x1, R5, P0 ;  /* 0x00000001041b7824 */ /* 0x000fe200000e0605 */
[----:B------:R-:W-:-:S04]  /*37d0*/  ISETP.NE.AND P0, PT, R2, 0x3, PT ;  /* 0x000000030200780c */ /* 0x000fc80003f05270 */
[----:B------:R0:W-:Y:S01]  /*37e0*/  @!P2 STS.128 [R31+0x40], R24 ;  /* 0x000040181f00a388 */ /* 0x0001e20000000c00 */
[----:B------:R-:W-:Y:S06]  /*37f0*/  BAR.SYNC.DEFER_BLOCKING 0x0 ;  /* 0x0000000000007b1d */ /* 0x000fec0000010000 */
[----:B------:R-:W1:Y:S01]  /*3800*/  SHFL.UP PT, R42, R27, 0x1, RZ ;  /* 0x042000001b2a7989 */ /* 0x000e6200000e00ff */
[----:B0-----:R-:W-:-:S03]  /*3810*/  SEL R25, R44, RZ, P1 ;  /* 0x000000ff2c197207 */ /* 0x001fc60000800000 */
[----:B------:R-:W-:Y:S04]  /*3820*/  LDS.64 R22, [UR6+0x48] ;  /* 0x00004806ff167984 */ /* 0x000fe80008000a00 */
[----:B------:R-:W0:Y:S04]  /*3830*/  LDS.64 R28, [UR6+0x58] ;  /* 0x00005806ff1c7984 */ /* 0x000e280008000a00 */
[----:B------:R-:W2:Y:S01]  /*3840*/  LDS.64 R20, [UR6+0x68] ;  /* 0x00006806ff147984 */ /* 0x000ea20008000a00 */
[----:B-1----:R-:W-:-:S03]  /*3850*/  SEL R27, R42, RZ, P1 ;  /* 0x000000ff2a1b7207 */ /* 0x002fc60000800000 */
[----:B------:R-:W1:Y:S01]  /*3860*/  LDS.128 R4, [UR6+0x70] ;  /* 0x00007006ff047984 */ /* 0x000e620008000c00 */
[----:B0-----:R-:W-:-:S04]  /*3870*/  IADD3 R3, P2, PT, R22, R28, RZ ;  /* 0x0000001c16037210 */ /* 0x001fc80007f5e0ff */
[----:B------:R-:W-:Y:S01]  /*3880*/  SEL R2, R3, R22, !P4 ;  /* 0x0000001603027207 */ /* 0x000fe20006000000 */
[----:B------:R-:W-:Y:S01]  /*3890*/  IMAD.X R29, R23, 0x1, R29, P2 ;  /* 0x00000001171d7824 */ /* 0x000fe200010e061d */
[----:B--2---:R-:W-:-:S04]  /*38a0*/  IADD3 R3, P3, PT, R20, R3, RZ ;  /* 0x0000000314037210 */ /* 0x004fc80007f7e0ff */
[----:B------:R-:W-:Y:S01]  /*38b0*/  SEL R2, R3, R2, !P0 ;  /* 0x0000000203027207 */ /* 0x000fe20004000000 */
[----:B------:R-:W-:Y:S01]  /*38c0*/  IMAD.X R21, R21, 0x1, R29, P3 ;  /* 0x0000000115157824 */ /* 0x000fe200018e061d */
[----:B------:R-:W-:Y:S02]  /*38d0*/  SEL R22, R29, R23, !P4 ;  /* 0x000000171d167207 */ /* 0x000fe40006000000 */
[----:B------:R-:W-:Y:S02]  /*38e0*/  IADD3 R25, P2, PT, R25, R2, RZ ;  /* 0x0000000219197210 */ /* 0x000fe40007f5e0ff */
[----:B------:R-:W-:Y:S02]  /*38f0*/  SEL R2, R21, R22, !P0 ;  /* 0x0000001615027207 */ /* 0x000fe40004000000 */
[----:B------:R-:W-:Y:S02]  /*3900*/  ISETP.GT.U32.AND P0, PT, R0, 0x1f, PT ;  /* 0x0000001f0000780c */ /* 0x000fe40003f04070 */
[----:B-1----:R-:W-:Y:S01]  /*3910*/  IADD3 R22, P1, PT, R6, R3, RZ ;  /* 0x0000000306167210 */ /* 0x002fe20007f3e0ff */
[----:B------:R-:W-:Y:S01]  /*3920*/  IMAD.X R27, R27, 0x1, R2, P2 ;  /* 0x000000011b1b7824 */ /* 0x000fe200010e0602 */
[----:B------:R-:W-:-:S03]  /*3930*/  ISETP.GE.U32.AND P3, PT, R0, 0x20, PT ;  /* 0x000000200000780c */ /* 0x000fc60003f66070 */
[----:B------:R-:W-:Y:S01]  /*3940*/  IMAD.X R23, R7, 0x1, R21, P1 ;  /* 0x0000000107177824 */ /* 0x000fe200008e0615 */
[----:B------:R-:W-:Y:S02]  /*3950*/  SEL R44, R44, R25, !P3 ;  /* 0x000000192c2c7207 */ /* 0x000fe40005800000 */
[----:B------:R-:W-:-:S03]  /*3960*/  SEL R42, R42, R27, !P3 ;  /* 0x0000001b2a2a7207 */ /* 0x000fc60005800000 */
[----:B------:R-:W-:Y:S05]  /*3970*/  @P0 BRA `(.L_x_4) ;  /* 0x0000001000980947 */ /* 0x000fea0003800000 */
[----:B------:R-:W0:Y:S01]  /*3980*/  LDC.64 R2, c[0x0][0x438] ;  /* 0x00010e00ff027b82 */ /* 0x000e220000000a00 */
[----:B------:R-:W-:Y:S01]  /*3990*/  ISETP.NE.AND P0, PT, R0, RZ, PT ;  /* 0x000000ff0000720c */ /* 0x000fe20003f05270 */
[----:B------:R-:W-:Y:S01]  /*39a0*/  IMAD.U32 R41, RZ, RZ, UR8 ;  /* 0x00000008ff297e24 */ /* 0x000fe2000f8e00ff */
[----:B------:R-:W-:Y:S03]  /*39b0*/  BSSY.RECONVERGENT B1, `(.L_x_5) ;  /* 0x0000010000017945 */ /* 0x000fe60003800200 */
[----:B0-----:R-:W-:-:S08]  /*39c0*/  IMAD.WIDE R40, R41, 0x4, R2 ;  /* 0x0000000429287825 */ /* 0x001fd000078e0202 */
[----:B------:R-:W-:Y:S05]  /*39d0*/  @P0 BRA `(.L_x_6) ;  /* 0x0000000000340947 */ /* 0x000fea0003800000 */
[----:B------:R-:W0:Y:S01]  /*39e0*/  LDCU.64 UR4, c[0x0][0x440] ;  /* 0x00008800ff0477ac */ /* 0x000e220008000a00 */
[----:B------:R-:W-:Y:S01]  /*39f0*/  IMAD.MOV.U32 R21, RZ, RZ, 0x64 ;  /* 0x00000064ff157424 */ /* 0x000fe200078e00ff */
[----:B------:R1:W-:Y:S04]  /*3a00*/  STS.64 [UR6+0x28], R4 ;  /* 0x00002804ff007988 */ /* 0x0003e80008000a06 */
[----:B------:R1:W-:Y:S01]  /*3a10*/  STS.64 [UR6+0x30], R22 ;  /* 0x00003016ff007988 */ /* 0x0003e20008000a06 */
[----:B0-----:R-:W-:-:S06]  /*3a20*/  UIMAD.WIDE UR4, UR8, 0x10, UR4 ;  /* 0x00000010080478a5 */ /* 0x001fcc000f8e0204 */
[----:B------:R-:W-:Y:S02]  /*3a30*/  IMAD.U32 R6, RZ, RZ, UR4 ;  /* 0x00000004ff067e24 */ /* 0x000fe4000f8e00ff */
[----:B------:R-:W-:-:S05]  /*3a40*/  IMAD.U32 R7, RZ, RZ, UR5 ;  /* 0x00000005ff077e24 */ /* 0x000fca000f8e00ff */
[----:B------:R1:W-:Y:S04]  /*3a50*/  ST.E.64.STRONG.GPU desc[UR28][R6.64+0x208], R22 ;  /* 0x0002081606007985 */ /* 0x0003e8000c10fb1c */
[----:B------:R1:W-:Y:S01]  /*3a60*/  ST.E.64.STRONG.GPU desc[UR28][R6.64+0x200], R4 ;  /* 0x0002000406007985 */ /* 0x0003e2000c10fb1c */
[----:B------:R-:W-:Y:S06]  /*3a70*/  MEMBAR.ALL.GPU ;  /* 0x0000000000007992 */ /* 0x000fec000000a000 */
[----:B------:R-:W-:-:S00]  /*3a80*/  ERRBAR ;  /* 0x00000000000079ab */ /* 0x000fc00000000000 */
[----:B------:R-:W-:Y:S06]  /*3a90*/  CGAERRBAR ;  /* 0x00000000000075ab */ /* 0x000fec0000000000 */
[----:B------:R1:W-:Y:S02]  /*3aa0*/  ST.E.STRONG.GPU desc[UR28][R40.64+0x80], R21 ;  /* 0x0000801528007985 */ /* 0x0003e4000c10f91c */
.L_x_6:
[----:B------:R-:W-:Y:S05]  /*3ab0*/  BSYNC.RECONVERGENT B1 ;  /* 0x0000000000017941 */ /* 0x000fea0003800200 */
.L_x_5:
[----:B------:R-:W0:Y:S01]  /*3ac0*/  LDCU UR4, c[0x0][0x370] ;  /* 0x00006e00ff0477ac */ /* 0x000e220008000800 */
[----:B------:R-:W-:-:S05]  /*3ad0*/  LOP3.LUT R0, RZ, R0, RZ, 0x33, !PT ;  /* 0x00000000ff007212 */ /* 0x000fca00078e33ff */
[----:B------:R-:W-:Y:S01]  /*3ae0*/  VIADD R0, R0, UR8 ;  /* 0x0000000800007c36 */ /* 0x000fe20008000000 */
[----:B0-----:R-:W-:-:S09]  /*3af0*/  UISETP.GT.U32.AND UP0, UPT, UR4, 0x1f3, UPT ;  /* 0x000001f30400788c */ /* 0x001fd2000bf04070 */
[----:B------:R-:W-:Y:S05]  /*3b00*/  BRA.U UP0, `(.L_x_7) ;  /* 0x0000000100087547 */ /* 0x000fea000b800000 */
[----:B------:R0:W-:Y:S06]  /*3b10*/  MEMBAR.SC.CTA ;  /* 0x0000000000007992 */ /* 0x0001ec0000000000 */
[----:B0-----:R-:W-:Y:S05]  /*3b20*/  BRA `(.L_x_8) ;  /* 0x0000000000087947 */ /* 0x001fea0003800000 */
.L_x_7:
[----:B------:R-:W-:Y:S05]  /*3b30*/  NANOSLEEP 0x1c2 ;  /* 0x000001c20000795d */ /* 0x000fea0003800000 */
[----:B------:R-:W-:Y:S01]  /*3b40*/  NOP ;  /* 0x0000000000007918 */ /* 0x000fe20000000000 */
.L_x_8:
[----:B-1----:R-:W-:-:S07]  /*3b50*/  IMAD.WIDE R6, R0, 0x4, R2 ;  /* 0x0000000400067825 */ /* 0x002fce00078e0202 */
.L_x_10:
[----:B------:R-:W2:Y:S01]  /*3b60*/  LD.E.STRONG.GPU R2, desc[UR28][R6.64+0x80] ;  /* 0x0000801c06027980 */ /* 0x000ea2000c10f900 */
[----:B------:R-:W-:Y:S05]  /*3b70*/  YIELD ;  /* 0x0000000000007946 */ /* 0x000fea0003800000 */
[----:B--2---:R-:W-:Y:S01]  /*3b80*/  ISETP.NE.AND P0, PT, R2, 0x63, PT ;  /* 0x000000630200780c */ /* 0x004fe20003f05270 */
[----:B------:R-:W-:Y:S06]  /*3b90*/  MEMBAR.SC.GPU ;  /* 0x0000000000007992 */ /* 0x000fec0000002000 */
[----:B------:R-:W-:-:S00]  /*3ba0*/  ERRBAR ;  /* 0x00000000000079ab */ /* 0x000fc00000000000 */
[----:B------:R-:W-:Y:S06]  /*3bb0*/  CGAERRBAR ;  /* 0x00000000000075ab */ /* 0x000fec0000000000 */
[----:B------:R-:W-:Y:S01]  /*3bc0*/  CCTL.IVALL ;  /* 0x00000000ff00798f */ /* 0x000fe20002000000 */
[----:B------:R-:W-:-:S03]  /*3bd0*/  UMOV UR4, 0xffffffff ;  /* 0xffffffff00047882 */ /* 0x000fc60000000000 */
[----:B------:R-:W-:Y:S05]  /*3be0*/  BRA.DIV UR4, `(.L_x_9) ;  /* 0x0000006604a07947 */ /* 0x000fea000b800000 */
[----:B------:R-:W-:-:S13]  /*3bf0*/  VOTE.ANY P0, !P0 ;  /* 0x0000000000ff7806 */ /* 0x000fda0004000100 */
.L_x_118:
[----:B------:R-:W-:Y:S05]  /*3c00*/  @P0 BRA `(.L_x_10) ;  /* 0xfffffffc00d40947 */ /* 0x000fea000383ffff */
[----:B------:R-:W-:Y:S01]  /*3c10*/  ISETP.NE.AND P0, PT, R2, 0x65, PT ;  /* 0x000000650200780c */ /* 0x000fe20003f05270 */
[----:B------:R-:W-:-:S12]  /*3c20*/  BSSY.RECONVERGENT B1, `(.L_x_11) ;  /* 0x000000d000017945 */ /* 0x000fd80003800200 */
[----:B------:R-:W-:Y:S05]  /*3c30*/  @!P0 BRA `(.L_x_12) ;  /* 0x00000000001c8947 */ /* 0x000fea0003800000 */
[----:B------:R-:W-:-:S13]  /*3c40*/  ISETP.NE.AND P1, PT, R2, 0x64, PT ;  /* 0x000000640200780c */ /* 0x000fda0003f25270 */
[----:B------:R-:W-:Y:S05]  /*3c50*/  @P1 BRA `(.L_x_13) ;  /* 0x0000000000241947 */ /* 0x000fea0003800000 */
[----:B------:R-:W0:Y:S02]  /*3c60*/  LDC.64 R24, c[0x0][0x440] ;  /* 0x00011000ff187b82 */ /* 0x000e240000000a00 */
[----:B0-----:R-:W-:-:S05]  /*3c70*/  IMAD.WIDE R24, R0, 0x10, R24 ;  /* 0x0000001000187825 */ /* 0x001fca00078e0218 */
[----:B------:R1:W5:Y:S04]  /*3c80*/  LD.E.64.STRONG.GPU R20, desc[UR28][R24.64+0x200] ;  /* 0x0002001c18147980 */ /* 0x000368000c10fb00 */
[----:B------:R1:W5:Y:S01]  /*3c90*/  LD.E.64.STRONG.GPU R6, desc[UR28][R24.64+0x208] ;  /* 0x0002081c18067980 */ /* 0x000362000c10fb00 */
[----:B------:R-:W-:Y:S05]  /*3ca0*/  BRA `(.L_x_13) ;  /* 0x0000000000107947 */ /* 0x000fea0003800000 */
.L_x_12:
[----:B------:R-:W0:Y:S02]  /*3cb0*/  LDC.64 R24, c[0x0][0x448] ;  /* 0x00011200ff187b82 */ /* 0x000e240000000a00 */
[----:B0-----:R-:W-:-:S05]  /*3cc0*/  IMAD.WIDE R24, R0, 0x10, R24 ;  /* 0x0000001000187825 */ /* 0x001fca00078e0218 */
[----:B------:R0:W5:Y:S04]  /*3cd0*/  LD.E.64.STRONG.GPU R20, desc[UR28][R24.64+0x200] ;  /* 0x0002001c18147980 */ /* 0x000168000c10fb00 */
[----:B------:R0:W5:Y:S02]  /*3ce0*/  LD.E.64.STRONG.GPU R6, desc[UR28][R24.64+0x208] ;  /* 0x0002081c18067980 */ /* 0x000164000c10fb00 */
.L_x_13:
[----:B------:R-:W-:Y:S05]  /*3cf0*/  BSYNC.RECONVERGENT B1 ;  /* 0x0000000000017941 */ /* 0x000fea0003800200 */
.L_x_11:
[----:B------:R-:W-:-:S03]  /*3d00*/  UMOV UR4, 0xffffffff ;  /* 0xffffffff00047882 */ /* 0x000fc60000000000 */
[----:B------:R-:W-:Y:S05]  /*3d10*/  BRA.DIV UR4, `(.L_x_14) ;  /* 0x0000006604747947 */ /* 0x000fea000b800000 */
[----:B------:R-:W-:-:S07]  /*3d20*/  VOTE.ANY R37, PT, !P0 ;  /* 0x0000000000257806 */ /* 0x000fce00040e0100 */
.L_x_121:
[----:B------:R-:W2:Y:S01]  /*3d30*/  S2R R3, SR_GEMASK ;  /* 0x0000000000037919 */ /* 0x000ea20000003c00 */
[----:B------:R-:W-:Y:S01]  /*3d40*/  UMOV UR4, 0xffffffff ;  /* 0xffffffff00047882 */ /* 0x000fe20000000000 */
[----:B--2---:R-:W-:-:S05]  /*3d50*/  LOP3.LUT R37, R37, 0x80000000, R3, 0xec, !PT ;  /* 0x8000000025257812 */ /* 0x004fca00078eec03 */
[----:B01----:R-:W-:-:S05]  /*3d60*/  VIADD R24, R37, 0xffffffff ;  /* 0xffffffff25187836 */ /* 0x003fca0000000000 */
[----:B------:R-:W-:-:S04]  /*3d70*/  LOP3.LUT R24, R37, R24, RZ, 0xc, !PT ;  /* 0x0000001825187212 */ /* 0x000fc800078e0cff */
[----:B------:R0:W1:Y:S01]  /*3d80*/  POPC R38, R24 ;  /* 0x0000001800267309 */ /* 0x0000620000000000 */
[----:B------:R-:W-:Y:S05]  /*3d90*/  BRA.DIV UR4, `(.L_x_15) ;  /* 0x0000006604747947 */ /* 0x000fea000b800000 */
.L_x_124:
[----:B------:R-:W-:-:S03]  /*3da0*/  UMOV UR4, 0xffffffff ;  /* 0xffffffff00047882 */ /* 0x000fc60000000000 */
[----:B------:R-:W-:Y:S05]  /*3db0*/  BRA.DIV UR4, `(.L_x_16) ;  /* 0x0000006604907947 */ /* 0x000fea000b800000 */
.L_x_127:
[----:B------:R-:W-:-:S03]  /*3dc0*/  UMOV UR4, 0xffffffff ;  /* 0xffffffff00047882 */ /* 0x000fc60000000000 */
[----:B------:R-:W-:Y:S05]  /*3dd0*/  BRA.DIV UR4, `(.L_x_17) ;  /* 0x0000006604ac7947 */ /* 0x000fea000b800000 */
[----:B-1---5:R1:W2:Y:S04]  /*3de0*/  SHFL.DOWN PT, R3, R6, 0x1, R38 ;  /* 0x0820000006037989 */ /* 0x0222a800000e0026 */
[----:B0-----:R1:W0:Y:S02]  /*3df0*/  SHFL.DOWN PT, R24, R7, 0x1, R38 ;  /* 0x0820000007187989 */ /* 0x00122400000e0026 */
.L_x_131:
[----:B------:R-:W-:Y:S01]  /*3e00*/  ISETP.GE.AND P0, PT, R45, R38, PT ;  /* 0x000000262d00720c */ /* 0x000fe20003f06270 */
[----:B------:R-:W-:-:S03]  /*3e10*/  UMOV UR4, 0xffffffff ;  /* 0xffffffff00047882 */ /* 0x000fc60000000000 */
[----:B--2---:R-:W-:-:S04]  /*3e20*/  SEL R3, R3, RZ, !P0 ;  /* 0x000000ff03037207 */ /* 0x004fc80004000000 */
[----:B------:R-:W-:Y:S02]  /*3e30*/  IADD3 R25, P1, PT, R6, R3, RZ ;  /* 0x0000000306197210 */ /* 0x000fe40007f3e0ff */
[----:B0-----:R-:W-:Y:S01]  /*3e40*/  SEL R3, R24, RZ, !P0 ;  /* 0x000000ff18037207 */ /* 0x001fe20004000000 */
[----:B------:R-:W-:Y:S10]  /*3e50*/  BRA.DIV UR4, `(.L_x_18) ;  /* 0x0000006604d07947 */ /* 0x000ff4000b800000 */
.L_x_134:
[----:B------:R-:W-:-:S03]  /*3e60*/  UMOV UR4, 0xffffffff ;  /* 0xffffffff00047882 */ /* 0x000fc60000000000 */
[----:B------:R-:W-:Y:S05]  /*3e70*/  BRA.DIV UR4, `(.L_x_19) ;  /* 0x0000006604ec7947 */ /* 0x000fea000b800000 */
.L_x_137:
[----:B------:R-:W-:Y:S01]  /*3e80*/  UMOV UR4, 0xffffffff ;  /* 0xffffffff00047882 */ /* 0x000fe20000000000 */
[----:B-1----:R-:W-:Y:S02]  /*3e90*/  IMAD.X R7, R7, 0x1, R3, P1 ;  /* 0x0000000107077824 */ /* 0x002fe400008e0603 */
[----:B------:R-:W-:Y:S05]  /*3ea0*/  BRA.DIV UR4, `(.L_x_20) ;  /* 0x0000006a04047947 */ /* 0x000fea000b800000 */
[----:B------:R0:W1:Y:S04]  /*3eb0*/  SHFL.DOWN PT, R3, R25, 0x2, R38 ;  /* 0x0840000019037989 */ /* 0x00006800000e0026 */
[----:B------:R0:W2:Y:S02]  /*3ec0*/  SHFL.DOWN PT, R6, R7, 0x2, R38 ;  /* 0x0840000007067989 */ /* 0x0000a400000e0026 */
.L_x_141:
[----:B------:R-:W-:Y:S01]  /*3ed0*/  VIADD R24, R45, 0x2 ;  /* 0x000000022d187836 */ /* 0x000fe20000000000 */
[----:B------:R-:W-:-:S04]  /*3ee0*/  UMOV UR4, 0xffffffff ;  /* 0xffffffff00047882 */ /* 0x000fc80000000000 */
[----:B------:R-:W-:-:S04]  /*3ef0*/  ISETP.GT.AND P0, PT, R24, R38, PT ;  /* 0x000000261800720c */ /* 0x000fc80003f04270 */
[----:B-1----:R-:W-:Y:S02]  /*3f00*/  SEL R3, R3, RZ, !P0 ;  /* 0x000000ff03037207 */ /* 0x002fe40004000000 */
[----:B--2---:R-:W-:Y:S02]  /*3f10*/  SEL R6, R6, RZ, !P0 ;  /* 0x000000ff06067207 */ /* 0x004fe40004000000 */
[----:B------:R-:W-:Y:S01]  /*3f20*/  IADD3 R24, P1, PT, R3, R25, RZ ;  /* 0x0000001903187210 */ /* 0x000fe20007f3e0ff */
[----:B------:R-:W-:-:S12]  /*3f30*/  BRA.DIV UR4, `(.L_x_21) ;  /* 0x0000006a04247947 */ /* 0x000fd8000b800000 */
.L_x_144:
[----:B------:R-:W-:-:S03]  /*3f40*/  UMOV UR4, 0xffffffff ;  /* 0xffffffff00047882 */ /* 0x000fc60000000000 */
[----:B------:R-:W-:Y:S05]  /*3f50*/  BRA.DIV UR4, `(.L_x_22) ;  /* 0x0000006a04407947 */ /* 0x000fea000b800000 */
.L_x_147:
[----:B------:R-:W-:Y:S01]  /*3f60*/  UMOV UR4, 0xffffffff ;  /* 0xffffffff00047882 */ /* 0x000fe20000000000 */
[----:B------:R-:W-:Y:S02]  /*3f70*/  IMAD.X R29, R6, 0x1, R7, P1 ;  /* 0x00000001061d7824 */ /* 0x000fe400008e0607 */
[----:B------:R-:W-:Y:S05]  /*3f80*/  BRA.DIV UR4, `(.L_x_23) ;  /* 0x0000006a04587947 */ /* 0x000fea000b800000 */
[----:B------:R1:W2:Y:S04]  /*3f90*/  SHFL.DOWN PT, R3, R24, 0x4, R38 ;  /* 0x0880000018037989 */ /* 0x0002a800000e0026 */
[----:B------:R1:W3:Y:S02]  /*3fa0*/  SHFL.DOWN PT, R6, R29, 0x4, R38 ;  /* 0x088000001d067989 */ /* 0x0002e400000e0026 */
.L_x_151:
[----:B0-----:R-:W-:Y:S01]  /*3fb0*/  VIADD R7, R45, 0x4 ;  /* 0x000000042d077836 */ /* 0x001fe20000000000 */
[----:B------:R-:W-:-:S04]  /*3fc0*/  UMOV UR4, 0xffffffff ;  /* 0xffffffff00047882 */ /* 0x000fc80000000000 */
[----:B------:R-:W-:-:S04]  /*3fd0*/  ISETP.GT.AND P0, PT, R7, R38, PT ;  /* 0x000000260700720c */ /* 0x000fc80003f04270 */
[----:B--2---:R-:W-:Y:S02]  /*3fe0*/  SEL R3, R3, RZ, !P0 ;  /* 0x000000ff03037207 */ /* 0x004fe40004000000 */
[----:B---3--:R-:W-:Y:S02]  /*3ff0*/  SEL R6, R6, RZ, !P0 ;  /* 0x000000ff06067207 */ /* 0x008fe40004000000 */
[----:B-1----:R-:W-:Y:S01]  /*4000*/  IADD3 R24, P1, PT, R3, R24, RZ ;  /* 0x0000001803187210 */ /* 0x002fe20007f3e0ff */
[----:B------:R-:W-:-:S12]  /*4010*/  BRA.DIV UR4, `(.L_x_24) ;  /* 0x0000006a04787947 */ /* 0x000fd8000b800000 */
.L_x_154:
[----:B------:R-:W-:-:S03]  /*4020*/  UMOV UR4, 0xffffffff ;  /* 0xffffffff00047882 */ /* 0x000fc60000000000 */
[----:B------:R-:W-:Y:S05]  /*4030*/  BRA.DIV UR4, `(.L_x_25) ;  /* 0x0000006a04947947 */ /* 0x000fea000b800000 */
.L_x_157:
[----:B------:R-:W-:Y:S01]  /*4040*/  UMOV UR4, 0xffffffff ;  /* 0xffffffff00047882 */ /* 0x000fe20000000000 */
[----:B------:R-:W-:Y:S02]  /*4050*/  IMAD.X R29, R6, 0x1, R29, P1 ;  /* 0x00000001061d7824 */ /* 0x000fe400008e061d */
[----:B------:R-:W-:Y:S05]  /*4060*/  BRA.DIV UR4, `(.L_x_26) ;  /* 0x0000006a04ac7947 */ /* 0x000fea000b800000 */
[----:B------:R0:W1:Y:S04]  /*4070*/  SHFL.DOWN PT, R3, R24, 0x8, R38 ;  /* 0x0900000018037989 */ /* 0x00006800000e0026 */
[----:B------:R0:W2:Y:S02]  /*4080*/  SHFL.DOWN PT, R7, R29, 0x8, R38 ;  /* 0x090000001d077989 */ /* 0x0000a400000e0026 */
.L_x_161:
[----:B------:R-:W-:Y:S01]  /*4090*/  VIADD R6, R45, 0x8 ;  /* 0x000000082d067836 */ /* 0x000fe20000000000 */
[----:B------:R-:W-:-:S04]  /*40a0*/  UMOV UR4, 0xffffffff ;  /* 0xffffffff00047882 */ /* 0x000fc80000000000 */
[----:B------:R-:W-:-:S04]  /*40b0*/  ISETP.GT.AND P0, PT, R6, R38, PT ;  /* 0x000000260600720c */ /* 0x000fc80003f04270 */
[----:B-1----:R-:W-:Y:S02]  /*40c0*/  SEL R3, R3, RZ, !P0 ;  /* 0x000000ff03037207 */ /* 0x002fe40004000000 */
[----:B--2---:R-:W-:Y:S02]  /*40d0*/  SEL R7, R7, RZ, !P0 ;  /* 0x000000ff07077207 */ /* 0x004fe40004000000 */
[----:B------:R-:W-:Y:S01]  /*40e0*/  IADD3 R6, P1, PT, R3, R24, RZ ;  /* 0x0000001803067210 */ /* 0x000fe20007f3e0ff */
[----:B------:R-:W-:-:S12]  /*40f0*/  BRA.DIV UR4, `(.L_x_27) ;  /* 0x0000006a04cc7947 */ /* 0x000fd8000b800000 */
.L_x_164:
[----:B------:R-:W-:-:S03]  /*4100*/  UMOV UR4, 0xffffffff ;  /* 0xffffffff00047882 */ /* 0x000fc60000000000 */
[----:B------:R-:W-:Y:S05]  /*4110*/  BRA.DIV UR4, `(.L_x_28) ;  /* 0x0000006a04e87947 */ /* 0x000fea000b800000 */
.L_x_167:
[----:B------:R-:W-:Y:S01]  /*4120*/  UMOV UR4, 0xffffffff ;  /* 0xffffffff00047882 */ /* 0x000fe20000000000 */
[----:B0-----:R-:W-:Y:S02]  /*4130*/  IMAD.X R29, R7, 0x1, R29, P1 ;  /* 0x00000001071d7824 */ /* 0x001fe400008e061d */
[----:B------:R-:W-:Y:S05]  /*4140*/  BRA.DIV UR4, `(.L_x_29) ;  /* 0x0000006e04007947 */ /* 0x000fea000b800000 */
[----:B------:R-:W0:Y:S01]  /*4150*/  SHFL.DOWN PT, R3, R6, 0x10, R38 ;  /* 0x0a00000006037989 */ /* 0x000e2200000e0026 */
[----:B------:R-:W1:Y:S01]  /*4160*/  LDC.64 R26, c[0x0][0x440] ;  /* 0x00011000ff1a7b82 */ /* 0x000e620000000a00 */
[----:B------:R-:W-:Y:S01]  /*4170*/  ISETP.NE.AND P0, PT, R2, 0x65, PT ;  /* 0x000000650200780c */ /* 0x000fe20003f05270 */
[----:B------:R-:W-:Y:S01]  /*4180*/  VIADD R2, R45, 0x10 ;  /* 0x000000102d027836 */ /* 0x000fe20000000000 */
[----:B------:R-:W2:Y:S04]  /*4190*/  SHFL.DOWN PT, R32, R29, 0x10, R38 ;  /* 0x0a0000001d207989 */ /* 0x000ea800000e0026 */
[----:B------:R-:W-:Y:S01]  /*41a0*/  ISETP.GT.AND P2, PT, R2, R38, PT ;  /* 0x000000260200720c */ /* 0x000fe20003f44270 */
[----:B------:R-:W3:Y:S06]  /*41b0*/  LDC.64 R30, c[0x0][0x448] ;  /* 0x00011200ff1e7b82 */ /* 0x000eec0000000a00 */
[----:B------:R-:W-:-:S02]  /*41c0*/  VOTE.ALL P0, P0 ;  /* 0x0000000000ff7806 */ /* 0x000fc40000000000 */
[----:B------:R-:W4:Y:S01]  /*41d0*/  LDC.64 R24, c[0x0][0x438] ;  /* 0x00010e00ff187b82 */ /* 0x000f220000000a00 */
[----:B0-----:R-:W-:-:S04]  /*41e0*/  SEL R3, R3, RZ, !P2 ;  /* 0x000000ff03037207 */ /* 0x001fc80005000000 */
[----:B------:R-:W-:Y:S02]  /*41f0*/  IADD3 R3, P1, PT, R3, R6, RZ ;  /* 0x0000000603037210 */ /* 0x000fe40007f3e0ff */
[----:B--2---:R-:W-:Y:S02]  /*4200*/  SEL R32, R32, RZ, !P2 ;  /* 0x000000ff20207207 */ /* 0x004fe40005000000 */
[----:B-1----:R-:W-:Y:S02]  /*4210*/  IADD3 R6, P4, PT, R26, 0x200, RZ ;  /* 0x000002001a067810 */ /* 0x002fe40007f9e0ff */
[----:B---3--:R-:W-:Y:S01]  /*4220*/  IADD3 R7, P3, PT, R30, 0x200, RZ ;  /* 0x000002001e077810 */ /* 0x008fe20007f7e0ff */
[----:B------:R-:W-:Y:S02]  /*4230*/  IMAD.X R29, R32, 0x1, R29, P1 ;  /* 0x00000001201d7824 */ /* 0x000fe400008e061d */
[----:B------:R-:W-:Y:S02]  /*4240*/  IMAD.X R30, RZ, RZ, R27, P4 ;  /* 0x000000ffff1e7224 */ /* 0x000fe400020e061b */
[----:B------:R-:W-:Y:S01]  /*4250*/  IMAD.X R31, RZ, RZ, R31, P3 ;  /* 0x000000ffff1f7224 */ /* 0x000fe200018e061f */
[----:B----4-:R-:W-:-:S05]  /*4260*/  IADD3 R28, P2, PT, R24, 0x80, RZ ;  /* 0x00000080181c7810 */ /* 0x010fca0007f5e0ff */
[----:B------:R-:W-:-:S08]  /*4270*/  IMAD.X R36, RZ, RZ, R25, P2 ;  /* 0x000000ffff247224 */ /* 0x000fd000010e0619 */
.L_x_172:
[----:B------:R-:W-:Y:S05]  /*4280*/  @!P0 BRA `(.L_x_30) ;  /* 0x0000000400c08947 */ /* 0x000fea0003800000 */
.L_x_52:
[----:B------:R-:W-:Y:S01]  /*4290*/  IMAD.MOV.U32 R32, RZ, RZ, R28 ;  /* 0x000000ffff207224 */ /* 0x000fe200078e001c */
[----:B------:R-:W-:Y:S05]  /*42a0*/  YIELD ;  /* 0x0000000000007946 */ /* 0x000fea0003800000 */
[----:B------:R-:W-:Y:S02]  /*42b0*/  IMAD.MOV.U32 R33, RZ, RZ, R36 ;  /* 0x000000ffff217224 */ /* 0x000fe400078e0024 */
[----:B0-----:R-:W-:-:S07]  /*42c0*/  IMAD.WIDE R32, R0, 0x4, R32 ;  /* 0x0000000400207825 */ /* 0x001fce00078e0220 */
.L_x_32:
        /* <DEDUP_REMOVED lines=10> */
.L_x_175:
[----:B------:R-:W-:Y:S05]  /*4370*/  @P0 BRA `(.L_x_32) ;  /* 0xfffffffc00d40947 */ /* 0x000fea000383ffff */
[----:B------:R-:W-:Y:S01]  /*4380*/  ISETP.NE.AND P0, PT, R39, 0x65, PT ;  /* 0x000000652700780c */ /* 0x000fe20003f05270 */
[----:B------:R-:W-:-:S12]  /*4390*/  BSSY.RECONVERGENT B1, `(.L_x_33) ;  /* 0x000000f000017945 */ /* 0x000fd80003800200 */
[----:B------:R-:W-:Y:S05]  /*43a0*/  @!P0 BRA `(.L_x_34) ;  /* 0x0000000000208947 */ /* 0x000fea0003800000 */
[----:B------:R-:W-:-:S13]  /*43b0*/  ISETP.NE.AND P1, PT, R39, 0x64, PT ;  /* 0x000000642700780c */ /* 0x000fda0003f25270 */
[----:B------:R-:W-:Y:S05]  /*43c0*/  @P1 BRA `(.L_x_35) ;  /* 0x00000000002c1947 */ /* 0x000fea0003800000 */
[----:B------:R-:W-:Y:S02]  /*43d0*/  IMAD.MOV.U32 R24, RZ, RZ, R6 ;  /* 0x000000ffff187224 */ /* 0x000fe400078e0006 */
[----:B------:R-:W-:Y:S02]  /*43e0*/  IMAD.MOV.U32 R25, RZ, RZ, R30 ;  /* 0x000000ffff197224 */ /* 0x000fe400078e001e */
[----:B------:R-:W-:-:S05]  /*43f0*/  IMAD.WIDE R26, R0, 0x10, R24 ;  /* 0x00000010001a7825 */ /* 0x000fca00078e0218 */
[----:B------:R0:W5:Y:S04]  /*4400*/  LD.E.64.STRONG.GPU R24, desc[UR28][R26.64+-0x200] ;  /* 0xfffe001c1a187980 */ /* 0x000168000c10fb00 */
[----:B------:R-:W5:Y:S01]  /*4410*/  LD.E.64.STRONG.GPU R26, desc[UR28][R26.64+-0x1f8] ;  /* 0xfffe081c1a1a7980 */ /* 0x000f62000c10fb00 */
[----:B0-----:R-:W-:Y:S05]  /*4420*/  BRA `(.L_x_35) ;  /* 0x0000000000147947 */ /* 0x001fea0003800000 */
.L_x_34:
[----:B------:R-:W-:Y:S02]  /*4430*/  IMAD.MOV.U32 R24, RZ, RZ, R7 ;  /* 0x000000ffff187224 */ /* 0x000fe400078e0007 */
[----:B------:R-:W-:Y:S02]  /*4440*/  IMAD.MOV.U32 R25, RZ, RZ, R31 ;  /* 0x000000ffff197224 */ /* 0x000fe400078e001f */
[----:B------:R-:W-:-:S05]  /*4450*/  IMAD.WIDE R26, R0, 0x10, R24 ;  /* 0x00000010001a7825 */ /* 0x000fca00078e0218 */
[----:B------:R0:W5:Y:S04]  /*4460*/  LD.E.64.STRONG.GPU R24, desc[UR28][R26.64+-0x200] ;  /* 0xfffe001c1a187980 */ /* 0x000168000c10fb00 */
[----:B0-----:R-:W5:Y:S02]  /*4470*/  LD.E.64.STRONG.GPU R26, desc[UR28][R26.64+-0x1f8] ;  /* 0xfffe081c1a1a7980 */ /* 0x001f64000c10fb00 */
.L_x_35:
[----:B------:R-:W-:Y:S05]  /*4480*/  BSYNC.RECONVERGENT B1 ;  /* 0x0000000000017941 */ /* 0x000fea0003800200 */
.L_x_33:
[----:B------:R-:W-:-:S03]  /*4490*/  UMOV UR4, 0xffffffff ;  /* 0xffffffff00047882 */ /* 0x000fc60000000000 */
[----:B------:R-:W-:Y:S05]  /*44a0*/  BRA.DIV UR4, `(.L_x_36) ;  /* 0x0000006a04d87947 */ /* 0x000fea000b800000 */
[----:B------:R-:W-:-:S07]  /*44b0*/  VOTE.ANY R37, PT, !P0 ;  /* 0x0000000000257806 */ /* 0x000fce00040e0100 */
.L_x_178:
[----:B------:R-:W0:Y:S01]  /*44c0*/  S2R R32, SR_GEMASK ;  /* 0x0000000000207919 */ /* 0x000e220000003c00 */
[----:B------:R-:W-:Y:S01]  /*44d0*/  UMOV UR4, 0xffffffff ;  /* 0xffffffff00047882 */ /* 0x000fe20000000000 */
[----:B0-----:R-:W-:-:S05]  /*44e0*/  LOP3.LUT R37, R37, 0x80000000, R32, 0xec, !PT ;  /* 0x8000000025257812 */ /* 0x001fca00078eec20 */
[----:B------:R-:W-:-:S05]  /*44f0*/  VIADD R32, R37, 0xffffffff ;  /* 0xffffffff25207836 */ /* 0x000fca0000000000 */
[----:B------:R-:W-:-:S04]  /*4500*/  LOP3.LUT R32, R37, R32, RZ, 0xc, !PT ;  /* 0x0000002025207212 */ /* 0x000fc800078e0cff */
[----:B------:R0:W1:Y:S01]  /*4510*/  POPC R38, R32 ;  /* 0x0000002000267309 */ /* 0x0000620000000000 */
[----:B------:R-:W-:Y:S05]  /*4520*/  BRA.DIV UR4, `(.L_x_37) ;  /* 0x0000006a04d87947 */ /* 0x000fea000b800000 */
.L_x_181:
[----:B------:R-:W-:-:S03]  /*4530*/  UMOV UR4, 0xffffffff ;  /* 0xffffffff00047882 */ /* 0x000fc60000000000 */
[----:B------:R-:W-:Y:S05]  /*4540*/  BRA.DIV UR4, `(.L_x_38) ;  /* 0x0000006a04f47947 */ /* 0x000fea000b800000 */
.L_x_184:
[----:B------:R-:W-:-:S03]  /*4550*/  UMOV UR4, 0xffffffff ;  /* 0xffffffff00047882 */ /* 0x000fc60000000000 */
[----:B------:R-:W-:Y:S05]  /*4560*/  BRA.DIV UR4, `(.L_x_39) ;  /* 0x0000006e04107947 */ /* 0x000fea000b800000 */
[----:B01---5:R0:W1:Y:S04]  /*4570*/  SHFL.DOWN PT, R32, R26, 0x1, R38 ;  /* 0x082000001a207989 */ /* 0x02306800000e0026 */
[----:B------:R0:W2:Y:S02]  /*4580*/  SHFL.DOWN PT, R34, R27, 0x1, R38 ;  /* 0x082000001b227989 */ /* 0x0000a400000e0026 */
.L_x_188:
[----:B------:R-:W-:Y:S01]  /*4590*/  ISETP.GE.AND P0, PT, R45, R38, PT ;  /* 0x000000262d00720c */ /* 0x000fe20003f06270 */
[----:B------:R-:W-:-:S03]  /*45a0*/  UMOV UR4, 0xffffffff ;  /* 0xffffffff00047882 */ /* 0x000fc60000000000 */
[----:B-1----:R-:W-:Y:S02]  /*45b0*/  SEL R33, R32, RZ, !P0 ;  /* 0x000000ff20217207 */ /* 0x002fe40004000000 */
[----:B--2---:R-:W-:Y:S02]  /*45c0*/  SEL R32, R34, RZ, !P0 ;  /* 0x000000ff22207207 */ /* 0x004fe40004000000 */
[----:B------:R-:W-:Y:S01]  /*45d0*/  IADD3 R33, P1, PT, R26, R33, RZ ;  /* 0x000000211a217210 */ /* 0x000fe20007f3e0ff */
[----:B------:R-:W-:-:S12]  /*45e0*/  BRA.DIV UR4, `(.L_x_40) ;  /* 0x0000006e04347947 */ /* 0x000fd8000b800000 */
.L_x_191:
[----:B------:R-:W-:-:S03]  /*45f0*/  UMOV UR4, 0xffffffff ;  /* 0xffffffff00047882 */ /* 0x000fc60000000000 */
[----:B------:R-:W-:Y:S05]  /*4600*/  BRA.DIV UR4, `(.L_x_41) ;  /* 0x0000006e04507947 */ /* 0x000fea000b800000 */
.L_x_194:
[----:B------:R-:W-:Y:S01]  /*4610*/  UMOV UR4, 0xffffffff ;  /* 0xffffffff00047882 */ /* 0x000fe20000000000 */
[----:B------:R-:W-:Y:S02]  /*4620*/  IMAD.X R32, R27, 0x1, R32, P1 ;  /* 0x000000011b207824 */ /* 0x000fe400008e0620 */
[----:B------:R-:W-:Y:S05]  /*4630*/  BRA.DIV UR4, `(.L_x_42) ;  /* 0x0000006e04687947 */ /* 0x000fea000b800000 */
[----:B------:R1:W2:Y:S04]  /*4640*/  SHFL.DOWN PT, R43, R33, 0x2, R38 ;  /* 0x08400000212b7989 */ /* 0x0002a800000e0026 */
[----:B------:R1:W3:Y:S02]  /*4650*/  SHFL.DOWN PT, R34, R32, 0x2, R38 ;  /* 0x0840000020227989 */ /* 0x0002e400000e0026 */
.L_x_198:
[----:B------:R-:W-:Y:S01]  /*4660*/  VIADD R35, R45, 0x2 ;  /* 0x000000022d237836 */ /* 0x000fe20000000000 */
[----:B------:R-:W-:-:S04]  /*4670*/  UMOV UR4, 0xffffffff ;  /* 0xffffffff00047882 */ /* 0x000fc80000000000 */
[----:B------:R-:W-:-:S04]  /*4680*/  ISETP.GT.AND P0, PT, R35, R38, PT ;  /* 0x000000262300720c */ /* 0x000fc80003f04270 */
[----:B--2---:R-:W-:-:S04]  /*4690*/  SEL R43, R43, RZ, !P0 ;  /* 0x000000ff2b2b7207 */ /* 0x004fc80004000000 */
[----:B-1----:R-:W-:Y:S02]  /*46a0*/  IADD3 R33, P1, PT, R43, R33, RZ ;  /* 0x000000212b217210 */ /* 0x002fe40007f3e0ff */
[----:B---3--:R-:W-:Y:S01]  /*46b0*/  SEL R43, R34, RZ, !P0 ;  /* 0x000000ff222b7207 */ /* 0x008fe20004000000 */
[----:B------:R-:W-:Y:S10]  /*46c0*/  BRA.DIV UR4, `(.L_x_43) ;  /* 0x0000006e04887947 */ /* 0x000ff4000b800000 */
.L_x_201:
[----:B------:R-:W-:-:S03]  /*46d0*/  UMOV UR4, 0xffffffff ;  /* 0xffffffff00047882 */ /* 0x000fc60000000000 */
[----:B------:R-:W-:Y:S05]  /*46e0*/  BRA.DIV UR4, `(.L_x_44) ;  /* 0x0000006e04a47947 */ /* 0x000fea000b800000 */
.L_x_204:
[----:B------:R-:W-:Y:S01]  /*46f0*/  UMOV UR4, 0xffffffff ;  /* 0xffffffff00047882 */ /* 0x000fe20000000000 */
[----:B------:R-:W-:Y:S02]  /*4700*/  IMAD.X R43, R43, 0x1, R32, P1 ;  /* 0x000000012b2b7824 */ /* 0x000fe400008e0620 */
[----:B------:R-:W-:Y:S05]  /*4710*/  BRA.DIV UR4, `(.L_x_45) ;  /* 0x0000006e04bc7947 */ /* 0x000fea000b800000 */
[----:B------:R1:W2:Y:S04]  /*4720*/  SHFL.DOWN PT, R32, R33, 0x4, R38 ;  /* 0x0880000021207989 */ /* 0x0002a800000e0026 */
[----:B------:R1:W3:Y:S02]  /*4730*/  SHFL.DOWN PT, R34, R43, 0x4, R38 ;  /* 0x088000002b227989 */ /* 0x0002e400000e0026 */
.L_x_208:
[----:B------:R-:W-:Y:S01]  /*4740*/  VIADD R35, R45, 0x4 ;  /* 0x000000042d237836 */ /* 0x000fe20000000000 */
[----:B------:R-:W-:-:S04]  /*4750*/  UMOV UR4, 0xffffffff ;  /* 0xffffffff00047882 */ /* 0x000fc80000000000 */
[----:B------:R-:W-:-:S04]  /*4760*/  ISETP.GT.AND P0, PT, R35, R38, PT ;  /* 0x000000262300720c */ /* 0x000fc80003f04270 */
[----:B--2---:R-:W-:-:S04]  /*4770*/  SEL R32, R32, RZ, !P0 ;  /* 0x000000ff20207207 */ /* 0x004fc80004000000 */
[----:B-1----:R-:W-:Y:S02]  /*4780*/  IADD3 R33, P1, PT, R32, R33, RZ ;  /* 0x0000002120217210 */ /* 0x002fe40007f3e0ff */
[----:B---3--:R-:W-:Y:S01]  /*4790*/  SEL R32, R34, RZ, !P0 ;  /* 0x000000ff22207207 */ /* 0x008fe20004000000 */
[----:B------:R-:W-:Y:S10]  /*47a0*/  BRA.DIV UR4, `(.L_x_46) ;  /* 0x0000006e04dc7947 */ /* 0x000ff4000b800000 */
.L_x_211:
[----:B------:R-:W-:-:S03]  /*47b0*/  UMOV UR4, 0xffffffff ;  /* 0xffffffff00047882 */ /* 0x000fc60000000000 */
[----:B------:R-:W-:Y:S05]  /*47c0*/  BRA.DIV UR4, `(.L_x_47) ;  /* 0x0000006e04f87947 */ /* 0x000fea000b800000 */
.L_x_214:
[----:B------:R-:W-:Y:S01]  /*47d0*/  UMOV UR4, 0xffffffff ;  /* 0xffffffff00047882 */ /* 0x000fe20000000000 */
[----:B------:R-:W-:Y:S02]  /*47e0*/  IMAD.X R32, R32, 0x1, R43, P1 ;  /* 0x0000000120207824 */ /* 0x000fe400008e062b */
[----:B------:R-:W-:Y:S05]  /*47f0*/  BRA.DIV UR4, `(.L_x_48) ;  /* 0x0000007204107947 */ /* 0x000fea000b800000 */
[----:B------:R1:W2:Y:S04]  /*4800*/  SHFL.DOWN PT, R43, R33, 0x8, R38 ;  /* 0x09000000212b7989 */ /* 0x0002a800000e0026 */
[----:B------:R1:W3:Y:S02]  /*4810*/  SHFL.DOWN PT, R34, R32, 0x8, R38 ;  /* 0x0900000020227989 */ /* 0x0002e400000e0026 */
.L_x_218:
[----:B------:R-:W-:Y:S01]  /*4820*/  VIADD R35, R45, 0x8 ;  /* 0x000000082d237836 */ /* 0x000fe20000000000 */
[----:B------:R-:W-:-:S04]  /*4830*/  UMOV UR4, 0xffffffff ;  /* 0xffffffff00047882 */ /* 0x000fc80000000000 */
[----:B------:R-:W-:-:S04]  /*4840*/  ISETP.GT.AND P0, PT, R35, R38, PT ;  /* 0x000000262300720c */ /* 0x000fc80003f04270 */
[----:B--2---:R-:W-:-:S04]  /*4850*/  SEL R43, R43, RZ, !P0 ;  /* 0x000000ff2b2b7207 */ /* 0x004fc80004000000 */
[----:B-1----:R-:W-:Y:S02]  /*4860*/  IADD3 R33, P1, PT, R43, R33, RZ ;  /* 0x000000212b217210 */ /* 0x002fe40007f3e0ff */
[----:B---3--:R-:W-:Y:S01]  /*4870*/  SEL R43, R34, RZ, !P0 ;  /* 0x000000ff222b7207 */ /* 0x008fe20004000000 */
[----:B------:R-:W-:Y:S10]  /*4880*/  BRA.DIV UR4, `(.L_x_49) ;  /* 0x0000007204307947 */ /* 0x000ff4000b800000 */
.L_x_221:
[----:B------:R-:W-:-:S03]  /*4890*/  UMOV UR4, 0xffffffff ;  /* 0xffffffff00047882 */ /* 0x000fc60000000000 */
[----:B------:R-:W-:Y:S05]  /*48a0*/  BRA.DIV UR4, `(.L_x_50) ;  /* 0x00000072044c7947 */ /* 0x000fea000b800000 */
.L_x_224:
[----:B------:R-:W-:Y:S01]  /*48b0*/  UMOV UR4, 0xffffffff ;  /* 0xffffffff00047882 */ /* 0x000fe20000000000 */
[----:B------:R-:W-:Y:S02]  /*48c0*/  IMAD.X R43, R43, 0x1, R32, P1 ;  /* 0x000000012b2b7824 */ /* 0x000fe400008e0620 */
[----:B------:R-:W-:Y:S05]  /*48d0*/  BRA.DIV UR4, `(.L_x_51) ;  /* 0x0000007204647947 */ /* 0x000fea000b800000 */
[----:B------:R-:W1:Y:S01]  /*48e0*/  SHFL.DOWN PT, R32, R33, 0x10, R38 ;  /* 0x0a00000021207989 */ /* 0x000e6200000e0026 */
[----:B------:R-:W-:Y:S01]  /*48f0*/  ISETP.NE.AND P0, PT, R39, 0x65, PT ;  /* 0x000000652700780c */ /* 0x000fe20003f05270 */
[----:B------:R-:W-:Y:S01]  /*4900*/  VIADD R0, R0, 0xffffffe0 ;  /* 0xffffffe000007836 */ /* 0x000fe20000000000 */
[----:B------:R-:W-:Y:S01]  /*4910*/  ISETP.GT.AND P1, PT, R2, R38, PT ;  /* 0x000000260200720c */ /* 0x000fe20003f24270 */
[----:B------:R-:W2:Y:S10]  /*4920*/  SHFL.DOWN PT, R34, R43, 0x10, R38 ;  /* 0x0a0000002b227989 */ /* 0x000eb400000e0026 */
[----:B------:R-:W-:-:S02]  /*4930*/  VOTE.ALL P0, P0 ;  /* 0x0000000000ff7806 */ /* 0x000fc40000000000 */
[----:B-1----:R-:W-:-:S04]  /*4940*/  SEL R32, R32, RZ, !P1 ;  /* 0x000000ff20207207 */ /* 0x002fc80004800000 */
[----:B------:R-:W-:Y:S02]  /*4950*/  IADD3 R3, P2, P3, R32, R33, R3 ;  /* 0x0000002120037210 */ /* 0x000fe40007b5e003 */
[----:B--2---:R-:W-:-:S04]  /*4960*/  SEL R34, R34, RZ, !P1 ;  /* 0x000000ff22227207 */ /* 0x004fc80004800000 */
[----:B------:R-:W-:-:S07]  /*4970*/  IADD3.X R29, PT, PT, R34, R43, R29, P2, P3 ;  /* 0x0000002b221d7210 */ /* 0x000fce00017e641d */
.L_x_229:
[----:B------:R-:W-:Y:S05]  /*4980*/  @P0 BRA `(.L_x_52) ;  /* 0xfffffff800400947 */ /* 0x000fea000383ffff */
.L_x_30:
[----:B------:R-:W1:Y:S01]  /*4990*/  S2R R0, SR_TID.X ;  /* 0x0000000000007919 */ /* 0x000e620000002100 */
[----:B------:R-:W-:Y:S01]  /*49a0*/  ISETP.NE.AND P0, PT, R45, RZ, PT ;  /* 0x000000ff2d00720c */ /* 0x000fe20003f05270 */
[----:B------:R-:W-:Y:S01]  /*49b0*/  BSSY.RECONVERGENT B1, `(.L_x_53) ;  /* 0x000001c000017945 */ /* 0x000fe20003800200 */
[----:B------:R-:W-:-:S11]  /*49c0*/  IMAD.MOV.U32 R28, RZ, RZ, R3 ;  /* 0x000000ffff1c7224 */ /* 0x000fd600078e0003 */
[----:B------:R-:W2:Y:S01]  /*49d0*/  @!P0 S2R R7, SR_CgaCtaId ;  /* 0x0000000000078919 */ /* 0x000ea20000008800 */
[----:B-1----:R-:W-:Y:S02]  /*49e0*/  ISETP.NE.AND P1, PT, R0, RZ, PT ;  /* 0x000000ff0000720c */ /* 0x002fe40003f25270 */
[----:B------:R-:W-:-:S04]  /*49f0*/  @!P0 MOV R0, 0x400 ;  /* 0x0000040000008802 */ /* 0x000fc80000000f00 */
[----:B--2---:R-:W-:-:S07]  /*4a00*/  @!P0 LEA R33, R7, R0, 0x18 ;  /* 0x0000000007218211 */ /* 0x004fce00078ec0ff */
[----:B------:R-:W-:Y:S05]  /*4a10*/  @P1 BRA `(.L_x_54) ;  /* 0x0000000000541947 */ /* 0x000fea0003800000 */
[----:B------:R-:W1:Y:S01]  /*4a20*/  S2UR UR9, SR_CgaCtaId ;  /* 0x00000000000979c3 */ /* 0x000e620000008800 */
[----:B------:R-:W2:Y:S01]  /*4a30*/  LDCU.64 UR4, c[0x0][0x448] ;  /* 0x00008900ff0477ac */ /* 0x000ea20008000a00 */
[----:B------:R-:W-:Y:S01]  /*4a40*/  IADD3 R2, P1, PT, R28, R22, RZ ;  /* 0x000000161c027210 */ /* 0x000fe20007f3e0ff */
[----:B------:R-:W-:Y:S01]  /*4a50*/  IMAD.MOV.U32 R30, RZ, RZ, R4 ;  /* 0x000000ffff1e7224 */ /* 0x000fe200078e0004 */
[----:B------:R-:W-:Y:S01]  /*4a60*/  UMOV UR7, 0x400 ;  /* 0x0000040000077882 */ /* 0x000fe20000000000 */
[----:B------:R-:W-:Y:S02]  /*4a70*/  IMAD.MOV.U32 R31, RZ, RZ, R5 ;  /* 0x000000ffff1f7224 */ /* 0x000fe400078e0005 */
[----:B------:R-:W-:Y:S02]  /*4a80*/  IMAD.X R3, R29, 0x1, R23, P1 ;  /* 0x000000011d037824 */ /* 0x000fe400008e0617 */
[----:B------:R-:W-:Y:S01]  /*4a90*/  IMAD.MOV.U32 R23, RZ, RZ, 0x65 ;  /* 0x00000065ff177424 */ /* 0x000fe200078e00ff */
[----:B--2---:R-:W-:-:S02]  /*4aa0*/  UIMAD.WIDE UR4, UR8, 0x10, UR4 ;  /* 0x00000010080478a5 */ /* 0x004fc4000f8e0204 */
[----:B-1----:R-:W-:-:S04]  /*4ab0*/  ULEA UR7, UR9, UR7, 0x18 ;  /* 0x0000000709077291 */ /* 0x002fc8000f8ec0ff */
[----:B------:R-:W-:Y:S02]  /*4ac0*/  IMAD.U32 R6, RZ, RZ, UR4 ;  /* 0x00000004ff067e24 */ /* 0x000fe4000f8e00ff */
[----:B------:R-:W-:-:S05]  /*4ad0*/  IMAD.U32 R7, RZ, RZ, UR5 ;  /* 0x00000005ff077e24 */ /* 0x000fca000f8e00ff */
[----:B------:R1:W-:Y:S04]  /*4ae0*/  ST.E.64.STRONG.GPU desc[UR28][R6.64+0x200], R4 ;  /* 0x0002000406007985 */ /* 0x0003e8000c10fb1c */
[----:B------:R1:W-:Y:S01]  /*4af0*/  ST.E.64.STRONG.GPU desc[UR28][R6.64+0x208], R2 ;  /* 0x0002080206007985 */ /* 0x0003e2000c10fb1c */
[----:B------:R-:W-:Y:S06]  /*4b00*/  MEMBAR.ALL.GPU ;  /* 0x0000000000007992 */ /* 0x000fec000000a000 */
[----:B------:R-:W-:-:S00]  /*4b10*/  ERRBAR ;  /* 0x00000000000079ab */ /* 0x000fc00000000000 */
[----:B------:R-:W-:Y:S06]  /*4b20*/  CGAERRBAR ;  /* 0x00000000000075ab */ /* 0x000fec0000000000 */
[----:B------:R1:W-:Y:S04]  /*4b30*/  ST.E.STRONG.GPU desc[UR28][R40.64+0x80], R23 ;  /* 0x0000801728007985 */ /* 0x0003e8000c10f91c */
[----:B------:R1:W-:Y:S04]  /*4b40*/  STS.128 [UR7+0x10], R28 ;  /* 0x0000101cff007988 */ /* 0x0003e80008000c07 */
[----:B------:R1:W-:Y:S04]  /*4b50*/  STS.64 [UR7+0x20], R2 ;  /* 0x00002002ff007988 */ /* 0x0003e80008000a07 */
[----:B------:R1:W-:Y:S02]  /*4b60*/  STS.64 [UR7+0x8], R20 ;  /* 0x00000814ff007988 */ /* 0x0003e40008000a07 */
.L_x_54:
[----:B------:R-:W-:Y:S05]  /*4b70*/  BSYNC.RECONVERGENT B1 ;  /* 0x0000000000017941 */ /* 0x000fea0003800200 */
.L_x_53:
[----:B------:R2:W-:Y:S01]  /*4b80*/  @!P0 STS.64 [R33+0x88], R20 ;  /* 0x0000881421008388 */ /* 0x0005e20000000a00 */
[----:B------:R-:W-:Y:S02]  /*4b90*/  IMAD.MOV.U32 R25, RZ, RZ, R44 ;  /* 0x000000ffff197224 */ /* 0x000fe400078e002c */
[----:B0-----:R-:W-:Y:S01]  /*4ba0*/  IMAD.MOV.U32 R27, RZ, RZ, R42 ;  /* 0x000000ffff1b7224 */ /* 0x001fe200078e002a */
[----:B------:R2:W-:Y:S01]  /*4bb0*/  @!P0 STS.64 [R33+0x90], R28 ;  /* 0x0000901c21008388 */ /* 0x0005e20000000a00 */
[----:B------:R-:W-:Y:S02]  /*4bc0*/  @!P0 IMAD.MOV.U32 R25, RZ, RZ, R28 ;  /* 0x000000ffff198224 */ /* 0x000fe400078e001c */
[----:B------:R-:W-:-:S07]  /*4bd0*/  @!P0 IMAD.MOV.U32 R27, RZ, RZ, R29 ;  /* 0x000000ffff1b8224 */ /* 0x000fce00078e001d */
.L_x_4:
[----:B------:R-:W-:Y:S05]  /*4be0*/  WARPSYNC.ALL ;  /* 0x0000000000007948 */ /* 0x000fea0003800000 */
[----:B------:R-:W0:Y:S08]  /*4bf0*/  S2UR UR5, SR_CgaCtaId ;  /* 0x00000000000579c3 */ /* 0x000e300000008800 */
[----:B------:R-:W-:Y:S06]  /*4c00*/  BAR.SYNC.DEFER_BLOCKING 0x0 ;  /* 0x0000000000007b1d */ /* 0x000fec0000010000 */
[----:B------:R-:W-:Y:S01]  /*4c10*/  UMOV UR4, 0x400 ;  /* 0x0000040000047882 */ /* 0x000fe20000000000 */
[----:B------:R-:W3:Y:S01]  /*4c20*/  S2R R0, SR_TID.X ;  /* 0x0000000000007919 */ /* 0x000ee20000002100 */
[----:B0-----:R-:W-:-:S09]  /*4c30*/  ULEA UR4, UR5, UR4, 0x18 ;  /* 0x0000000405047291 */ /* 0x001fd2000f8ec0ff */
[----:B-1----:R-:W0:Y:S01]  /*4c40*/  LDS.64 R2, [UR4+0x90] ;  /* 0x00009004ff027984 */ /* 0x002e220008000a00 */
[----:B---3--:R-:W-:-:S04]  /*4c50*/  ISETP.NE.AND P0, PT, R0, RZ, PT ;  /* 0x000000ff0000720c */ /* 0x008fc80003f05270 */
[----:B0-----:R-:W-:Y:S02]  /*4c60*/  SEL R0, R2, RZ, P0 ;  /* 0x000000ff02007207 */ /* 0x001fe40000000000 */
[----:B------:R-:W-:Y:S02]  /*4c70*/  SEL R2, R3, RZ, P0 ;  /* 0x000000ff03027207 */ /* 0x000fe40000000000 */
[----:B------:R-:W-:-:S05]  /*4c80*/  IADD3 R25, P1, PT, R25, R0, RZ ;  /* 0x0000000019197210 */ /* 0x000fca0007f3e0ff */
[----:B------:R-:W-:-:S08]  /*4c90*/  IMAD.X R27, R27, 0x1, R2, P1 ;  /* 0x000000011b1b7824 */ /* 0x000fd000008e0602 */
.L_x_3:
[----:B------:R-:W-:Y:S05]  /*4ca0*/  BSYNC.RECONVERGENT B0 ;  /* 0x0000000000007941 */ /* 0x000fea0003800200 */
.L_x_1:
[----:B------:R-:W1:Y:S01]  /*4cb0*/  S2R R0, SR_TID.X ;  /* 0x0000000000007919 */ /* 0x000e620000002100 */
[----:B------:R-:W3:Y:S08]  /*4cc0*/  S2UR UR5, SR_CgaCtaId ;  /* 0x00000000000579c3 */ /* 0x000ef00000008800 */
[----:B------:R-:W-:Y:S01]  /*4cd0*/  BAR.SYNC.DEFER_BLOCKING 0x0 ;  /* 0x0000000000007b1d */ /* 0x000fe20000010000 */
[----:B------:R-:W-:-:S05]  /*4ce0*/  IADD3 R18, P0, PT, R18, R25, RZ ;  /* 0x0000001912127210 */ /* 0x000fca0007f1e0ff */
[----:B------:R-:W-:Y:S01]  /*4cf0*/  UMOV UR4, 0x400 ;  /* 0x0000040000047882 */ /* 0x000fe20000000000 */
[----:B------:R-:W-:Y:S01]  /*4d00*/  IMAD.X R19, R19, 0x1, R27, P0 ;  /* 0x0000000113137824 */ /* 0x000fe200000e061b */
[----:B0-----:R-:W0:Y:S01]  /*4d10*/  S2R R2, SR_LANEID ;  /* 0x0000000000027919 */ /* 0x001e220000000000 */
[----:B------:R-:W-:-:S05]  /*4d20*/  IADD3 R14, P0, PT, R14, R18, RZ ;  /* 0x000000120e0e7210 */ /* 0x000fca0007f1e0ff */
[----:B------:R-:W-:Y:S01]  /*4d30*/  IMAD.X R15, R15, 0x1, R19, P0 ;  /* 0x000000010f0f7824 */ /* 0x000fe200000e0613 */
[----:B------:R-:W-:-:S05]  /*4d40*/  IADD3 R10, P0, PT, R10, R14, RZ ;  /* 0x0000000e0a0a7210 */ /* 0x000fca0007f1e0ff */
[----:B------:R-:W-:Y:S01]  /*4d50*/  IMAD.X R11, R11, 0x1, R15, P0 ;  /* 0x000000010b0b7824 */ /* 0x000fe200000e060f */
[----:B---3--:R-:W-:Y:S01]  /*4d60*/  ULEA UR4, UR5, UR4, 0x18 ;  /* 0x0000000405047291 */ /* 0x008fe2000f8ec0ff */
[----:B-1----:R-:W-:-:S05]  /*4d70*/  SHF.R.U32.HI R3, RZ, 0x5, R0 ;  /* 0x00000005ff037819 */ /* 0x002fca0000011600 */
[----:B0-----:R-:W-:-:S05]  /*4d80*/  IMAD R3, R3, 0x60, R2 ;  /* 0x0000006003037824 */ /* 0x001fca00078e0202 */
[----:B------:R-:W-:Y:S01]  /*4d90*/  LEA R25, R3, UR4, 0x4 ;  /* 0x0000000403197c11 */ /* 0x000fe2000f8e20ff */
[----:B------:R-:W0:Y:S04]  /*4da0*/  LDCU.64 UR4, c[0x0][0x420] ;  /* 0x00008400ff0477ac */ /* 0x000e280008000a00 */
[----:B------:R-:W-:-:S05]  /*4db0*/  IMAD R5, R2, 0x20, R25 ;  /* 0x0000002002057824 */ /* 0x000fca00078e0219 */
[----:B------:R-:W-:Y:S04]  /*4dc0*/  STS.128 [R5], R16 ;  /* 0x0000001005007388 */ /* 0x000fe80000000c00 */
[----:B------:R-:W-:Y:S04]  /*4dd0*/  STS.128 [R5+0x10], R12 ;  /* 0x0000100c05007388 */ /* 0x000fe80000000c00 */
[----:B------:R-:W-:Y:S01]  /*4de0*/  STS.128 [R5+0x20], R8 ;  /* 0x0000200805007388 */ /* 0x000fe20000000c00 */
[----:B------:R-:W-:-:S03]  /*4df0*/  NOP ;  /* 0x0000000000007918 */ /* 0x000fc60000000000 */
[----:B--2---:R-:W0:Y:S04]  /*4e00*/  LDS.128 R20, [R25] ;  /* 0x0000000019147984 */ /* 0x004e280000000c00 */
[----:B------:R-:W1:Y:S04]  /*4e10*/  LDS.128 R12, [R25+0x200] ;  /* 0x00020000190c7984 */ /* 0x000e680000000c00 */
[----:B------:R-:W2:Y:S01]  /*4e20*/  LDS.128 R4, [R25+0x400] ;  /* 0x0004000019047984 */ /* 0x000ea20000000c00 */
[----:B0-----:R-:W-:-:S04]  /*4e30*/  ISETP.GE.U32.AND P0, PT, R20, UR4, PT ;  /* 0x0000000414007c0c */ /* 0x001fc8000bf06070 */
[----:B------:R-:W-:-:S13]  /*4e40*/  ISETP.GE.U32.AND.EX P0, PT, R21, UR5, PT, P0 ;  /* 0x0000000515007c0c */ /* 0x000fda000bf06100 */
[----:B------:R-:W0:Y:S08]  /*4e50*/  @!P0 LDC.64 R2, c[0x0][0x428] ;  /* 0x00010a00ff028b82 */ /* 0x000e300000000a00 */
[----:B------:R-:W3:Y:S01]  /*4e60*/  @!P0 LDC.64 R8, c[0x0][0x430] ;  /* 0x00010c00ff088b82 */ /* 0x000ee20000000a00 */
[----:B0-----:R-:W-:-:S04]  /*4e70*/  @!P0 LEA R2, P1, R20, R2, 0x2 ;  /* 0x0000000214028211 */ /* 0x001fc800078210ff */
[----:B------:R-:W-:-:S06]  /*4e80*/  @!P0 LEA.HI.X R3, R20, R3, R21, 0x2, P1 ;  /* 0x0000000314038211 */ /* 0x000fcc00008f1415 */
[----:B------:R-:W4:Y:S01]  /*4e90*/  @!P0 LDG.E R3, desc[UR28][R2.64] ;  /* 0x0000001c02038981 */ /* 0x000f22000c1e1900 */
[----:B---3--:R-:W-:Y:S01]  /*4ea0*/  @!P0 LEA R8, P3, R22, R8, 0x2 ;  /* 0x0000000816088211 */ /* 0x008fe200078610ff */
[----:B------:R-:W-:Y:S01]  /*4eb0*/  BSSY.RECONVERGENT B0, `(.L_x_55) ;  /* 0x0000010000007945 */ /* 0x000fe20003800200 */
[----:B-1----:R-:W-:Y:S02]  /*4ec0*/  ISETP.GE.U32.AND P1, PT, R12, UR4, PT ;  /* 0x000000040c007c0c */ /* 0x002fe4000bf26070 */
[----:B------:R-:W-:Y:S02]  /*4ed0*/  @!P0 LEA.HI.X R9, R22, R9, R23, 0x2, P3 ;  /* 0x0000000916098211 */ /* 0x000fe400018f1417 */
[----:B------:R-:W-:Y:S02]  /*4ee0*/  ISETP.GE.U32.AND.EX P1, PT, R13, UR5, PT, P1 ;  /* 0x000000050d007c0c */ /* 0x000fe4000bf26110 */
[----:B--2---:R-:W-:-:S04]  /*4ef0*/  ISETP.GE.U32.AND P2, PT, R4, UR4, PT ;  /* 0x0000000404007c0c */ /* 0x004fc8000bf46070 */
[----:B------:R-:W-:Y:S01]  /*4f00*/  ISETP.GE.U32.AND.EX P2, PT, R5, UR5, PT, P2 ;  /* 0x0000000505007c0c */ /* 0x000fe2000bf46120 */
[----:B----4-:R0:W-:Y:S06]  /*4f10*/  @!P0 STG.E desc[UR28][R8.64+-0x4], R3 ;  /* 0xfffffc0308008986 */ /* 0x0101ec000c10191c */
[----:B------:R-:W-:Y:S06]  /*4f20*/  @P1 BRA `(.L_x_56) ;  /* 0x0000000000201947 */ /* 0x000fec0003800000 */
[----:B------:R-:W1:Y:S02]  /*4f30*/  LDCU.64 UR6, c[0x0][0x428] ;  /* 0x00008500ff0677ac */ /* 0x000e640008000a00 */
[----:B-1----:R-:W-:-:S04]  /*4f40*/  LEA R2, P0, R12, UR6, 0x2 ;  /* 0x000000060c027c11 */ /* 0x002fc8000f8010ff */
[----:B0-----:R-:W-:Y:S01]  /*4f50*/  LEA.HI.X R3, R12, UR7, R13, 0x2, P0 ;  /* 0x000000070c037c11 */ /* 0x001fe200080f140d */
[----:B------:R-:W0:Y:S05]  /*4f60*/  LDCU.64 UR6, c[0x0][0x430] ;  /* 0x00008600ff0677ac */ /* 0x000e2a0008000a00 */
[----:B------:R-:W2:Y:S01]  /*4f70*/  LDG.E R3, desc[UR28][R2.64] ;  /* 0x0000001c02037981 */ /* 0x000ea2000c1e1900 */
[----:B0-----:R-:W-:-:S04]  /*4f80*/  LEA R8, P0, R14, UR6, 0x2 ;  /* 0x000000060e087c11 */ /* 0x001fc8000f8010ff */
[----:B------:R-:W-:-:S05]  /*4f90*/  LEA.HI.X R9, R14, UR7, R15, 0x2, P0 ;  /* 0x000000070e097c11 */ /* 0x000fca00080f140f */
[----:B--2---:R1:W-:Y:S04]  /*4fa0*/  STG.E desc[UR28][R8.64+-0x4], R3 ;  /* 0xfffffc0308007986 */ /* 0x0043e8000c10191c */
.L_x_56:
[----:B------:R-:W-:Y:S05]  /*4fb0*/  BSYNC.RECONVERGENT B0 ;  /* 0x0000000000007941 */ /* 0x000fea0003800200 */
.L_x_55:
[----:B------:R-:W-:Y:S05]  /*4fc0*/  @P2 EXIT ;  /* 0x000000000000294d */ /* 0x000fea0003800000 */
[----:B------:R-:W2:Y:S02]  /*4fd0*/  LDCU.64 UR4, c[0x0][0x428] ;  /* 0x00008500ff0477ac */ /* 0x000ea40008000a00 */
[----:B--2---:R-:W-:-:S04]  /*4fe0*/  LEA R2, P0, R4, UR4, 0x2 ;  /* 0x0000000404027c11 */ /* 0x004fc8000f8010ff */
[----:B01----:R-:W-:Y:S01]  /*4ff0*/  LEA.HI.X R3, R4, UR5, R5, 0x2, P0 ;  /* 0x0000000504037c11 */ /* 0x003fe200080f1405 */
[----:B------:R-:W0:Y:S05]  /*5000*/  LDCU.64 UR4, c[0x0][0x430] ;  /* 0x00008600ff0477ac */ /* 0x000e2a0008000a00 */
[----:B------:R-:W2:Y:S01]  /*5010*/  LDG.E R3, desc[UR28][R2.64] ;  /* 0x0000001c02037981 */ /* 0x000ea2000c1e1900 */
[----:B0-----:R-:W-:-:S04]  /*5020*/  LEA R4, P0, R6, UR4, 0x2 ;  /* 0x0000000406047c11 */ /* 0x001fc8000f8010ff */
[----:B------:R-:W-:-:S05]  /*5030*/  LEA.HI.X R5, R6, UR5, R7, 0x2, P0 ;  /* 0x0000000506057c11 */ /* 0x000fca00080f1407 */
[----:B--2---:R-:W-:Y:S01]  /*5040*/  STG.E desc[UR28][R4.64+-0x4], R3 ;  /* 0xfffffc0304007986 */ /* 0x004fe2000c10191c */
[----:B------:R-:W-:Y:S05]  /*5050*/  EXIT ;  /* 0x000000000000794d */ /* 0x000fea0003800000 */
.L_x_0:
[----:B------:R-:W-:-:S04]  /*5060*/  ISETP.NE.U32.AND P0, PT, RZ, UR9, PT ;  /* 0x00000009ff007c0c */ /* 0x000fc8000bf05070 */
[----:B------:R-:W-:-:S13]  /*5070*/  ISETP.NE.AND.EX P0, PT, RZ, UR4, PT, P0 ;  /* 0x00000004ff007c0c */ /* 0x000fda000bf05300 */
[----:B------:R-:W-:Y:S05]  /*5080*/  @!P0 EXIT ;  /* 0x000000000000894d */ /* 0x000fea0003800000 */
[----:B------:R-:W0:Y:S01]  /*5090*/  LDCU.128 UR4, c[0x0][0x380] ;  /* 0x00007000ff0477ac */ /* 0x000e220008000c00 */
[----:B------:R-:W1:Y:S01]  /*50a0*/  S2R R2, SR_TID.X ;  /* 0x0000000000027919 */ /* 0x000e620000002100 */
[----:B------:R-:W-:Y:S01]  /*50b0*/  BSSY.RECONVERGENT B0, `(.L_x_57) ;  /* 0x0000189000007945 */ /* 0x000fe20003800200 */
[----:B------:R-:W2:Y:S01]  /*50c0*/  LDCU UR31, c[0x0][0x390] ;  /* 0x00007200ff1f77ac */ /* 0x000ea20008000800 */
[----:B------:R-:W3:Y:S01]  /*50d0*/  S2R R44, SR_LANEID ;  /* 0x00000000002c7919 */ /* 0x000ee20000000000 */
[----:B------:R-:W4:Y:S01]  /*50e0*/  LDCU.128 UR20, c[0x0][0x3b0] ;  /* 0x00007600ff1477ac */ /* 0x000f220008000c00 */
[----:B------:R-:W5:Y:S01]  /*50f0*/  LDCU UR37, c[0x0][0x3a0] ;  /* 0x00007400ff2577ac */ /* 0x000f620008000800 */
[----:B------:R-:W4:Y:S01]  /*5100*/  LDCU UR36, c[0x0][0x398] ;  /* 0x00007300ff2477ac */ /* 0x000f220008000800 */
[----:B0-----:R-:W-:Y:S01]  /*5110*/  UIADD3 UR10, UP0, UPT, UR10, UR4, URZ ;  /* 0x000000040a0a7290 */ /* 0x001fe2000ff1e0ff */
[----:B------:R-:W0:Y:S03]  /*5120*/  LDCU UR38, c[0x0][0x3a8] ;  /* 0x00007500ff2677ac */ /* 0x000e260008000800 */
[----:B------:R-:W-:Y:S01]  /*5130*/  UIADD3.X UR11, UPT, UPT, UR11, UR5, URZ, UP0, !UPT ;  /* 0x000000050b0b7290 */ /* 0x000fe200087fe4ff */
[----:B------:R-:W3:Y:S03]  /*5140*/  LDCU.128 UR24, c[0x0][0x3c0] ;  /* 0x00007800ff1877ac */ /* 0x000ee60008000c00 */
[----:B--2---:R-:W-:Y:S01]  /*5150*/  USHF.R.U64 UR12, UR10, UR31, UR11 ;  /* 0x0000001f0a0c7299 */ /* 0x004fe2000800120b */
[C---:B-1----:R-:W-:Y:S01]  /*5160*/  LOP3.LUT R0, R2.reuse, 0x1f, RZ, 0xc0, !PT ;  /* 0x0000001f02007812 */ /* 0x042fe200078ec0ff */
[----:B----4-:R-:W-:Y:S01]  /*5170*/  UIADD3 UR39, UPT, UPT, UR31, -UR36, URZ ;  /* 0x800000241f277290 */ /* 0x010fe2000fffe0ff */
[----:B------:R-:W-:Y:S01]  /*5180*/  LOP3.LUT R3, R2, 0x3e0, RZ, 0xc0, !PT ;  /* 0x000003e002037812 */ /* 0x000fe200078ec0ff */
[----:B------:R-:W-:Y:S01]  /*5190*/  UIMAD.WIDE.U32 UR4, UR12, -0x4e31916d, URZ ;  /* 0xb1ce6e930c0478a5 */ /* 0x000fe2000f8e00ff */
[----:B------:R-:W1:Y:S03]  /*51a0*/  LDCU.128 UR32, c[0x0][0x3d0] ;  /* 0x00007a00ff2077ac */ /* 0x000e660008000c00 */
[----:B------:R-:W-:Y:S01]  /*51b0*/  IMAD R7, R3, 0x3, R0 ;  /* 0x0000000303077824 */ /* 0x000fe200078e0200 */
[----:B------:R-:W-:-:S03]  /*51c0*/  UIMAD UR5, UR12, -0x2d48bbf9, UR5 ;  /* 0xd2b744070c0578a4 */ /* 0x000fc6000f8e0205 */
[C---:B------:R-:W-:Y:S01]  /*51d0*/  VIADD R0, R7.reuse, 0x20 ;  /* 0x0000002007007836 */ /* 0x040fe20000000000 */
[C---:B------:R-:W-:Y:S01]  /*51e0*/  ISETP.GE.U32.AND P0, PT, R7.reuse, UR9, PT ;  /* 0x0000000907007c0c */ /* 0x040fe2000bf06070 */
[----:B------:R-:W-:Y:S01]  /*51f0*/  ULOP3.LUT UR5, UR5, UR20, URZ, 0x3c, !UPT ;  /* 0x0000001405057292 */ /* 0x000fe2000f8e3cff */
[----:B------:R-:W-:Y:S02]  /*5200*/  VIADD R3, R7, 0x40 ;  /* 0x0000004007037836 */ /* 0x000fe40000000000 */
[----:B------:R-:W-:Y:S01]  /*5210*/  ISETP.GE.U32.AND P2, PT, R0, UR9, PT ;  /* 0x0000000900007c0c */ /* 0x000fe2000bf46070 */
[----:B-----5:R-:W-:Y:S02]  /*5220*/  ULOP3.LUT UR12, UR5, UR10, UR37, 0x78, !UPT ;  /* 0x0000000a050c7292 */ /* 0x020fe4000f8e7825 */
[----:B------:R-:W-:Y:S01]  /*5230*/  ULOP3.LUT UR5, UR10, UR37, URZ, 0xc0, !UPT ;  /* 0x000000250a057292 */ /* 0x000fe2000f8ec0ff */
[----:B------:R-:W-:Y:S01]  /*5240*/  ISETP.GE.U32.AND P1, PT, R3, UR9, PT ;  /* 0x0000000903007c0c */ /* 0x000fe2000bf26070 */
[----:B0-----:R-:W-:-:S02]  /*5250*/  ULOP3.LUT UR14, UR12, UR38, URZ, 0xc0, !UPT ;  /* 0x000000260c0e7292 */ /* 0x001fc4000f8ec0ff */
[----:B------:R-:W-:Y:S02]  /*5260*/  USHF.R.U32.HI UR13, URZ, UR36, UR5 ;  /* 0x00000024ff0d7299 */ /* 0x000fe40008011605 */
[----:B------:R-:W-:Y:S02]  /*5270*/  USHF.L.U32 UR12, UR4, UR39, URZ ;  /* 0x00000027040c7299 */ /* 0x000fe400080006ff */
[----:B------:R-:W-:Y:S02]  /*5280*/  UIMAD.WIDE.U32 UR4, UR14, -0x4e31916d, URZ ;  /* 0xb1ce6e930e0478a5 */ /* 0x000fe4000f8e00ff */
[----:B------:R-:W-:Y:S02]  /*5290*/  ULOP3.LUT UR12, UR37, UR12, UR13, 0xe0, !UPT ;  /* 0x0000000c250c7292 */ /* 0x000fe4000f8ee00d */
[----:B------:R-:W-:Y:S02]  /*52a0*/  UIMAD UR5, UR14, -0x2d48bbf9, UR5 ;  /* 0xd2b744070e0578a4 */ /* 0x000fe4000f8e0205 */
[----:B------:R-:W-:-:S02]  /*52b0*/  USHF.R.U32.HI UR13, URZ, UR36, UR12 ;  /* 0x00000024ff0d7299 */ /* 0x000fc4000801160c */
[----:B------:R-:W-:Y:S02]  /*52c0*/  ULOP3.LUT UR5, UR12, UR5, UR21, 0x96, !UPT ;  /* 0x000000050c057292 */ /* 0x000fe4000f8e9615 */
[----:B------:R-:W-:Y:S02]  /*52d0*/  USHF.L.U32 UR12, UR4, UR39, URZ ;  /* 0x00000027040c7299 */ /* 0x000fe400080006ff */
[----:B------:R-:W-:Y:S02]  /*52e0*/  ULOP3.LUT UR14, UR5, UR38, URZ, 0xc0, !UPT ;  /* 0x00000026050e7292 */ /* 0x000fe4000f8ec0ff */
[----:B------:R-:W-:Y:S02]  /*52f0*/  ULOP3.LUT UR12, UR37, UR12, UR13, 0xe0, !UPT ;  /* 0x0000000c250c7292 */ /* 0x000fe4000f8ee00d */
[----:B------:R-:W-:Y:S02]  /*5300*/  UIMAD.WIDE.U32 UR4, UR14, -0x4e31916d, URZ ;  /* 0xb1ce6e930e0478a5 */ /* 0x000fe4000f8e00ff */
[----:B------:R-:W-:-:S02]  /*5310*/  USHF.R.U32.HI UR13, URZ, UR36, UR12 ;  /* 0x00000024ff0d7299 */ /* 0x000fc4000801160c */
[----:B------:R-:W-:-:S04]  /*5320*/  UIMAD UR5, UR14, -0x2d48bbf9, UR5 ;  /* 0xd2b744070e0578a4 */ /* 0x000fc8000f8e0205 */
        /* <DEDUP_REMOVED lines=14> */
[----:B---3--:R-:W-:Y:S02]  /*5410*/  ULOP3.LUT UR5, UR12, UR5, UR24, 0x96, !UPT ;  /* 0x000000050c057292 */ /* 0x008fe4000f8e9618 */
        /* <DEDUP_REMOVED lines=27> */
[----:B-1----:R-:W-:Y:S02]  /*55d0*/  ULOP3.LUT UR5, UR12, UR5, UR32, 0x96, !UPT ;  /* 0x000000050c057292 */ /* 0x002fe4000f8e9620 */
        /* <DEDUP_REMOVED lines=19> */
[----:B------:R-:W-:-:S03]  /*5710*/  UIMAD UR5, UR14, -0x2d48bbf9, UR5 ;  /* 0xd2b744070e0578a4 */ /* 0x000fc6000f8e0205 */
[----:B------:R-:W0:Y:S01]  /*5720*/  LDCU.128 UR12, c[0x0][0x3e0] ;  /* 0x00007c00ff0c77ac */ /* 0x000e220008000c00 */
[----:B------:R-:W-:Y:S02]  /*5730*/  ULOP3.LUT UR35, UR16, UR5, UR35, 0x96, !UPT ;  /* 0x0000000510237292 */ /* 0x000fe4000f8e9623 */
[----:B------:R-:W-:Y:S02]  /*5740*/  USHF.L.U32 UR16, UR4, UR39, URZ ;  /* 0x0000002704107299 */ /* 0x000fe400080006ff */
[----:B------:R-:W-:Y:S02]  /*5750*/  ULOP3.LUT UR35, UR35, UR38, URZ, 0xc0, !UPT ;  /* 0x0000002623237292 */ /* 0x000fe4000f8ec0ff */
[----:B------:R-:W-:Y:S02]  /*5760*/  ULOP3.LUT UR16, UR37, UR16, UR17, 0xe0, !UPT ;  /* 0x0000001025107292 */ /* 0x000fe4000f8ee011 */
[----:B------:R-:W-:-:S04]  /*5770*/  UIMAD.WIDE.U32 UR4, UR35, -0x4e31916d, URZ ;  /* 0xb1ce6e93230478a5 */ /* 0x000fc8000f8e00ff */
[----:B------:R-:W-:-:S04]  /*5780*/  UIMAD UR35, UR35, -0x2d48bbf9, UR5 ;  /* 0xd2b74407232378a4 */ /* 0x000fc8000f8e0205 */
[----:B0-----:R-:W-:Y:S02]  /*5790*/  ULOP3.LUT UR12, UR16, UR35, UR12, 0x96, !UPT ;  /* 0x00000023100c7292 */ /* 0x001fe4000f8e960c */
[----:B------:R-:W-:Y:S02]  /*57a0*/  USHF.R.U32.HI UR16, URZ, UR36, UR16 ;  /* 0x00000024ff107299 */ /* 0x000fe40008011610 */
[----:B------:R-:W-:Y:S02]  /*57b0*/  ULOP3.LUT UR17, UR12, UR38, URZ, 0xc0, !UPT ;  /* 0x000000260c117292 */ /* 0x000fe4000f8ec0ff */
[----:B------:R-:W-:Y:S02]  /*57c0*/  USHF.L.U32 UR12, UR4, UR39, URZ ;  /* 0x00000027040c7299 */ /* 0x000fe400080006ff */
[----:B------:R-:W-:Y:S02]  /*57d0*/  UIMAD.WIDE.U32 UR4, UR17, -0x4e31916d, URZ ;  /* 0xb1ce6e93110478a5 */ /* 0x000fe4000f8e00ff */
[----:B------:R-:W-:-:S02]  /*57e0*/  ULOP3.LUT UR12, UR37, UR12, UR16, 0xe0, !UPT ;  /* 0x0000000c250c7292 */ /* 0x000fc4000f8ee010 */
[----:B------:R-:W-:-:S04]  /*57f0*/  UIMAD UR17, UR17, -0x2d48bbf9, UR5 ;  /* 0xd2b74407111178a4 */ /* 0x000fc8000f8e0205 */
[----:B------:R-:W-:-:S04]  /*5800*/  ULOP3.LUT UR13, UR12, UR17, UR13, 0x96, !UPT ;  /* 0x000000110c0d7292 */ /* 0x000fc8000f8e960d */
[----:B------:R-:W-:Y:S02]  /*5810*/  ULOP3.LUT UR16, UR13, UR38, URZ, 0xc0, !UPT ;  /* 0x000000260d107292 */ /* 0x000fe4000f8ec0ff */
[----:B------:R-:W-:Y:S02]  /*5820*/  USHF.R.U32.HI UR13, URZ, UR36, UR12 ;  /* 0x00000024ff0d7299 */ /* 0x000fe4000801160c */
[----:B------:R-:W-:Y:S02]  /*5830*/  USHF.L.U32 UR12, UR4, UR39, URZ ;  /* 0x00000027040c7299 */ /* 0x000fe400080006ff */
[----:B------:R-:W-:Y:S02]  /*5840*/  UIMAD.WIDE.U32 UR4, UR16, -0x4e31916d, URZ ;  /* 0xb1ce6e93100478a5 */ /* 0x000fe4000f8e00ff */
[----:B------:R-:W-:Y:S02]  /*5850*/  ULOP3.LUT UR12, UR37, UR12, UR13, 0xe0, !UPT ;  /* 0x0000000c250c7292 */ /* 0x000fe4000f8ee00d */
[----:B------:R-:W-:-:S02]  /*5860*/  UIMAD UR16, UR16, -0x2d48bbf9, UR5 ;  /* 0xd2b74407101078a4 */ /* 0x000fc4000f8e0205 */
[----:B------:R-:W-:Y:S02]  /*5870*/  USHF.R.U32.HI UR13, URZ, UR36, UR12 ;  /* 0x00000024ff0d7299 */ /* 0x000fe4000801160c */
[----:B------:R-:W-:Y:S02]  /*5880*/  ULOP3.LUT UR14, UR12, UR16, UR14, 0x96, !UPT ;  /* 0x000000100c0e7292 */ /* 0x000fe4000f8e960e */
[----:B------:R-:W-:Y:S02]  /*5890*/  USHF.L.U32 UR12, UR4, UR39, URZ ;  /* 0x00000027040c7299 */ /* 0x000fe400080006ff */
[----:B------:R-:W-:Y:S02]  /*58a0*/  ULOP3.LUT UR14, UR14, UR38, URZ, 0xc0, !UPT ;  /* 0x000000260e0e7292 */ /* 0x000fe4000f8ec0ff */
[----:B------:R-:W-:Y:S02]  /*58b0*/  ULOP3.LUT UR12, UR37, UR12, UR13, 0xe0, !UPT ;  /* 0x0000000c250c7292 */ /* 0x000fe4000f8ee00d */
[----:B------:R-:W-:Y:S01]  /*58c0*/  UIMAD.WIDE.U32 UR4, UR14, -0x4e31916d, URZ ;  /* 0xb1ce6e930e0478a5 */ /* 0x000fe2000f8e00ff */
[----:B------:R-:W0:Y:S03]  /*58d0*/  LDCU.128 UR16, c[0x0][0x3f0] ;  /* 0x00007e00ff1077ac */ /* 0x000e260008000c00 */
[----:B------:R-:W-:-:S02]  /*58e0*/  UIMAD UR14, UR14, -0x2d48bbf9, UR5 ;  /* 0xd2b744070e0e78a4 */ /* 0x000fc4000f8e0205 */
[----:B------:R-:W-:Y:S02]  /*58f0*/  USHF.R.U32.HI UR13, URZ, UR36, UR12 ;  /* 0x00000024ff0d7299 */ /* 0x000fe4000801160c */
[----:B------:R-:W-:Y:S02]  /*5900*/  ULOP3.LUT UR15, UR12, UR14, UR15, 0x96, !UPT ;  /* 0x0000000e0c0f7292 */ /* 0x000fe4000f8e960f */
[----:B------:R-:W-:Y:S02]  /*5910*/  USHF.L.U32 UR12, UR4, UR39, URZ ;  /* 0x00000027040c7299 */ /* 0x000fe400080006ff */
[----:B------:R-:W-:Y:S02]  /*5920*/  ULOP3.LUT UR15, UR15, UR38, URZ, 0xc0, !UPT ;  /* 0x000000260f0f7292 */ /* 0x000fe4000f8ec0ff */
[----:B------:R-:W-:Y:S02]  /*5930*/  ULOP3.LUT UR12, UR37, UR12, UR13, 0xe0, !UPT ;  /* 0x0000000c250c7292 */ /* 0x000fe4000f8ee00d */
[----:B------:R-:W-:-:S02]  /*5940*/  UIMAD.WIDE.U32 UR4, UR15, -0x4e31916d, URZ ;  /* 0xb1ce6e930f0478a5 */ /* 0x000fc4000f8e00ff */
[----:B------:R-:W-:Y:S02]  /*5950*/  USHF.R.U32.HI UR13, URZ, UR36, UR12 ;  /* 0x00000024ff0d7299 */ /* 0x000fe4000801160c */
[----:B------:R-:W-:-:S04]  /*5960*/  UIMAD UR15, UR15, -0x2d48bbf9, UR5 ;  /* 0xd2b744070f0f78a4 */ /* 0x000fc8000f8e0205 */
[----:B0-----:R-:W-:Y:S02]  /*5970*/  ULOP3.LUT UR16, UR12, UR15, UR16, 0x96, !UPT ;  /* 0x0000000f0c107292 */ /* 0x001fe4000f8e9610 */
        /* <DEDUP_REMOVED lines=19> */
[----:B------:R-:W-:Y:S01]  /*5ab0*/  UIMAD UR18, UR18, -0x2d48bbf9, UR5 ;  /* 0xd2b74407121278a4 */ /* 0x000fe2000f8e0205 */
[----:B------:R-:W0:Y:S03]  /*5ac0*/  LDCU.128 UR12, c[0x0][0x400] ;  /* 0x00008000ff0c77ac */ /* 0x000e260008000c00 */
[----:B------:R-:W-:Y:S02]  /*5ad0*/  ULOP3.LUT UR19, UR16, UR18, UR19, 0x96, !UPT ;  /* 0x0000001210137292 */ /* 0x000fe4000f8e9613 */
[----:B------:R-:W-:Y:S02]  /*5ae0*/  USHF.L.U32 UR16, UR4, UR39, URZ ;  /* 0x0000002704107299 */ /* 0x000fe400080006ff */
[----:B------:R-:W-:Y:S02]  /*5af0*/  ULOP3.LUT UR19, UR19, UR38, URZ, 0xc0, !UPT ;  /* 0x0000002613137292 */ /* 0x000fe4000f8ec0ff */
[----:B------:R-:W-:-:S02]  /*5b00*/  ULOP3.LUT UR16, UR37, UR16, UR17, 0xe0, !UPT ;  /* 0x0000001025107292 */ /* 0x000fc4000f8ee011 */
        /* <DEDUP_REMOVED lines=9> */
[----:B------:R-:W-:Y:S02]  /*5ba0*/  ULOP3.LUT UR5, UR12, UR5, UR13, 0x96, !UPT ;  /* 0x000000050c057292 */ /* 0x000fe4000f8e960d */
[----:B------:R-:W-:Y:S02]  /*5bb0*/  USHF.R.U32.HI UR13, URZ, UR36, UR12 ;  /* 0x00000024ff0d7299 */ /* 0x000fe4000801160c */
[----:B------:R-:W-:Y:S02]  /*5bc0*/  ULOP3.LUT UR16, UR5, UR38, URZ, 0xc0, !UPT ;  /* 0x0000002605107292 */ /* 0x000fe4000f8ec0ff */
[----:B------:R-:W-:Y:S02]  /*5bd0*/  USHF.L.U32 UR12, UR4, UR39, URZ ;  /* 0x00000027040c7299 */ /* 0x000fe400080006ff */
[----:B------:R-:W-:Y:S02]  /*5be0*/  UIMAD.WIDE.U32 UR4, UR16, -0x4e31916d, URZ ;  /* 0xb1ce6e93100478a5 */ /* 0x000fe4000f8e00ff */
[----:B------:R-:W-:-:S02]  /*5bf0*/  ULOP3.LUT UR12, UR37, UR12, UR13, 0xe0, !UPT ;  /* 0x0000000c250c7292 */ /* 0x000fc4000f8ee00d */
[----:B------:R-:W-:Y:S02]  /*5c00*/  UIMAD UR16, UR16, -0x2d48bbf9, UR5 ;  /* 0xd2b74407101078a4 */ /* 0x000fe4000f8e0205 */
[----:B------:R-:W-:Y:S02]  /*5c10*/  USHF.R.U32.HI UR13, URZ, UR36, UR12 ;  /* 0x00000024ff0d7299 */ /* 0x000fe4000801160c */
[----:B------:R-:W-:Y:S02]  /*5c20*/  ULOP3.LUT UR14, UR12, UR16, UR14, 0x96, !UPT ;  /* 0x000000100c0e7292 */ /* 0x000fe4000f8e960e */
[----:B------:R-:W-:Y:S02]  /*5c30*/  USHF.L.U32 UR12, UR4, UR39, URZ ;  /* 0x00000027040c7299 */ /* 0x000fe400080006ff */
[----:B------:R-:W-:Y:S02]  /*5c40*/  ULOP3.LUT UR14, UR14, UR38, URZ, 0xc0, !UPT ;  /* 0x000000260e0e7292 */ /* 0x000fe4000f8ec0ff */
[----:B------:R-:W-:-:S02]  /*5c50*/  ULOP3.LUT UR12, UR37, UR12, UR13, 0xe0, !UPT ;  /* 0x0000000c250c7292 */ /* 0x000fc4000f8ee00d */
[----:B------:R-:W-:-:S04]  /*5c60*/  UIMAD.WIDE.U32 UR4, UR14, -0x4e31916d, URZ ;  /* 0xb1ce6e930e0478a5 */ /* 0x000fc8000f8e00ff */
[----:B------:R-:W-:Y:S02]  /*5c70*/  UIMAD UR14, UR14, -0x2d48bbf9, UR5 ;  /* 0xd2b744070e0e78a4 */ /* 0x000fe4000f8e0205 */
[----:B------:R-:W-:Y:S02]  /*5c80*/  USHF.R.U32.HI UR5, URZ, UR36, UR12 ;  /* 0x00000024ff057299 */ /* 0x000fe4000801160c */
[----:B------:R-:W-:Y:S02]  /*5c90*/  ULOP3.LUT UR15, UR12, UR14, UR15, 0x96, !UPT ;  /* 0x0000000e0c0f7292 */ /* 0x000fe4000f8e960f */
[----:B------:R-:W-:Y:S02]  /*5ca0*/  USHF.L.U32 UR4, UR4, UR39, URZ ;  /* 0x0000002704047299 */ /* 0x000fe400080006ff */
[----:B------:R-:W-:Y:S02]  /*5cb0*/  ULOP3.LUT UR15, UR15, UR38, URZ, 0xc0, !UPT ;  /* 0x000000260f0f7292 */ /* 0x000fe4000f8ec0ff */
[----:B------:R-:W-:-:S02]  /*5cc0*/  ULOP3.LUT UR4, UR37, UR4, UR5, 0xe0, !UPT ;  /* 0x0000000425047292 */ /* 0x000fc4000f8ee005 */
[----:B------:R-:W-:Y:S02]  /*5cd0*/  USHF.L.U32 UR12, UR15, UR31, URZ ;  /* 0x0000001f0f0c7299 */ /* 0x000fe400080006ff */
[----:B------:R-:W-:Y:S02]  /*5ce0*/  USHF.L.U64.HI UR15, UR15, UR31, URZ ;  /* 0x0000001f0f0f7299 */ /* 0x000fe400080102ff */
[----:B------:R-:W-:Y:S01]  /*5cf0*/  ULOP3.LUT UR12, UR12, UR4, URZ, 0xfc, !UPT ;  /* 0x000000040c0c7292 */ /* 0x000fe2000f8efcff */
[----:B------:R-:W-:Y:S02]  /*5d00*/  UMOV UR5, URZ ;  /* 0x000000ff00057c82 */ /* 0x000fe40008000000 */
[----:B------:R-:W-:Y:S01]  /*5d10*/  UMOV UR4, URZ ;  /* 0x000000ff00047c82 */ /* 0x000fe20008000000 */
[----:B------:R-:W-:Y:S01]  /*5d20*/  UISETP.GE.U32.AND UP0, UPT, UR12, UR6, UPT ;  /* 0x000000060c00728c */ /* 0x000fe2000bf06070 */
[----:B------:R-:W-:Y:S02]  /*5d30*/  IMAD.U32 R13, RZ, RZ, UR15 ;  /* 0x0000000fff0d7e24 */ /* 0x000fe4000f8e00ff */
[----:B------:R-:W-:Y:S01]  /*5d40*/  IMAD.U32 R5, RZ, RZ, UR15 ;  /* 0x0000000fff057e24 */ /* 0x000fe2000f8e00ff */
[----:B------:R-:W-:Y:S01]  /*5d50*/  UISETP.GE.U32.AND.EX UP0, UPT, UR15, UR7, UPT, UP0 ;  /* 0x000000070f00728c */ /* 0x000fe2000bf06100 */
[----:B------:R-:W-:-:S02]  /*5d60*/  IMAD.U32 R14, RZ, RZ, UR12 ;  /* 0x0000000cff0e7e24 */ /* 0x000fc4000f8e00ff */
[----:B------:R-:W-:Y:S01]  /*5d70*/  IMAD.U32 R4, RZ, RZ, UR12 ;  /* 0x0000000cff047e24 */ /* 0x000fe2000f8e00ff */
[----:B------:R-:W-:-:S06]  /*5d80*/  USEL UR6, URZ, 0x1, UP0 ;  /* 0x00000001ff067887 */ /* 0x000fcc0008000000 */
[----:B------:R-:W-:Y:S02]  /*5d90*/  IMAD.U32 R12, RZ, RZ, UR6 ;  /* 0x00000006ff0c7e24 */ /* 0x000fe4000f8e00ff */
[----:B------:R-:W-:Y:S01]  /*5da0*/  IMAD.U32 R6, RZ, RZ, UR6 ;  /* 0x00000006ff067e24 */ /* 0x000fe2000f8e00ff */
[----:B------:R-:W-:Y:S06]  /*5db0*/  @P0 BRA `(.L_x_58) ;  /* 0x0000000800e00947 */ /* 0x000fec0003800000 */
[----:B------:R-:W-:Y:S01]  /*5dc0*/  IADD3 R7, P0, PT, R7, UR10, RZ ;  /* 0x0000000a07077c10 */ /* 0x000fe2000ff1e0ff */
[----:B------:R-:W0:Y:S04]  /*5dd0*/  LDCU UR6, c[0x0][0x3dc] ;  /* 0x00007b80ff0677ac */ /* 0x000e280008000800 */
[----:B------:R-:W-:Y:S01]  /*5de0*/  IMAD.X R4, RZ, RZ, UR11, P0 ;  /* 0x0000000bff047e24 */ /* 0x000fe200080e06ff */
[----:B------:R-:W1:Y:S04]  /*5df0*/  LDCU.128 UR16, c[0x0][0x3e0] ;  /* 0x00007c00ff1077ac */ /* 0x000e680008000c00 */
[----:B------:R-:W-:Y:S01]  /*5e00*/  SHF.R.U64 R9, R7, UR31, R4 ;  /* 0x0000001f07097c19 */ /* 0x000fe20008001204 */
[----:B------:R-:W2:Y:S04]  /*5e10*/  LDCU.128 UR12, c[0x0][0x3f0] ;  /* 0x00007e00ff0c77ac */ /* 0x000ea80008000c00 */
[----:B------:R-:W-:-:S04]  /*5e20*/  IMAD.WIDE.U32 R4, R9, -0x4e31916d, RZ ;  /* 0xb1ce6e9309047825 */ /* 0x000fc800078e00ff */
[----:B------:R-:W-:Y:S01]  /*5e30*/  IMAD R9, R9, -0x2d48bbf9, R5 ;  /* 0xd2b7440709097824 */ /* 0x000fe200078e0205 */
[----:B------:R-:W-:-:S04]  /*5e40*/  SHF.L.U32 R4, R4, UR39, RZ ;  /* 0x0000002704047c19 */ /* 0x000fc800080006ff */
[----:B------:R-:W-:-:S04]  /*5e50*/  LOP3.LUT R6, R9, UR20, RZ, 0x3c, !PT ;  /* 0x0000001409067c12 */ /* 0x000fc8000f8e3cff */
[----:B------:R-:W-:Y:S02]  /*5e60*/  LOP3.LUT R6, R6, UR37, R7, 0x78, !PT ;  /* 0x0000002506067c12 */ /* 0x000fe4000f8e7807 */
[----:B------:R-:W-:Y:S02]  /*5e70*/  LOP3.LUT R7, R7, UR37, RZ, 0xc0, !PT ;  /* 0x0000002507077c12 */ /* 0x000fe4000f8ec0ff */
[----:B------:R-:W-:Y:S02]  /*5e80*/  LOP3.LUT R9, R6, UR38, RZ, 0xc0, !PT ;  /* 0x0000002606097c12 */ /* 0x000fe4000f8ec0ff */
[----:B------:R-:W-:-:S03]  /*5e90*/  SHF.R.U32.HI R5, RZ, UR36, R7 ;  /* 0x00000024ff057c19 */ /* 0x000fc60008011607 */
[----:B------:R-:W-:Y:S01]  /*5ea0*/  IMAD.WIDE.U32 R6, R9, -0x4e31916d, RZ ;  /* 0xb1ce6e9309067825 */ /* 0x000fe200078e00ff */
[----:B------:R-:W-:-:S03]  /*5eb0*/  LOP3.LUT R4, R4, UR37, R5, 0xc8, !PT ;  /* 0x0000002504047c12 */ /* 0x000fc6000f8ec805 */
[----:B------:R-:W-:Y:S01]  /*5ec0*/  IMAD R9, R9, -0x2d48bbf9, R7 ;  /* 0xd2b7440709097824 */ /* 0x000fe200078e0207 */
[----:B------:R-:W-:Y:S02]  /*5ed0*/  SHF.R.U32.HI R7, RZ, UR36, R4 ;  /* 0x00000024ff077c19 */ /* 0x000fe40008011604 */
[----:B------:R-:W-:Y:S02]  /*5ee0*/  SHF.L.U32 R6, R6, UR39, RZ ;  /* 0x0000002706067c19 */ /* 0x000fe400080006ff */
[----:B------:R-:W-:Y:S02]  /*5ef0*/  LOP3.LUT R9, R4, UR21, R9, 0x96, !PT ;  /* 0x0000001504097c12 */ /* 0x000fe4000f8e9609 */
[----:B------:R-:W-:Y:S02]  /*5f00*/  LOP3.LUT R6, R6, UR37, R7, 0xc8, !PT ;  /* 0x0000002506067c12 */ /* 0x000fe4000f8ec807 */
[----:B------:R-:W-:-:S05]  /*5f10*/  LOP3.LUT R9, R9, UR38, RZ, 0xc0, !PT ;  /* 0x0000002609097c12 */ /* 0x000fca000f8ec0ff */
[----:B------:R-:W-:-:S04]  /*5f20*/  IMAD.WIDE.U32 R4, R9, -0x4e31916d, RZ ;  /* 0xb1ce6e9309047825 */ /* 0x000fc800078e00ff */
        /* <DEDUP_REMOVED lines=57> */
[----:B------:R-:W-:-:S04]  /*62c0*/  SHF.L.U32 R7, R4, UR39, RZ ;  /* 0x0000002704077c19 */ /* 0x000fc800080006ff */
[----:B------:R-:W-:Y:S02]  /*62d0*/  LOP3.LUT R9, R6, UR34, R9, 0x96, !PT ;  /* 0x0000002206097c12 */ /* 0x000fe4000f8e9609 */
[----:B------:R-:W-:Y:S02]  /*62e0*/  SHF.R.U32.HI R6, RZ, UR36, R6 ;  /* 0x00000024ff067c19 */ /* 0x000fe40008011606 */
[----:B------:R-:W-:Y:S02]  /*62f0*/  LOP3.LUT R9, R9, UR38, RZ, 0xc0, !PT ;  /* 0x0000002609097c12 */ /* 0x000fe4000f8ec0ff */
[----:B------:R-:W-:-:S03]  /*6300*/  LOP3.LUT R6, R7, UR37, R6, 0xc8, !PT ;  /* 0x0000002507067c12 */ /* 0x000fc6000f8ec806 */
[----:B------:R-:W-:-:S04]  /*6310*/  IMAD.WIDE.U32 R4, R9, -0x4e31916d, RZ ;  /* 0xb1ce6e9309047825 */ /* 0x000fc800078e00ff */
[----:B------:R-:W-:Y:S01]  /*6320*/  IMAD R9, R9, -0x2d48bbf9, R5 ;  /* 0xd2b7440709097824 */ /* 0x000fe200078e0205 */
[----:B------:R-:W-:-:S04]  /*6330*/  SHF.L.U32 R7, R4, UR39, RZ ;  /* 0x0000002704077c19 */ /* 0x000fc800080006ff */
[----:B0-----:R-:W-:Y:S01]  /*6340*/  LOP3.LUT R9, R6, UR6, R9, 0x96, !PT ;  /* 0x0000000606097c12 */ /* 0x001fe2000f8e9609 */
[----:B------:R-:W0:Y:S01]  /*6350*/  LDCU.64 UR6, c[0x0][0x388] ;  /* 0x00007100ff0677ac */ /* 0x000e220008000a00 */
[----:B------:R-:W-:Y:S02]  /*6360*/  SHF.R.U32.HI R6, RZ, UR36, R6 ;  /* 0x00000024ff067c19 */ /* 0x000fe40008011606 */
[----:B------:R-:W-:Y:S02]  /*6370*/  LOP3.LUT R9, R9, UR38, RZ, 0xc0, !PT ;  /* 0x0000002609097c12 */ /* 0x000fe4000f8ec0ff */
[----:B------:R-:W-:-:S03]  /*6380*/  LOP3.LUT R6, R7, UR37, R6, 0xc8, !PT ;  /* 0x0000002507067c12 */ /* 0x000fc6000f8ec806 */
[----:B------:R-:W-:-:S04]  /*6390*/  IMAD.WIDE.U32 R4, R9, -0x4e31916d, RZ ;  /* 0xb1ce6e9309047825 */ /* 0x000fc800078e00ff */
[----:B------:R-:W-:Y:S01]  /*63a0*/  IMAD R9, R9, -0x2d48bbf9, R5 ;  /* 0xd2b7440709097824 */ /* 0x000fe200078e0205 */
[----:B------:R-:W-:Y:S02]  /*63b0*/  SHF.R.U32.HI R5, RZ, UR36, R6 ;  /* 0x00000024ff057c19 */ /* 0x000fe40008011606 */
[----:B------:R-:W-:Y:S02]  /*63c0*/  SHF.L.U32 R4, R4, UR39, RZ ;  /* 0x0000002704047c19 */ /* 0x000fe400080006ff */
[----:B-1----:R-:W-:Y:S02]  /*63d0*/  LOP3.LUT R9, R6, UR16, R9, 0x96, !PT ;  /* 0x0000001006097c12 */ /* 0x002fe4000f8e9609 */
        /* <DEDUP_REMOVED lines=13> */
[----:B------:R-:W-:-:S04]  /*64b0*/  LOP3.LUT R9, R6, UR18, R9, 0x96, !PT ;  /* 0x0000001206097c12 */ /* 0x000fc8000f8e9609 */
[----:B------:R-:W-:-:S05]  /*64c0*/  LOP3.LUT R9, R9, UR38, RZ, 0xc0, !PT ;  /* 0x0000002609097c12 */ /* 0x000fca000f8ec0ff */
[----:B------:R-:W-:-:S04]  /*64d0*/  IMAD.WIDE.U32 R6, R9, -0x4e31916d, RZ ;  /* 0xb1ce6e9309067825 */ /* 0x000fc800078e00ff */
[----:B------:R-:W-:Y:S01]  /*64e0*/  IMAD R8, R9, -0x2d48bbf9, R7 ;  /* 0xd2b7440709087824 */ /* 0x000fe200078e0207 */
[----:B------:R-:W-:Y:S02]  /*64f0*/  LOP3.LUT R7, R4, UR37, R5, 0xc8, !PT ;  /* 0x0000002504077c12 */ /* 0x000fe4000f8ec805 */
[----:B------:R-:W-:Y:S02]  /*6500*/  SHF.L.U32 R6, R6, UR39, RZ ;  /* 0x0000002706067c19 */ /* 0x000fe400080006ff */
[----:B------:R-:W-:Y:S01]  /*6510*/  LOP3.LUT R8, R7, UR19, R8, 0x96, !PT ;  /* 0x0000001307087c12 */ /* 0x000fe2000f8e9608 */
[----:B------:R-:W1:Y:S01]  /*6520*/  LDCU.128 UR16, c[0x0][0x400] ;  /* 0x00008000ff1077ac */ /* 0x000e620008000c00 */
[----:B------:R-:W-:Y:S02]  /*6530*/  SHF.R.U32.HI R7, RZ, UR36, R7 ;  /* 0x00000024ff077c19 */ /* 0x000fe40008011607 */
[----:B------:R-:W-:Y:S02]  /*6540*/  LOP3.LUT R9, R8, UR38, RZ, 0xc0, !PT ;  /* 0x0000002608097c12 */ /* 0x000fe4000f8ec0ff */
[----:B------:R-:W-:-:S03]  /*6550*/  LOP3.LUT R6, R6, UR37, R7, 0xc8, !PT ;  /* 0x0000002506067c12 */ /* 0x000fc6000f8ec807 */
[----:B------:R-:W-:-:S04]  /*6560*/  IMAD.WIDE.U32 R4, R9, -0x4e31916d, RZ ;  /* 0xb1ce6e9309047825 */ /* 0x000fc800078e00ff */
[----:B------:R-:W-:Y:S01]  /*6570*/  IMAD R9, R9, -0x2d48bbf9, R5 ;  /* 0xd2b7440709097824 */ /* 0x000fe200078e0205 */
[----:B------:R-:W-:Y:S02]  /*6580*/  SHF.R.U32.HI R5, RZ, UR36, R6 ;  /* 0x00000024ff057c19 */ /* 0x000fe40008011606 */
[----:B------:R-:W-:Y:S02]  /*6590*/  SHF.L.U32 R4, R4, UR39, RZ ;  /* 0x0000002704047c19 */ /* 0x000fe400080006ff */
[----:B--2---:R-:W-:Y:S02]  /*65a0*/  LOP3.LUT R9, R6, UR12, R9, 0x96, !PT ;  /* 0x0000000c06097c12 */ /* 0x004fe4000f8e9609 */
        /* <DEDUP_REMOVED lines=19> */
[----:B------:R-:W-:Y:S02]  /*66e0*/  LOP3.LUT R8, R7, UR15, R8, 0x96, !PT ;  /* 0x0000000f07087c12 */ /* 0x000fe4000f8e9608 */
        /* <DEDUP_REMOVED lines=23> */
[----:B------:R-:W-:Y:S02]  /*6860*/  LOP3.LUT R9, R9, UR38, RZ, 0xc0, !PT ;  /* 0x0000002609097c12 */ /* 0x000fe4000f8ec0ff */
[----:B------:R-:W-:-:S03]  /*6870*/  SHF.R.U32.HI R5, RZ, UR36, R4 ;  /* 0x00000024ff057c19 */ /* 0x000fc60008011604 */
[----:B------:R-:W-:-:S04]  /*6880*/  IMAD.WIDE.U32 R6, R9, -0x4e31916d, RZ ;  /* 0xb1ce6e9309067825 */ /* 0x000fc800078e00ff */
[----:B------:R-:W-:Y:S01]  /*6890*/  IMAD R9, R9, -0x2d48bbf9, R7 ;  /* 0xd2b7440709097824 */ /* 0x000fe200078e0207 */
[----:B------:R-:W-:-:S04]  /*68a0*/  SHF.L.U32 R6, R6, UR39, RZ ;  /* 0x0000002706067c19 */ /* 0x000fc800080006ff */
[----:B------:R-:W-:Y:S02]  /*68b0*/  LOP3.LUT R9, R4, UR19, R9, 0x96, !PT ;  /* 0x0000001304097c12 */ /* 0x000fe4000f8e9609 */
[----:B------:R-:W-:Y:S02]  /*68c0*/  LOP3.LUT R5, R6, UR37, R5, 0xc8, !PT ;  /* 0x0000002506057c12 */ /* 0x000fe4000f8ec805 */
[----:B------:R-:W-:-:S04]  /*68d0*/  LOP3.LUT R9, R9, UR38, RZ, 0xc0, !PT ;  /* 0x0000002609097c12 */ /* 0x000fc8000f8ec0ff */
[----:B------:R-:W-:-:S04]  /*68e0*/  SHF.L.U32 R4, R9, UR31, RZ ;  /* 0x0000001f09047c19 */ /* 0x000fc800080006ff */
[----:B------:R-:W-:Y:S02]  /*68f0*/  LOP3.LUT R4, R4, R5, RZ, 0xfc, !PT ;  /* 0x0000000504047212 */ /* 0x000fe400078efcff */
[----:B------:R-:W-:Y:S02]  /*6900*/  SHF.L.U64.HI R5, R9, UR31, RZ ;  /* 0x0000001f09057c19 */ /* 0x000fe400080102ff */
[----:B0-----:R-:W-:-:S04]  /*6910*/  ISETP.GE.U32.AND P0, PT, R4, UR6, PT ;  /* 0x0000000604007c0c */ /* 0x001fc8000bf06070 */
[----:B------:R-:W-:-:S04]  /*6920*/  ISETP.GE.U32.AND.EX P0, PT, R5, UR7, PT, P0 ;  /* 0x0000000705007c0c */ /* 0x000fc8000bf06100 */
[----:B------:R-:W-:-:S09]  /*6930*/  SEL R6, RZ, 0x1, P0 ;  /* 0x00000001ff067807 */ /* 0x000fd20000000000 */
.L_x_58:
[----:B------:R-:W-:Y:S05]  /*6940*/  BSYNC.RECONVERGENT B0 ;  /* 0x0000000000007941 */ /* 0x000fea0003800200 */
.L_x_57:
[----:B------:R-:W-:Y:S01]  /*6950*/  BSSY.RECONVERGENT B0, `(.L_x_59) ;  /* 0x00000c0000007945 */ /* 0x000fe20003800200 */
[----:B------:R-:W-:Y:S02]  /*6960*/  IMAD.U32 R7, RZ, RZ, UR5 ;  /* 0x00000005ff077e24 */ /* 0x000fe4000f8e00ff */
[----:B------:R-:W-:Y:S02]  /*6970*/  IMAD.U32 R11, RZ, RZ, UR4 ;  /* 0x00000004ff0b7e24 */ /* 0x000fe4000f8e00ff */
[----:B------:R-:W-:Y:S02]  /*6980*/  IMAD.MOV.U32 R9, RZ, RZ, R13 ;  /* 0x000000ffff097224 */ /* 0x000fe400078e000d */
[----:B------:R-:W-:Y:S02]  /*6990*/  IMAD.MOV.U32 R8, RZ, RZ, R14 ;  /* 0x000000ffff087224 */ /* 0x000fe400078e000e */
[----:B------:R-:W-:Y:S01]  /*69a0*/  IMAD.MOV.U32 R10, RZ, RZ, R12 ;  /* 0x000000ffff0a7224 */ /* 0x000fe200078e000c */
[----:B------:R-:W-:Y:S06]  /*69b0*/  @P2 BRA `(.L_x_60) ;  /* 0x0000000800e42947 */ /* 0x000fec0003800000 */
[----:B------:R-:W-:Y:S01]  /*69c0*/  IADD3 R0, P0, PT, R0, UR10, RZ ;  /* 0x0000000a00007c10 */ /* 0x000fe2000ff1e0ff */
[----:B------:R-:W0:Y:S04]  /*69d0*/  LDCU UR5, c[0x0][0x3dc] ;  /* 0x00007b80ff0577ac */ /* 0x000e280008000800 */
[----:B------:R-:W-:Y:S01]  /*69e0*/  IMAD.X R9, RZ, RZ, UR11, P0 ;  /* 0x0000000bff097e24 */ /* 0x000fe200080e06ff */
[----:B------:R-:W1:Y:S04]  /*69f0*/  LDCU.128 UR12, c[0x0][0x3e0] ;  /* 0x00007c00ff0c77ac */ /* 0x000e680008000c00 */
[----:B------:R-:W-:Y:S01]  /*6a00*/  SHF.R.U64 R11, R0, UR31, R9 ;  /* 0x0000001f000b7c19 */ /* 0x000fe20008001209 */
[----:B------:R-:W2:Y:S04]  /*6a10*/  LDCU.128 UR16, c[0x0][0x3f0] ;  /* 0x00007e00ff1077ac */ /* 0x000ea80008000c00 */
[C---:B------:R-:W-:Y:S01]  /*6a20*/  IMAD.WIDE.U32 R8, R11.reuse, -0x4e31916d, RZ ;  /* 0xb1ce6e930b087825 */ /* 0x040fe200078e00ff */
[----:B------:R-:W3:Y:S03]  /*6a30*/  LDCU.64 UR6, c[0x0][0x388] ;  /* 0x00007100ff0677ac */ /* 0x000ee60008000a00 */
        /* <DEDUP_REMOVED lines=77> */
[----:B------:R-:W-:Y:S02]  /*6f10*/  LOP3.LUT R15, R15, UR38, RZ, 0xc0, !PT ;  /* 0x000000260f0f7c12 */ /* 0x000fe4000f8ec0ff */
[----:B------:R-:W-:-:S03]  /*6f20*/  SHF.R.U32.HI R11, RZ, UR36, R0 ;  /* 0x00000024ff0b7c19 */ /* 0x000fc60008011600 */
[----:B------:R-:W-:-:S04]  /*6f30*/  IMAD.WIDE.U32 R8, R15, -0x4e31916d, RZ ;  /* 0xb1ce6e930f087825 */ /* 0x000fc800078e00ff */
[----:B------:R-:W-:Y:S01]  /*6f40*/  IMAD R15, R15, -0x2d48bbf9, R9 ;  /* 0xd2b744070f0f7824 */ /* 0x000fe200078e0209 */
[----:B------:R-:W-:-:S04]  /*6f50*/  SHF.L.U32 R10, R8, UR39, RZ ;  /* 0x00000027080a7c19 */ /* 0x000fc800080006ff */
[----:B0-----:R-:W-:Y:S02]  /*6f60*/  LOP3.LUT R15, R0, UR5, R15, 0x96, !PT ;  /* 0x00000005000f7c12 */ /* 0x001fe4000f8e960f */
[----:B------:R-:W-:Y:S02]  /*6f70*/  LOP3.LUT R10, R10, UR37, R11, 0xc8, !PT ;  /* 0x000000250a0a7c12 */ /* 0x000fe4000f8ec80b */
[----:B------:R-:W-:-:S05]  /*6f80*/  LOP3.LUT R15, R15, UR38, RZ, 0xc0, !PT ;  /* 0x000000260f0f7c12 */ /* 0x000fca000f8ec0ff */
        /* <DEDUP_REMOVED lines=23> */
[----:B------:R-:W-:Y:S02]  /*7100*/  SHF.L.U32 R10, R10, UR39, RZ ;  /* 0x000000270a0a7c19 */ /* 0x000fe400080006ff */
[----:B------:R-:W-:Y:S02]  /*7110*/  SHF.R.U32.HI R11, RZ, UR36, R0 ;  /* 0x00000024ff0b7c19 */ /* 0x000fe40008011600 */
[----:B------:R-:W-:Y:S01]  /*7120*/  LOP3.LUT R15, R0, UR15, R15, 0x96, !PT ;  /* 0x0000000f000f7c12 */ /* 0x000fe2000f8e960f */
[----:B------:R-:W0:Y:S01]  /*7130*/  LDCU.128 UR12, c[0x0][0x400] ;  /* 0x00008000ff0c77ac */ /* 0x000e220008000c00 */
[----:B------:R-:W-:Y:S02]  /*7140*/  LOP3.LUT R10, R10, UR37, R11, 0xc8, !PT ;  /* 0x000000250a0a7c12 */ /* 0x000fe4000f8ec80b */
[----:B------:R-:W-:-:S05]  /*7150*/  LOP3.LUT R15, R15, UR38, RZ, 0xc0, !PT ;  /* 0x000000260f0f7c12 */ /* 0x000fca000f8ec0ff */
        /* <DEDUP_REMOVED lines=25> */
[----:B------:R-:W-:Y:S02]  /*72f0*/  LOP3.LUT R15, R0, UR19, R15, 0x96, !PT ;  /* 0x00000013000f7c12 */ /* 0x000fe4000f8e960f */
[----:B------:R-:W-:Y:S02]  /*7300*/  LOP3.LUT R10, R10, UR37, R11, 0xc8, !PT ;  /* 0x000000250a0a7c12 */ /* 0x000fe4000f8ec80b */
[----:B------:R-:W-:-:S05]  /*7310*/  LOP3.LUT R15, R15, UR38, RZ, 0xc0, !PT ;  /* 0x000000260f0f7c12 */ /* 0x000fca000f8ec0ff */
[----:B------:R-:W-:-:S04]  /*7320*/  IMAD.WIDE.U32 R8, R15, -0x4e31916d, RZ ;  /* 0xb1ce6e930f087825 */ /* 0x000fc800078e00ff */
[----:B------:R-:W-:Y:S01]  /*7330*/  IMAD R15, R15, -0x2d48bbf9, R9 ;  /* 0xd2b744070f0f7824 */ /* 0x000fe200078e0209 */
[----:B------:R-:W-:Y:S02]  /*7340*/  SHF.R.U32.HI R9, RZ, UR36, R10 ;  /* 0x00000024ff097c19 */ /* 0x000fe4000801160a */
[----:B------:R-:W-:Y:S02]  /*7350*/  SHF.L.U32 R8, R8, UR39, RZ ;  /* 0x0000002708087c19 */ /* 0x000fe400080006ff */
[----:B0-----:R-:W-:Y:S02]  /*7360*/  LOP3.LUT R15, R10, UR12, R15, 0x96, !PT ;  /* 0x0000000c0a0f7c12 */ /* 0x001fe4000f8e960f */
        /* <DEDUP_REMOVED lines=19> */
[----:B------:R-:W-:Y:S01]  /*74a0*/  SHF.L.U32 R10, R10, UR39, RZ ;  /* 0x000000270a0a7c19 */ /* 0x000fe200080006ff */
[----:B------:R-:W-:-:S03]  /*74b0*/  IMAD.MOV.U32 R11, RZ, RZ, RZ ;  /* 0x000000ffff0b7224 */ /* 0x000fc600078e00ff */
[----:B------:R-:W-:Y:S02]  /*74c0*/  LOP3.LUT R15, R8, UR15, R15, 0x96, !PT ;  /* 0x0000000f080f7c12 */ /* 0x000fe4000f8e960f */
[----:B------:R-:W-:Y:S02]  /*74d0*/  LOP3.LUT R9, R10, UR37, R9, 0xc8, !PT ;  /* 0x000000250a097c12 */ /* 0x000fe4000f8ec809 */
[----:B------:R-:W-:-:S04]  /*74e0*/  LOP3.LUT R15, R15, UR38, RZ, 0xc0, !PT ;  /* 0x000000260f0f7c12 */ /* 0x000fc8000f8ec0ff */
[----:B------:R-:W-:-:S04]  /*74f0*/  SHF.L.U32 R8, R15, UR31, RZ ;  /* 0x0000001f0f087c19 */ /* 0x000fc800080006ff */
[----:B------:R-:W-:Y:S02]  /*7500*/  LOP3.LUT R8, R8, R9, RZ, 0xfc, !PT ;  /* 0x0000000908087212 */ /* 0x000fe400078efcff */
[----:B------:R-:W-:Y:S02]  /*7510*/  SHF.L.U64.HI R9, R15, UR31, RZ ;  /* 0x0000001f0f097c19 */ /* 0x000fe400080102ff */
[----:B---3--:R-:W-:-:S04]  /*7520*/  ISETP.GE.U32.AND P0, PT, R8, UR6, PT ;  /* 0x0000000608007c0c */ /* 0x008fc8000bf06070 */
[----:B------:R-:W-:-:S04]  /*7530*/  ISETP.GE.U32.AND.EX P0, PT, R9, UR7, PT, P0 ;  /* 0x0000000709007c0c */ /* 0x000fc8000bf06100 */
[----:B------:R-:W-:-:S09]  /*7540*/  SEL R10, RZ, 0x1, P0 ;  /* 0x00000001ff0a7807 */ /* 0x000fd20000000000 */
.L_x_60:
[----:B------:R-:W-:Y:S05]  /*7550*/  BSYNC.RECONVERGENT B0 ;  /* 0x0000000000007941 */ /* 0x000fea0003800200 */
.L_x_59:
[----:B------:R-:W-:Y:S04]  /*7560*/  BSSY.RECONVERGENT B0, `(.L_x_61) ;  /* 0x00000ba000007945 */ /* 0x000fe80003800200 */
[----:B------:R-:W-:Y:S05]  /*7570*/  @P1 BRA `(.L_x_62) ;  /* 0x0000000800e01947 */ /* 0x000fea0003800000 */
        /* <DEDUP_REMOVED lines=80> */
[----:B------:R-:W-:-:S05]  /*7a80*/  IMAD R0, R15, -0x2d48bbf9, R13 ;  /* 0xd2b744070f007824 */ /* 0x000fca00078e020d */
[----:B------:R-:W-:Y:S02]  /*7a90*/  LOP3.LUT R0, R3, UR34, R0, 0x96, !PT ;  /* 0x0000002203007c12 */ /* 0x000fe4000f8e9600 */
[----:B------:R-:W-:Y:S02]  /*7aa0*/  SHF.R.U32.HI R3, RZ, UR36, R3 ;  /* 0x00000024ff037c19 */ /* 0x000fe40008011603 */
[----:B------:R-:W-:Y:S02]  /*7ab0*/  LOP3.LUT R15, R0, UR38, RZ, 0xc0, !PT ;  /* 0x00000026000f7c12 */ /* 0x000fe4000f8ec0ff */
[----:B------:R-:W-:-:S03]  /*7ac0*/  SHF.L.U32 R0, R12, UR39, RZ ;  /* 0x000000270c007c19 */ /* 0x000fc600080006ff */
[----:B------:R-:W-:Y:S01]  /*7ad0*/  IMAD.WIDE.U32 R12, R15, -0x4e31916d, RZ ;  /* 0xb1ce6e930f0c7825 */ /* 0x000fe200078e00ff */
[----:B------:R-:W-:-:S03]  /*7ae0*/  LOP3.LUT R0, R0, UR37, R3, 0xc8, !PT ;  /* 0x0000002500007c12 */ /* 0x000fc6000f8ec803 */
[----:B------:R-:W-:Y:S01]  /*7af0*/  IMAD R15, R15, -0x2d48bbf9, R13 ;  /* 0xd2b744070f0f7824 */ /* 0x000fe200078e020d */
[----:B------:R-:W-:-:S04]  /*7b00*/  SHF.L.U32 R3, R12, UR39, RZ ;  /* 0x000000270c037c19 */ /* 0x000fc800080006ff */
[----:B0-----:R-:W-:Y:S02]  /*7b10*/  LOP3.LUT R15, R0, UR5, R15, 0x96, !PT ;  /* 0x00000005000f7c12 */ /* 0x001fe4000f8e960f */
[----:B------:R-:W-:Y:S02]  /*7b20*/  SHF.R.U32.HI R0, RZ, UR36, R0 ;  /* 0x00000024ff007c19 */ /* 0x000fe40008011600 */
[----:B------:R-:W-:Y:S02]  /*7b30*/  LOP3.LUT R15, R15, UR38, RZ, 0xc0, !PT ;  /* 0x000000260f0f7c12 */ /* 0x000fe4000f8ec0ff */
[----:B------:R-:W-:-:S03]  /*7b40*/  LOP3.LUT R0, R3, UR37, R0, 0xc8, !PT ;  /* 0x0000002503007c12 */ /* 0x000fc6000f8ec800 */
[----:B------:R-:W-:Y:S01]  /*7b50*/  IMAD.WIDE.U32 R12, R15, -0x4e31916d, RZ ;  /* 0xb1ce6e930f0c7825 */ /* 0x000fe200078e00ff */
[----:B------:R-:W-:-:S03]  /*7b60*/  SHF.R.U32.HI R3, RZ, UR36, R0 ;  /* 0x00000024ff037c19 */ /* 0x000fc60008011600 */
[----:B------:R-:W-:Y:S01]  /*7b70*/  IMAD R15, R15, -0x2d48bbf9, R13 ;  /* 0xd2b744070f0f7824 */ /* 0x000fe200078e020d */
[----:B------:R-:W-:-:S04]  /*7b80*/  SHF.L.U32 R12, R12, UR39, RZ ;  /* 0x000000270c0c7c19 */ /* 0x000fc800080006ff */
[----:B-1----:R-:W-:Y:S02]  /*7b90*/  LOP3.LUT R15, R0, UR12, R15, 0x96, !PT ;  /* 0x0000000c000f7c12 */ /* 0x002fe4000f8e960f */
        /* <DEDUP_REMOVED lines=19> */
[----:B------:R-:W-:Y:S01]  /*7cd0*/  LOP3.LUT R0, R3, UR15, R0, 0x96, !PT ;  /* 0x0000000f03007c12 */ /* 0x000fe2000f8e9600 */
[----:B------:R-:W0:Y:S01]  /*7ce0*/  LDCU.128 UR12, c[0x0][0x400] ;  /* 0x00008000ff0c77ac */ /* 0x000e220008000c00 */
[----:B------:R-:W-:Y:S02]  /*7cf0*/  SHF.R.U32.HI R3, RZ, UR36, R3 ;  /* 0x00000024ff037c19 */ /* 0x000fe40008011603 */
[----:B------:R-:W-:Y:S02]  /*7d00*/  LOP3.LUT R15, R0, UR38, RZ, 0xc0, !PT ;  /* 0x00000026000f7c12 */ /* 0x000fe4000f8ec0ff */
[----:B------:R-:W-:-:S03]  /*7d10*/  LOP3.LUT R3, R14, UR37, R3, 0xc8, !PT ;  /* 0x000000250e037c12 */ /* 0x000fc6000f8ec803 */
[----:B------:R-:W-:-:S04]  /*7d20*/  IMAD.WIDE.U32 R12, R15, -0x4e31916d, RZ ;  /* 0xb1ce6e930f0c7825 */ /* 0x000fc800078e00ff */
[----:B------:R-:W-:Y:S01]  /*7d30*/  IMAD R0, R15, -0x2d48bbf9, R13 ;  /* 0xd2b744070f007824 */ /* 0x000fe200078e020d */
[----:B------:R-:W-:-:S04]  /*7d40*/  SHF.L.U32 R12, R12, UR39, RZ ;  /* 0x000000270c0c7c19 */ /* 0x000fc800080006ff */
[----:B--2---:R-:W-:Y:S02]  /*7d50*/  LOP3.LUT R0, R3, UR16, R0, 0x96, !PT ;  /* 0x0000001003007c12 */ /* 0x004fe4000f8e9600 */
        /* <DEDUP_REMOVED lines=27> */
[----:B0-----:R-:W-:Y:S02]  /*7f10*/  LOP3.LUT R0, R3, UR12, R0, 0x96, !PT ;  /* 0x0000000c03007c12 */ /* 0x001fe4000f8e9600 */
        /* <DEDUP_REMOVED lines=23> */
[----:B------:R-:W-:Y:S02]  /*8090*/  LOP3.LUT R14, R14, UR37, R3, 0xc8, !PT ;  /* 0x000000250e0e7c12 */ /* 0x000fe4000f8ec803 */
[C---:B------:R-:W-:Y:S02]  /*80a0*/  SHF.L.U32 R3, R0.reuse, UR31, RZ ;  /* 0x0000001f00037c19 */ /* 0x040fe400080006ff */
[----:B------:R-:W-:-:S02]  /*80b0*/  SHF.L.U64.HI R13, R0, UR31, RZ ;  /* 0x0000001f000d7c19 */ /* 0x000fc400080102ff */
[----:B------:R-:W-:-:S04]  /*80c0*/  LOP3.LUT R14, R3, R14, RZ, 0xfc, !PT ;  /* 0x0000000e030e7212 */ /* 0x000fc800078efcff */
[----:B---3--:R-:W-:-:S04]  /*80d0*/  ISETP.GE.U32.AND P0, PT, R14, UR6, PT ;  /* 0x000000060e007c0c */ /* 0x008fc8000bf06070 */
[----:B------:R-:W-:-:S04]  /*80e0*/  ISETP.GE.U32.AND.EX P0, PT, R13, UR7, PT, P0 ;  /* 0x000000070d007c0c */ /* 0x000fc8000bf06100 */
[----:B------:R-:W-:-:S09]  /*80f0*/  SEL R12, RZ, 0x1, P0 ;  /* 0x00000001ff0c7807 */ /* 0x000fd20000000000 */
.L_x_62:
[----:B------:R-:W-:Y:S05]  /*8100*/  BSYNC.RECONVERGENT B0 ;  /* 0x0000000000007941 */ /* 0x000fea0003800200 */
.L_x_61:
[----:B------:R-:W0:Y:S01]  /*8110*/  S2UR UR6, SR_CgaCtaId ;  /* 0x00000000000679c3 */ /* 0x000e220000008800 */
[----:B------:R-:W-:Y:S01]  /*8120*/  SHF.R.U32.HI R3, RZ, 0x5, R2 ;  /* 0x00000005ff037819 */ /* 0x000fe20000011602 */
[----:B------:R-:W-:Y:S01]  /*8130*/  UMOV UR5, 0x400 ;  /* 0x0000040000057882 */ /* 0x000fe20000000000 */
[----:B------:R-:W-:Y:S01]  /*8140*/  IMAD.U32 R15, RZ, RZ, UR4 ;  /* 0x00000004ff0f7e24 */ /* 0x000fe2000f8e00ff */
[----:B------:R-:W-:Y:S02]  /*8150*/  UISETP.NE.AND UP0, UPT, UR8, URZ, UPT ;  /* 0x000000ff0800728c */ /* 0x000fe4000bf05270 */
[----:B------:R-:W-:Y:S01]  /*8160*/  IMAD R0, R3, 0x60, R44 ;  /* 0x0000006003007824 */ /* 0x000fe200078e022c */
[----:B0-----:R-:W-:-:S06]  /*8170*/  ULEA UR6, UR6, UR5, 0x18 ;  /* 0x0000000506067291 */ /* 0x001fcc000f8ec0ff */
[----:B------:R-:W-:-:S05]  /*8180*/  LEA R0, R0, UR6, 0x4 ;  /* 0x0000000600007c11 */ /* 0x000fca000f8e20ff */
[----:B------:R0:W-:Y:S01]  /*8190*/  STS.128 [R0], R4 ;  /* 0x0000000400007388 */ /* 0x0001e20000000c00 */
[----:B------:R-:W-:-:S03]  /*81a0*/  IMAD R24, R44, 0x20, R0 ;  /* 0x000000202c187824 */ /* 0x000fc600078e0200 */
[----:B------:R1:W-:Y:S01]  /*81b0*/  STS.128 [R0+0x200], R8 ;  /* 0x0002000800007388 */ /* 0x0003e20000000c00 */
[----:B0-----:R-:W-:Y:S02]  /*81c0*/  IMAD.MOV.U32 R4, RZ, RZ, R14 ;  /* 0x000000ffff047224 */ /* 0x001fe400078e000e */
[----:B------:R-:W-:Y:S02]  /*81d0*/  IMAD.MOV.U32 R5, RZ, RZ, R13 ;  /* 0x000000ffff057224 */ /* 0x000fe400078e000d */
[----:B------:R-:W-:Y:S02]  /*81e0*/  IMAD.MOV.U32 R6, RZ, RZ, R12 ;  /* 0x000000ffff067224 */ /* 0x000fe400078e000c */
[----:B------:R-:W-:-:S05]  /*81f0*/  IMAD.MOV.U32 R7, RZ, RZ, R15 ;  /* 0x000000ffff077224 */ /* 0x000fca00078e000f */
[----:B------:R1:W-:Y:S01]  /*8200*/  STS.128 [R0+0x400], R4 ;  /* 0x0004000400007388 */ /* 0x0003e20000000c00 */
[----:B------:R-:W-:-:S03]  /*8210*/  NOP ;  /* 0x0000000000007918 */ /* 0x000fc60000000000 */
[----:B------:R1:W0:Y:S04]  /*8220*/  LDS.128 R20, [R24] ;  /* 0x0000000018147984 */ /* 0x0002280000000c00 */
[----:B------:R1:W2:Y:S04]  /*8230*/  LDS.128 R16, [R24+0x10] ;  /* 0x0000100018107984 */ /* 0x0002a80000000c00 */
[----:B------:R1:W3:Y:S01]  /*8240*/  LDS.128 R12, [R24+0x20] ;  /* 0x00002000180c7984 */ /* 0x0002e20000000c00 */
[----:B------:R-:W-:Y:S06]  /*8250*/  BAR.SYNC.DEFER_BLOCKING 0x0 ;  /* 0x0000000000007b1d */ /* 0x000fec0000010000 */
[----:B------:R-:W-:Y:S05]  /*8260*/  BRA.U UP0, `(.L_x_63) ;  /* 0x0000000500107547 */ /* 0x000fea000b800000 */
[----:B0123--:R-:W-:Y:S02]  /*8270*/  IADD3 R9, P0, P1, R14, R18, R22 ;  /* 0x000000120e097210 */ /* 0x00ffe4000791e016 */
[C---:B------:R-:W-:Y:S02]  /*8280*/  ISETP.NE.AND P2, PT, R44.reuse, 0x1f, PT ;  /* 0x0000001f2c00780c */ /* 0x040fe40003f45270 */
[----:B------:R-:W-:Y:S01]  /*8290*/  IADD3.X R8, PT, PT, R15, R19, R23, P0, P1 ;  /* 0x000000130f087210 */ /* 0x000fe200007e2417 */
[----:B------:R-:W0:Y:S01]  /*82a0*/  SHFL.UP PT, R4, R9, 0x1, RZ ;  /* 0x0420000009047989 */ /* 0x000e2200000e00ff */
[C---:B------:R-:W-:Y:S02]  /*82b0*/  ISETP.GE.AND P1, PT, R44.reuse, 0x1, PT ;  /* 0x000000012c00780c */ /* 0x040fe40003f26270 */
[----:B------:R-:W-:Y:S01]  /*82c0*/  ISETP.NE.AND P3, PT, R44, RZ, PT ;  /* 0x000000ff2c00720c */ /* 0x000fe20003f65270 */
        /* <DEDUP_REMOVED lines=33> */
[----:B-1----:R-:W-:Y:S01]  /*84e0*/  SEL R7, R5, RZ, P1 ;  /* 0x000000ff05077207 */ /* 0x002fe20000800000 */
[----:B------:R-:W-:Y:S02]  /*84f0*/  IMAD.MOV.U32 R5, RZ, RZ, R13 ;  /* 0x000000ffff057224 */ /* 0x000fe400078e000d */
[----:B------:R-:W0:Y:S01]  /*8500*/  SHFL.UP PT, R26, R6, 0x1, RZ ;  /* 0x04200000061a7989 */ /* 0x000e2200000e00ff */
[----:B------:R-:W-:Y:S01]  /*8510*/  ISETP.NE.AND P1, PT, R3, 0x2, PT ;  /* 0x000000020300780c */ /* 0x000fe20003f25270 */
[----:B------:R-:W-:-:S05]  /*8520*/  IMAD.X R7, R7, 0x1, R8, P0 ;  /* 0x0000000107077824 */ /* 0x000fca00000e0608 */
[----:B------:R-:W-:Y:S01]  /*8530*/  @!P2 STS.128 [R31+0x40], R4 ;  /* 0x000040041f00a388 */ /* 0x000fe20000000c00 */
[----:B------:R-:W-:Y:S01]  /*8540*/  BAR.SYNC.DEFER_BLOCKING 0x0 ;  /* 0x0000000000007b1d */ /* 0x000fe20000010000 */
[----:B------:R-:W-:-:S05]  /*8550*/  ISETP.NE.AND P2, PT, R3, 0x3, PT ;  /* 0x000000030300780c */ /* 0x000fca0003f45270 */
[----:B------:R0:W1:Y:S02]  /*8560*/  SHFL.UP PT, R27, R7, 0x1, RZ ;  /* 0x04200000071b7989 */ /* 0x00006400000e00ff */
[----:B0-----:R-:W-:Y:S02]  /*8570*/  SEL R7, R26, RZ, P3 ;  /* 0x000000ff1a077207 */ /* 0x001fe40001800000 */
[----:B------:R-:W-:Y:S04]  /*8580*/  LDS.64 R8, [UR6+0x48] ;  /* 0x00004806ff087984 */ /* 0x000fe80008000a00 */
[----:B------:R-:W0:Y:S04]  /*8590*/  LDS.64 R10, [UR6+0x58] ;  /* 0x00005806ff0a7984 */ /* 0x000e280008000a00 */
[----:B------:R-:W2:Y:S01]  /*85a0*/  LDS.64 R24, [UR6+0x68] ;  /* 0x00006806ff187984 */ /* 0x000ea20008000a00 */
[----:B-1----:R-:W-:-:S02]  /*85b0*/  SEL R4, R27, RZ, P3 ;  /* 0x000000ff1b047207 */ /* 0x002fc40001800000 */
[----:B0-----:R-:W-:-:S05]  /*85c0*/  IADD3 R29, P0, PT, R8, R10, RZ ;  /* 0x0000000a081d7210 */ /* 0x001fca0007f1e0ff */
[----:B------:R-:W-:Y:S01]  /*85d0*/  IMAD.X R11, R9, 0x1, R11, P0 ;  /* 0x00000001090b7824 */ /* 0x000fe200000e060b */
[----:B--2---:R-:W-:Y:S02]  /*85e0*/  IADD3 R10, P0, PT, R24, R29, RZ ;  /* 0x0000001d180a7210 */ /* 0x004fe40007f1e0ff */
[----:B------:R-:W-:-:S03]  /*85f0*/  @P2 SEL R10, R29, R8, !P1 ;  /* 0x000000081d0a2207 */ /* 0x000fc60004800000 */
[----:B------:R-:W-:Y:S01]  /*8600*/  IMAD.X R25, R25, 0x1, R11, P0 ;  /* 0x0000000119197824 */ /* 0x000fe200000e060b */
[----:B------:R-:W-:Y:S02]  /*8610*/  @P2 SEL R25, R11, R9, !P1 ;  /* 0x000000090b192207 */ /* 0x000fe40004800000 */
[----:B------:R-:W-:Y:S02]  /*8620*/  IADD3 R7, P0, PT, R7, R10, RZ ;  /* 0x0000000a07077210 */ /* 0x000fe40007f1e0ff */
[----:B------:R-:W-:-:S03]  /*8630*/  ISETP.GE.U32.AND P1, PT, R2, 0x20, PT ;  /* 0x000000200200780c */ /* 0x000fc60003f26070 */
[----:B------:R-:W-:Y:S01]  /*8640*/  IMAD.X R4, R4, 0x1, R25, P0 ;  /* 0x0000000104047824 */ /* 0x000fe200000e0619 */
[----:B------:R-:W-:Y:S02]  /*8650*/  ISETP.NE.AND P0, PT, R2, RZ, PT ;  /* 0x000000ff0200720c */ /* 0x000fe40003f05270 */
[----:B------:R-:W-:Y:S02]  /*8660*/  SEL R7, R26, R7, !P1 ;  /* 0x000000071a077207 */ /* 0x000fe40004800000 */
[----:B------:R-:W-:Y:S02]  /*8670*/  SEL R3, R27, R4, !P1 ;  /* 0x000000041b037207 */ /* 0x000fe40004800000 */
[----:B------:R-:W-:Y:S02]  /*8680*/  SEL R7, R7, RZ, P0 ;  /* 0x000000ff07077207 */ /* 0x000fe40000000000 */
[----:B------:R-:W-:Y:S01]  /*8690*/  SEL R3, R3, RZ, P0 ;  /* 0x000000ff03037207 */ /* 0x000fe20000000000 */
[----:B------:R-:W-:Y:S06]  /*86a0*/  BRA `(.L_x_64) ;  /* 0x0000001400f47947 */ /* 0x000fec0003800000 */
.L_x_63:
[----:B0123--:R-:W-:Y:S01]  /*86b0*/  IADD3 R7, P0, P1, R14, R18, R22 ;  /* 0x000000120e077210 */ /* 0x00ffe2000791e016 */
[----:B------:R-:W-:Y:S01]  /*86c0*/  IMAD.MOV.U32 R24, RZ, RZ, R12 ;  /* 0x000000ffff187224 */ /* 0x000fe200078e000c */
[C---:B------:R-:W-:Y:S01]  /*86d0*/  ISETP.NE.AND P2, PT, R44.reuse, 0x1f, PT ;  /* 0x0000001f2c00780c */ /* 0x040fe20003f45270 */
        /* <DEDUP_REMOVED lines=42> */
[----:B------:R-:W-:Y:S01]  /*8980*/  @!P2 STS.128 [R33+0x40], R24 ;  /* 0x000040182100a388 */ /* 0x000fe20000000c00 */
[----:B------:R-:W-:Y:S06]  /*8990*/  BAR.SYNC.DEFER_BLOCKING 0x0 ;  /* 0x0000000000007b1d */ /* 0x000fec0000010000 */
[----:B------:R-:W-:Y:S01]  /*89a0*/  SHFL.UP PT, R39, R27, 0x1, RZ ;  /* 0x042000001b277989 */ /* 0x000fe200000e00ff */
[----:B0-----:R-:W-:-:S03]  /*89b0*/  SEL R3, R40, RZ, P1 ;  /* 0x000000ff28037207 */ /* 0x001fc60000800000 */
[----:B------:R-:W-:Y:S04]  /*89c0*/  LDS.64 R6, [UR6+0x48] ;  /* 0x00004806ff067984 */ /* 0x000fe80008000a00 */
[----:B------:R-:W0:Y:S04]  /*89d0*/  LDS.64 R28, [UR6+0x58] ;  /* 0x00005806ff1c7984 */ /* 0x000e280008000a00 */
[----:B------:R-:W1:Y:S04]  /*89e0*/  LDS.64 R4, [UR6+0x68] ;  /* 0x00006806ff047984 */ /* 0x000e680008000a00 */
[----:B------:R-:W2:Y:S01]  /*89f0*/  LDS.128 R8, [UR6+0x70] ;  /* 0x00007006ff087984 */ /* 0x000ea20008000c00 */
[----:B0-----:R-:W-:-:S04]  /*8a00*/  IADD3 R31, P2, PT, R6, R28, RZ ;  /* 0x0000001c061f7210 */ /* 0x001fc80007f5e0ff */
[----:B------:R-:W-:Y:S01]  /*8a10*/  SEL R6, R31, R6, !P4 ;  /* 0x000000061f067207 */ /* 0x000fe20006000000 */
[----:B------:R-:W-:Y:S01]  /*8a20*/  IMAD.X R29, R7, 0x1, R29, P2 ;  /* 0x00000001071d7824 */ /* 0x000fe200010e061d */
[----:B-1----:R-:W-:-:S04]  /*8a30*/  IADD3 R27, P3, PT, R4, R31, RZ ;  /* 0x0000001f041b7210 */ /* 0x002fc80007f7e0ff */
[----:B------:R-:W-:Y:S01]  /*8a40*/  SEL R4, R27, R6, !P0 ;  /* 0x000000061b047207 */ /* 0x000fe20004000000 */
[----:B------:R-:W-:Y:S01]  /*8a50*/  IMAD.X R5, R5, 0x1, R29, P3 ;  /* 0x0000000105057824 */ /* 0x000fe200018e061d */
[----:B------:R-:W-:Y:S02]  /*8a60*/  SEL R6, R39, RZ, P1 ;  /* 0x000000ff27067207 */ /* 0x000fe40000800000 */
[----:B------:R-:W-:Y:S02]  /*8a70*/  ISETP.GT.U32.AND P1, PT, R2, 0x1f, PT ;  /* 0x0000001f0200780c */ /* 0x000fe40003f24070 */
[----:B------:R-:W-:Y:S02]  /*8a80*/  SEL R24, R29, R7, !P4 ;  /* 0x000000071d187207 */ /* 0x000fe40006000000 */
[----:B------:R-:W-:Y:S02]  /*8a90*/  IADD3 R7, P2, PT, R3, R4, RZ ;  /* 0x0000000403077210 */ /* 0x000fe40007f5e0ff */
[----:B------:R-:W-:-:S02]  /*8aa0*/  SEL R3, R5, R24, !P0 ;  /* 0x0000001805037207 */ /* 0x000fc40004000000 */
[----:B--2---:R-:W-:Y:S02]  /*8ab0*/  IADD3 R26, P0, PT, R10, R27, RZ ;  /* 0x0000001b0a1a7210 */ /* 0x004fe40007f1e0ff */
[----:B------:R-:W-:Y:S01]  /*8ac0*/  ISETP.GE.U32.AND P3, PT, R2, 0x20, PT ;  /* 0x000000200200780c */ /* 0x000fe20003f66070 */
[----:B------:R-:W-:Y:S02]  /*8ad0*/  IMAD.X R6, R6, 0x1, R3, P2 ;  /* 0x0000000106067824 */ /* 0x000fe400010e0603 */
[----:B------:R-:W-:Y:S01]  /*8ae0*/  IMAD.X R27, R11, 0x1, R5, P0 ;  /* 0x000000010b1b7824 */ /* 0x000fe200000e0605 */
[----:B------:R-:W-:Y:S02]  /*8af0*/  SEL R40, R40, R7, !P3 ;  /* 0x0000000728287207 */ /* 0x000fe40005800000 */
[----:B------:R-:W-:Y:S01]  /*8b00*/  SEL R39, R39, R6, !P3 ;  /* 0x0000000627277207 */ /* 0x000fe20005800000 */
[----:B------:R-:W-:Y:S06]  /*8b10*/  @P1 BRA `(.L_x_65) ;  /* 0x0000001000a81947 */ /* 0x000fec0003800000 */
        /* <DEDUP_REMOVED lines=19> */
.L_x_67:
[----:B------:R-:W-:Y:S05]  /*8c50*/  BSYNC.RECONVERGENT B0 ;  /* 0x0000000000007941 */ /* 0x000fea0003800200 */
.L_x_66:
[----:B------:R-:W0:Y:S01]  /*8c60*/  LDCU UR4, c[0x0][0x370] ;  /* 0x00006e00ff0477ac */ /* 0x000e220008000800 */
[----:B------:R-:W-:-:S05]  /*8c70*/  LOP3.LUT R2, RZ, R2, RZ, 0x33, !PT ;  /* 0x00000002ff027212 */ /* 0x000fca00078e33ff */
[----:B-1----:R-:W-:Y:S01]  /*8c80*/  VIADD R5, R2, UR8 ;  /* 0x0000000802057c36 */ /* 0x002fe20008000000 */
[----:B0-----:R-:W-:-:S09]  /*8c90*/  UISETP.GT.U32.AND UP0, UPT, UR4, 0x1f3, UPT ;  /* 0x000001f30400788c */ /* 0x001fd2000bf04070 */
[----:B------:R-:W-:Y:S05]  /*8ca0*/  BRA.U UP0, `(.L_x_68) ;  /* 0x0000000100087547 */ /* 0x000fea000b800000 */
[----:B------:R0:W-:Y:S06]  /*8cb0*/  MEMBAR.SC.CTA ;  /* 0x0000000000007992 */ /* 0x0001ec0000000000 */
[----:B0-----:R-:W-:Y:S05]  /*8cc0*/  BRA `(.L_x_69) ;  /* 0x0000000000087947 */ /* 0x001fea0003800000 */
.L_x_68:
[----:B------:R-:W-:Y:S05]  /*8cd0*/  NANOSLEEP 0x1c2 ;  /* 0x000001c20000795d */ /* 0x000fea0003800000 */
[----:B------:R-:W-:Y:S01]  /*8ce0*/  NOP ;  /* 0x0000000000007918 */ /* 0x000fe20000000000 */
.L_x_69:
[----:B------:R-:W-:-:S07]  /*8cf0*/  IMAD.WIDE R2, R5, 0x4, R6 ;  /* 0x0000000405027825 */ /* 0x000fce00078e0206 */
.L_x_71:
        /* <DEDUP_REMOVED lines=10> */
.L_x_232:
        /* <DEDUP_REMOVED lines=11> */
.L_x_73:
[----:B------:R-:W0:Y:S02]  /*8e50*/  LDC.64 R6, c[0x0][0x448] ;  /* 0x00011200ff067b82 */ /* 0x000e240000000a00 */
[----:B0-----:R-:W-:-:S05]  /*8e60*/  IMAD.WIDE R6, R5, 0x10, R6 ;  /* 0x0000001005067825 */ /* 0x001fca00078e0206 */
[----:B------:R0:W5:Y:S04]  /*8e70*/  LD.E.64.STRONG.GPU R28, desc[UR28][R6.64+0x200] ;  /* 0x0002001c061c7980 */ /* 0x000168000c10fb00 */
[----:B------:R0:W5:Y:S02]  /*8e80*/  LD.E.64.STRONG.GPU R2, desc[UR28][R6.64+0x208] ;  /* 0x0002081c06027980 */ /* 0x000164000c10fb00 */
.L_x_74:
[----:B------:R-:W-:Y:S05]  /*8e90*/  BSYNC.RECONVERGENT B0 ;  /* 0x0000000000007941 */ /* 0x000fea0003800200 */
.L_x_72:
[----:B------:R-:W-:-:S03]  /*8ea0*/  UMOV UR4, 0xffffffff ;  /* 0xffffffff00047882 */ /* 0x000fc60000000000 */
[----:B------:R-:W-:Y:S05]  /*8eb0*/  BRA.DIV UR4, `(.L_x_75) ;  /* 0x0000002e04787947 */ /* 0x000fea000b800000 */
[----:B------:R-:W-:-:S07]  /*8ec0*/  VOTE.ANY R37, PT, !P0 ;  /* 0x0000000000257806 */ /* 0x000fce00040e0100 */
.L_x_235:
[----:B01----:R-:W0:Y:S01]  /*8ed0*/  S2R R6, SR_GEMASK ;  /* 0x0000000000067919 */ /* 0x003e220000003c00 */
[----:B------:R-:W-:Y:S01]  /*8ee0*/  UMOV UR4, 0xffffffff ;  /* 0xffffffff00047882 */ /* 0x000fe20000000000 */
[----:B0-----:R-:W-:-:S05]  /*8ef0*/  LOP3.LUT R37, R37, 0x80000000, R6, 0xec, !PT ;  /* 0x8000000025257812 */ /* 0x001fca00078eec06 */
[----:B------:R-:W-:-:S05]  /*8f00*/  VIADD R6, R37, 0xffffffff ;  /* 0xffffffff25067836 */ /* 0x000fca0000000000 */
[----:B------:R-:W-:-:S04]  /*8f10*/  LOP3.LUT R6, R37, R6, RZ, 0xc, !PT ;  /* 0x0000000625067212 */ /* 0x000fc800078e0cff */
[----:B------:R0:W1:Y:S01]  /*8f20*/  POPC R38, R6 ;  /* 0x0000000600267309 */ /* 0x0000620000000000 */
[----:B------:R-:W-:Y:S05]  /*8f30*/  BRA.DIV UR4, `(.L_x_76) ;  /* 0x0000002e04787947 */ /* 0x000fea000b800000 */
.L_x_238:
[----:B------:R-:W-:-:S03]  /*8f40*/  UMOV UR4, 0xffffffff ;  /* 0xffffffff00047882 */ /* 0x000fc60000000000 */
[----:B------:R-:W-:Y:S05]  /*8f50*/  BRA.DIV UR4, `(.L_x_77) ;  /* 0x0000002e04947947 */ /* 0x000fea000b800000 */
.L_x_241:
[----:B------:R-:W-:-:S03]  /*8f60*/  UMOV UR4, 0xffffffff ;  /* 0xffffffff00047882 */ /* 0x000fc60000000000 */
[----:B------:R-:W-:Y:S05]  /*8f70*/  BRA.DIV UR4, `(.L_x_78) ;  /* 0x0000002e04b07947 */ /* 0x000fea000b800000 */
[----:B01---5:R0:W1:Y:S04]  /*8f80*/  SHFL.DOWN PT, R6, R2, 0x1, R38 ;  /* 0x0820000002067989 */ /* 0x02306800000e0026 */
[----:B------:R0:W2:Y:S02]  /*8f90*/  SHFL.DOWN PT, R7, R3, 0x1, R38 ;  /* 0x0820000003077989 */ /* 0x0000a400000e0026 */
.L_x_245:
[----:B------:R-:W-:Y:S01]  /*8fa0*/  ISETP.GE.AND P0, PT, R44, R38, PT ;  /* 0x000000262c00720c */ /* 0x000fe20003f06270 */
[----:B------:R-:W-:-:S03]  /*8fb0*/  UMOV UR4, 0xffffffff ;  /* 0xffffffff00047882 */ /* 0x000fc60000000000 */
[----:B-1----:R-:W-:Y:S02]  /*8fc0*/  SEL R11, R6, RZ, !P0 ;  /* 0x000000ff060b7207 */ /* 0x002fe40004000000 */
[----:B--2---:R-:W-:Y:S02]  /*8fd0*/  SEL R7, R7, RZ, !P0 ;  /* 0x000000ff07077207 */ /* 0x004fe40004000000 */
[----:B------:R-:W-:Y:S01]  /*8fe0*/  IADD3 R11, P1, PT, R2, R11, RZ ;  /* 0x0000000b020b7210 */ /* 0x000fe20007f3e0ff */
[----:B------:R-:W-:-:S12]  /*8ff0*/  BRA.DIV UR4, `(.L_x_79) ;  /* 0x0000002e04d47947 */ /* 0x000fd8000b800000 */
.L_x_248:
[----:B------:R-:W-:-:S03]  /*9000*/  UMOV UR4, 0xffffffff ;  /* 0xffffffff00047882 */ /* 0x000fc60000000000 */
[----:B------:R-:W-:Y:S05]  /*9010*/  BRA.DIV UR4, `(.L_x_80) ;  /* 0x0000002e04f07947 */ /* 0x000fea000b800000 */
.L_x_251:
[----:B------:R-:W-:Y:S01]  /*9020*/  UMOV UR4, 0xffffffff ;  /* 0xffffffff00047882 */ /* 0x000fe20000000000 */
[----:B------:R-:W-:Y:S02]  /*9030*/  IMAD.X R6, R3, 0x1, R7, P1 ;  /* 0x0000000103067824 */ /* 0x000fe400008e0607 */
[----:B------:R-:W-:Y:S05]  /*9040*/  BRA.DIV UR4, `(.L_x_81) ;  /* 0x0000003204087947 */ /* 0x000fea000b800000 */
[----:B0-----:R0:W1:Y:S04]  /*9050*/  SHFL.DOWN PT, R2, R11, 0x2, R38 ;  /* 0x084000000b027989 */ /* 0x00106800000e0026 */
[----:B------:R0:W2:Y:S02]  /*9060*/  SHFL.DOWN PT, R3, R6, 0x2, R38 ;  /* 0x0840000006037989 */ /* 0x0000a400000e0026 */
.L_x_255:
[----:B------:R-:W-:Y:S01]  /*9070*/  VIADD R7, R44, 0x2 ;  /* 0x000000022c077836 */ /* 0x000fe20000000000 */
[----:B------:R-:W-:-:S04]  /*9080*/  UMOV UR4, 0xffffffff ;  /* 0xffffffff00047882 */ /* 0x000fc80000000000 */
[----:B------:R-:W-:-:S04]  /*9090*/  ISETP.GT.AND P0, PT, R7, R38, PT ;  /* 0x000000260700720c */ /* 0x000fc80003f04270 */
[----:B-1----:R-:W-:Y:S02]  /*90a0*/  SEL R2, R2, RZ, !P0 ;  /* 0x000000ff02027207 */ /* 0x002fe40004000000 */
[----:B--2---:R-:W-:Y:S02]  /*90b0*/  SEL R3, R3, RZ, !P0 ;  /* 0x000000ff03037207 */ /* 0x004fe40004000000 */
[----:B------:R-:W-:Y:S01]  /*90c0*/  IADD3 R7, P1, PT, R2, R11, RZ ;  /* 0x0000000b02077210 */ /* 0x000fe20007f3e0ff */
[----:B------:R-:W-:-:S12]  /*90d0*/  BRA.DIV UR4, `(.L_x_82) ;  /* 0x0000003204287947 */ /* 0x000fd8000b800000 */
.L_x_258:
[----:B------:R-:W-:-:S03]  /*90e0*/  UMOV UR4, 0xffffffff ;  /* 0xffffffff00047882 */ /* 0x000fc60000000000 */
[----:B------:R-:W-:Y:S05]  /*90f0*/  BRA.DIV UR4, `(.L_x_83) ;  /* 0x0000003204447947 */ /* 0x000fea000b800000 */
.L_x_261:
[----:B------:R-:W-:Y:S01]  /*9100*/  UMOV UR4, 0xffffffff ;  /* 0xffffffff00047882 */ /* 0x000fe20000000000 */
[----:B0-----:R-:W-:Y:S02]  /*9110*/  IMAD.X R11, R3, 0x1, R6, P1 ;  /* 0x00000001030b7824 */ /* 0x001fe400008e0606 */
[----:B------:R-:W-:Y:S05]  /*9120*/  BRA.DIV UR4, `(.L_x_84) ;  /* 0x00000032045c7947 */ /* 0x000fea000b800000 */
[----:B------:R0:W1:Y:S04]  /*9130*/  SHFL.DOWN PT, R2, R7, 0x4, R38 ;  /* 0x0880000007027989 */ /* 0x00006800000e0026 */
[----:B------:R0:W2:Y:S02]  /*9140*/  SHFL.DOWN PT, R3, R11, 0x4, R38 ;  /* 0x088000000b037989 */ /* 0x0000a400000e0026 */
.L_x_265:
[----:B------:R-:W-:Y:S01]  /*9150*/  VIADD R6, R44, 0x4 ;  /* 0x000000042c067836 */ /* 0x000fe20000000000 */
[----:B------:R-:W-:-:S04]  /*9160*/  UMOV UR4, 0xffffffff ;  /* 0xffffffff00047882 */ /* 0x000fc80000000000 */
[----:B------:R-:W-:-:S04]  /*9170*/  ISETP.GT.AND P0, PT, R6, R38, PT ;  /* 0x000000260600720c */ /* 0x000fc80003f04270 */
[----:B-1----:R-:W-:Y:S02]  /*9180*/  SEL R2, R2, RZ, !P0 ;  /* 0x000000ff02027207 */ /* 0x002fe40004000000 */
[----:B--2---:R-:W-:Y:S02]  /*9190*/  SEL R3, R3, RZ, !P0 ;  /* 0x000000ff03037207 */ /* 0x004fe40004000000 */
[----:B0-----:R-:W-:Y:S01]  /*91a0*/  IADD3 R7, P1, PT, R2, R7, RZ ;  /* 0x0000000702077210 */ /* 0x001fe20007f3e0ff */
[----:B------:R-:W-:-:S12]  /*91b0*/  BRA.DIV UR4, `(.L_x_85) ;  /* 0x00000032047c7947 */ /* 0x000fd8000b800000 */
.L_x_268:
[----:B------:R-:W-:-:S03]  /*91c0*/  UMOV UR4, 0xffffffff ;  /* 0xffffffff00047882 */ /* 0x000fc60000000000 */
[----:B------:R-:W-:Y:S05]  /*91d0*/  BRA.DIV UR4, `(.L_x_86) ;  /* 0x0000003204987947 */ /* 0x000fea000b800000 */
.L_x_271:
[----:B------:R-:W-:Y:S01]  /*91e0*/  UMOV UR4, 0xffffffff ;  /* 0xffffffff00047882 */ /* 0x000fe20000000000 */
[----:B------:R-:W-:Y:S02]  /*91f0*/  IMAD.X R11, R3, 0x1, R11, P1 ;  /* 0x00000001030b7824 */ /* 0x000fe400008e060b */
[----:B------:R-:W-:Y:S05]  /*9200*/  BRA.DIV UR4, `(.L_x_87) ;  /* 0x0000003204b07947 */ /* 0x000fea000b800000 */
[----:B------:R0:W1:Y:S04]  /*9210*/  SHFL.DOWN PT, R2, R7, 0x8, R38 ;  /* 0x0900000007027989 */ /* 0x00006800000e0026 */
[----:B------:R0:W2:Y:S02]  /*9220*/  SHFL.DOWN PT, R6, R11, 0x8, R38 ;  /* 0x090000000b067989 */ /* 0x0000a400000e0026 */
.L_x_275:
[----:B------:R-:W-:Y:S01]  /*9230*/  VIADD R45, R44, 0x8 ;  /* 0x000000082c2d7836 */ /* 0x000fe20000000000 */
[----:B------:R-:W-:-:S04]  /*9240*/  UMOV UR4, 0xffffffff ;  /* 0xffffffff00047882 */ /* 0x000fc80000000000 */
[----:B------:R-:W-:-:S04]  /*9250*/  ISETP.GT.AND P0, PT, R45, R38, PT ;  /* 0x000000262d00720c */ /* 0x000fc80003f04270 */
[----:B-1----:R-:W-:Y:S02]  /*9260*/  SEL R2, R2, RZ, !P0 ;  /* 0x000000ff02027207 */ /* 0x002fe40004000000 */
[----:B--2---:R-:W-:Y:S02]  /*9270*/  SEL R6, R6, RZ, !P0 ;  /* 0x000000ff06067207 */ /* 0x004fe40004000000 */
[----:B------:R-:W-:Y:S01]  /*9280*/  IADD3 R3, P1, PT, R2, R7, RZ ;  /* 0x0000000702037210 */ /* 0x000fe20007f3e0ff */
[----:B------:R-:W-:-:S12]  /*9290*/  BRA.DIV UR4, `(.L_x_88) ;  /* 0x0000003204d07947 */ /* 0x000fd8000b800000 */
.L_x_278:
[----:B------:R-:W-:-:S03]  /*92a0*/  UMOV UR4, 0xffffffff ;  /* 0xffffffff00047882 */ /* 0x000fc60000000000 */
[----:B------:R-:W-:Y:S05]  /*92b0*/  BRA.DIV UR4, `(.L_x_89) ;  /* 0x0000003204ec7947 */ /* 0x000fea000b800000 */
.L_x_281:
        /* <DEDUP_REMOVED lines=18> */
[----:B------:R-:W-:Y:S01]  /*93e0*/  IMAD.X R6, RZ, RZ, R33, P4 ;  /* 0x000000ffff067224 */ /* 0x000fe200020e0621 */
[----:B----4-:R-:W-:Y:S01]  /*93f0*/  IADD3 R10, P2, PT, R24, 0x80, RZ ;  /* 0x00000080180a7810 */ /* 0x010fe20007f5e0ff */
[----:B------:R-:W-:-:S04]  /*9400*/  IMAD.X R24, RZ, RZ, R31, P3 ;  /* 0x000000ffff187224 */ /* 0x000fc800018e061f */
[----:B------:R-:W-:-:S08]  /*9410*/  IMAD.X R25, RZ, RZ, R25, P2 ;  /* 0x000000ffff197224 */ /* 0x000fd000010e0619 */
.L_x_286:
[----:B------:R-:W-:Y:S05]  /*9420*/  @!P0 BRA `(.L_x_91) ;  /* 0x0000000400bc8947 */ /* 0x000fea0003800000 */
.L_x_113:
[----:B------:R-:W-:Y:S01]  /*9430*/  IMAD.MOV.U32 R34, RZ, RZ, R10 ;  /* 0x000000ffff227224 */ /* 0x000fe200078e000a */
[----:B------:R-:W-:Y:S05]  /*9440*/  YIELD ;  /* 0x0000000000007946 */ /* 0x000fea0003800000 */
[----:B------:R-:W-:Y:S02]  /*9450*/  IMAD.MOV.U32 R35, RZ, RZ, R25 ;  /* 0x000000ffff237224 */ /* 0x000fe400078e0019 */
[----:B-1----:R-:W-:-:S07]  /*9460*/  IMAD.WIDE R34, R5, 0x4, R34 ;  /* 0x0000000405227825 */ /* 0x002fce00078e0222 */
.L_x_93:
        /* <DEDUP_REMOVED lines=10> */
.L_x_289:
        /* <DEDUP_REMOVED lines=12> */
.L_x_95:
[----:B------:R-:W-:Y:S02]  /*95d0*/  IMAD.MOV.U32 R30, RZ, RZ, R11 ;  /* 0x000000ffff1e7224 */ /* 0x000fe400078e000b */
[----:B------:R-:W-:Y:S02]  /*95e0*/  IMAD.MOV.U32 R31, RZ, RZ, R24 ;  /* 0x000000ffff1f7224 */ /* 0x000fe400078e0018 */
[----:B------:R-:W-:-:S05]  /*95f0*/  IMAD.WIDE R30, R5, 0x10, R30 ;  /* 0x00000010051e7825 */ /* 0x000fca00078e021e */
[----:B------:R0:W5:Y:S04]  /*9600*/  LD.E.64.STRONG.GPU R32, desc[UR28][R30.64+-0x200] ;  /* 0xfffe001c1e207980 */ /* 0x000168000c10fb00 */
[----:B0-----:R-:W5:Y:S02]  /*9610*/  LD.E.64.STRONG.GPU R30, desc[UR28][R30.64+-0x1f8] ;  /* 0xfffe081c1e1e7980 */ /* 0x001f64000c10fb00 */
.L_x_96:
[----:B------:R-:W-:Y:S05]  /*9620*/  BSYNC.RECONVERGENT B0 ;  /* 0x0000000000007941 */ /* 0x000fea0003800200 */
.L_x_94:
[----:B------:R-:W-:-:S03]  /*9630*/  UMOV UR4, 0xffffffff ;  /* 0xffffffff00047882 */ /* 0x000fc60000000000 */
[----:B------:R-:W-:Y:S05]  /*9640*/  BRA.DIV UR4, `(.L_x_97) ;  /* 0x0000003204dc7947 */ /* 0x000fea000b800000 */
[----:B------:R-:W-:-:S07]  /*9650*/  VOTE.ANY R37, PT, !P0 ;  /* 0x0000000000257806 */ /* 0x000fce00040e0100 */
.L_x_292:
[----:B------:R-:W0:Y:S01]  /*9660*/  S2R R34, SR_GEMASK ;  /* 0x0000000000227919 */ /* 0x000e220000003c00 */
[----:B------:R-:W-:Y:S01]  /*9670*/  UMOV UR4, 0xffffffff ;  /* 0xffffffff00047882 */ /* 0x000fe20000000000 */
[----:B0-----:R-:W-:-:S05]  /*9680*/  LOP3.LUT R37, R37, 0x80000000, R34, 0xec, !PT ;  /* 0x8000000025257812 */ /* 0x001fca00078eec22 */
[----:B------:R-:W-:-:S05]  /*9690*/  VIADD R34, R37, 0xffffffff ;  /* 0xffffffff25227836 */ /* 0x000fca0000000000 */
[----:B------:R-:W-:-:S04]  /*96a0*/  LOP3.LUT R34, R37, R34, RZ, 0xc, !PT ;  /* 0x0000002225227212 */ /* 0x000fc800078e0cff */
[----:B------:R0:W1:Y:S01]  /*96b0*/  POPC R38, R34 ;  /* 0x0000002200267309 */ /* 0x0000620000000000 */
[----:B------:R-:W-:Y:S05]  /*96c0*/  BRA.DIV UR4, `(.L_x_98) ;  /* 0x0000003204dc7947 */ /* 0x000fea000b800000 */
.L_x_295:
[----:B------:R-:W-:-:S03]  /*96d0*/  UMOV UR4, 0xffffffff ;  /* 0xffffffff00047882 */ /* 0x000fc60000000000 */
[----:B------:R-:W-:Y:S05]  /*96e0*/  BRA.DIV UR4, `(.L_x_99) ;  /* 0x0000003204f87947 */ /* 0x000fea000b800000 */
.L_x_298:
[----:B------:R-:W-:-:S03]  /*96f0*/  UMOV UR4, 0xffffffff ;  /* 0xffffffff00047882 */ /* 0x000fc60000000000 */
[----:B------:R-:W-:Y:S05]  /*9700*/  BRA.DIV UR4, `(.L_x_100) ;  /* 0x0000003604147947 */ /* 0x000fea000b800000 */
[----:B-1---5:R1:W2:Y:S04]  /*9710*/  SHFL.DOWN PT, R41, R30, 0x1, R38 ;  /* 0x082000001e297989 */ /* 0x0222a800000e0026 */
[----:B------:R1:W3:Y:S02]  /*9720*/  SHFL.DOWN PT, R43, R31, 0x1, R38 ;  /* 0x082000001f2b7989 */ /* 0x0002e400000e0026 */
.L_x_302:
[----:B------:R-:W-:Y:S01]  /*9730*/  ISETP.GE.AND P0, PT, R44, R38, PT ;  /* 0x000000262c00720c */ /* 0x000fe20003f06270 */
[----:B------:R-:W-:-:S03]  /*9740*/  UMOV UR4, 0xffffffff ;  /* 0xffffffff00047882 */ /* 0x000fc60000000000 */
[----:B--2---:R-:W-:-:S04]  /*9750*/  SEL R41, R41, RZ, !P0 ;  /* 0x000000ff29297207 */ /* 0x004fc80004000000 */
[----:B------:R-:W-:Y:S02]  /*9760*/  IADD3 R42, P1, PT, R30, R41, RZ ;  /* 0x000000291e2a7210 */ /* 0x000fe40007f3e0ff */
[----:B---3--:R-:W-:Y:S01]  /*9770*/  SEL R41, R43, RZ, !P0 ;  /* 0x000000ff2b297207 */ /* 0x008fe20004000000 */
[----:B------:R-:W-:Y:S10]  /*9780*/  BRA.DIV UR4, `(.L_x_101) ;  /* 0x0000003604387947 */ /* 0x000ff4000b800000 */
.L_x_305:
[----:B------:R-:W-:-:S03]  /*9790*/  UMOV UR4, 0xffffffff ;  /* 0xffffffff00047882 */ /* 0x000fc60000000000 */
[----:B------:R-:W-:Y:S05]  /*97a0*/  BRA.DIV UR4, `(.L_x_102) ;  /* 0x0000003604547947 */ /* 0x000fea000b800000 */
.L_x_308:
[----:B------:R-:W-:Y:S01]  /*97b0*/  UMOV UR4, 0xffffffff ;  /* 0xffffffff00047882 */ /* 0x000fe20000000000 */
[----:B------:R-:W-:Y:S02]  /*97c0*/  IMAD.X R41, R31, 0x1, R41, P1 ;  /* 0x000000011f297824 */ /* 0x000fe400008e0629 */
[----:B------:R-:W-:Y:S05]  /*97d0*/  BRA.DIV UR4, `(.L_x_103) ;  /* 0x00000036046c7947 */ /* 0x000fea000b800000 */
[----:B------:R2:W3:Y:S04]  /*97e0*/  SHFL.DOWN PT, R43, R42, 0x2, R38 ;  /* 0x084000002a2b7989 */ /* 0x0004e800000e0026 */
[----:B0-----:R2:W0:Y:S02]  /*97f0*/  SHFL.DOWN PT, R34, R41, 0x2, R38 ;  /* 0x0840000029227989 */ /* 0x00142400000e0026 */
.L_x_312:
[----:B------:R-:W-:Y:S01]  /*9800*/  VIADD R35, R44, 0x2 ;  /* 0x000000022c237836 */ /* 0x000fe20000000000 */
[----:B------:R-:W-:-:S04]  /*9810*/  UMOV UR4, 0xffffffff ;  /* 0xffffffff00047882 */ /* 0x000fc80000000000 */
[----:B------:R-:W-:-:S04]  /*9820*/  ISETP.GT.AND P0, PT, R35, R38, PT ;  /* 0x000000262300720c */ /* 0x000fc80003f04270 */
[----:B---3--:R-:W-:-:S04]  /*9830*/  SEL R43, R43, RZ, !P0 ;  /* 0x000000ff2b2b7207 */ /* 0x008fc80004000000 */
[----:B--2---:R-:W-:Y:S02]  /*9840*/  IADD3 R42, P1, PT, R43, R42, RZ ;  /* 0x0000002a2b2a7210 */ /* 0x004fe40007f3e0ff */
[----:B0-----:R-:W-:Y:S01]  /*9850*/  SEL R43, R34, RZ, !P0 ;  /* 0x000000ff222b7207 */ /* 0x001fe20004000000 */
[----:B------:R-:W-:Y:S10]  /*9860*/  BRA.DIV UR4, `(.L_x_104) ;  /* 0x00000036048c7947 */ /* 0x000ff4000b800000 */
.L_x_315:
[----:B------:R-:W-:-:S03]  /*9870*/  UMOV UR4, 0xffffffff ;  /* 0xffffffff00047882 */ /* 0x000fc60000000000 */
[----:B------:R-:W-:Y:S05]  /*9880*/  BRA.DIV UR4, `(.L_x_105) ;  /* 0x0000003604a87947 */ /* 0x000fea000b800000 */
.L_x_318:
[----:B------:R-:W-:Y:S01]  /*9890*/  UMOV UR4, 0xffffffff ;  /* 0xffffffff00047882 */ /* 0x000fe20000000000 */
[----:B------:R-:W-:Y:S02]  /*98a0*/  IMAD.X R43, R43, 0x1, R41, P1 ;  /* 0x000000012b2b7824 */ /* 0x000fe400008e0629 */
[----:B------:R-:W-:Y:S05]  /*98b0*/  BRA.DIV UR4, `(.L_x_106) ;  /* 0x0000003604c07947 */ /* 0x000fea000b800000 */
[----:B------:R0:W2:Y:S04]  /*98c0*/  SHFL.DOWN PT, R41, R42, 0x4, R38 ;  /* 0x088000002a297989 */ /* 0x0000a800000e0026 */
[----:B------:R0:W3:Y:S02]  /*98d0*/  SHFL.DOWN PT, R34, R43, 0x4, R38 ;  /* 0x088000002b227989 */ /* 0x0000e400000e0026 */
.L_x_322:
[----:B------:R-:W-:Y:S01]  /*98e0*/  VIADD R35, R44, 0x4 ;  /* 0x000000042c237836 */ /* 0x000fe20000000000 */
[----:B------:R-:W-:-:S04]  /*98f0*/  UMOV UR4, 0xffffffff ;  /* 0xffffffff00047882 */ /* 0x000fc80000000000 */
[----:B------:R-:W-:-:S04]  /*9900*/  ISETP.GT.AND P0, PT, R35, R38, PT ;  /* 0x000000262300720c */ /* 0x000fc80003f04270 */
[----:B--2---:R-:W-:-:S04]  /*9910*/  SEL R41, R41, RZ, !P0 ;  /* 0x000000ff29297207 */ /* 0x004fc80004000000 */
[----:B0-----:R-:W-:Y:S02]  /*9920*/  IADD3 R42, P1, PT, R41, R42, RZ ;  /* 0x0000002a292a7210 */ /* 0x001fe40007f3e0ff */
[----:B---3--:R-:W-:Y:S01]  /*9930*/  SEL R41, R34, RZ, !P0 ;  /* 0x000000ff22297207 */ /* 0x008fe20004000000 */
[----:B------:R-:W-:Y:S10]  /*9940*/  BRA.DIV UR4, `(.L_x_107) ;  /* 0x0000003604e07947 */ /* 0x000ff4000b800000 */
.L_x_325:
[----:B------:R-:W-:-:S03]  /*9950*/  UMOV UR4, 0xffffffff ;  /* 0xffffffff00047882 */ /* 0x000fc60000000000 */
[----:B------:R-:W-:Y:S05]  /*9960*/  BRA.DIV UR4, `(.L_x_108) ;  /* 0x0000003604fc7947 */ /* 0x000fea000b800000 */
.L_x_328:
[----:B------:R-:W-:Y:S01]  /*9970*/  UMOV UR4, 0xffffffff ;  /* 0xffffffff00047882 */ /* 0x000fe20000000000 */
[----:B------:R-:W-:Y:S02]  /*9980*/  IMAD.X R41, R41, 0x1, R43, P1 ;  /* 0x0000000129297824 */ /* 0x000fe400008e062b */
[----:B------:R-:W-:Y:S05]  /*9990*/  BRA.DIV UR4, `(.L_x_109) ;  /* 0x0000003a04147947 */ /* 0x000fea000b800000 */
[----:B------:R0:W2:Y:S04]  /*99a0*/  SHFL.DOWN PT, R43, R42, 0x8, R38 ;  /* 0x090000002a2b7989 */ /* 0x0000a800000e0026 */
[----:B------:R0:W3:Y:S02]  /*99b0*/  SHFL.DOWN PT, R34, R41, 0x8, R38 ;  /* 0x0900000029227989 */ /* 0x0000e400000e0026 */
.L_x_332:
[----:B------:R-:W-:Y:S01]  /*99c0*/  ISETP.GT.AND P0, PT, R45, R38, PT ;  /* 0x000000262d00720c */ /* 0x000fe20003f04270 */
[----:B------:R-:W-:-:S03]  /*99d0*/  UMOV UR4, 0xffffffff ;  /* 0xffffffff00047882 */ /* 0x000fc60000000000 */
[----:B--2---:R-:W-:-:S04]  /*99e0*/  SEL R43, R43, RZ, !P0 ;  /* 0x000000ff2b2b7207 */ /* 0x004fc80004000000 */
[----:B0-----:R-:W-:Y:S02]  /*99f0*/  IADD3 R42, P1, PT, R43, R42, RZ ;  /* 0x0000002a2b2a7210 */ /* 0x001fe40007f3e0ff */
[----:B---3--:R-:W-:Y:S01]  /*9a00*/  SEL R43, R34, RZ, !P0 ;  /* 0x000000ff222b7207 */ /* 0x008fe20004000000 */
[----:B------:R-:W-:Y:S10]  /*9a10*/  BRA.DIV UR4, `(.L_x_110) ;  /* 0x0000003a04387947 */ /* 0x000ff4000b800000 */
.L_x_335:
[----:B------:R-:W-:-:S03]  /*9a20*/  UMOV UR4, 0xffffffff ;  /* 0xffffffff00047882 */ /* 0x000fc60000000000 */
[----:B------:R-:W-:Y:S05]  /*9a30*/  BRA.DIV UR4, `(.L_x_111) ;  /* 0x0000003a04547947 */ /* 0x000fea000b800000 */
.L_x_338:
[----:B------:R-:W-:Y:S01]  /*9a40*/  UMOV UR4, 0xffffffff ;  /* 0xffffffff00047882 */ /* 0x000fe20000000000 */
[----:B------:R-:W-:Y:S02]  /*9a50*/  IMAD.X R43, R43, 0x1, R41, P1 ;  /* 0x000000012b2b7824 */ /* 0x000fe400008e0629 */
[----:B------:R-:W-:Y:S05]  /*9a60*/  BRA.DIV UR4, `(.L_x_112) ;  /* 0x0000003a046c7947 */ /* 0x000fea000b800000 */
[----:B------:R-:W0:Y:S01]  /*9a70*/  SHFL.DOWN PT, R41, R42, 0x10, R38 ;  /* 0x0a0000002a297989 */ /* 0x000e2200000e0026 */
[----:B------:R-:W-:Y:S01]  /*9a80*/  ISETP.NE.AND P0, PT, R36, 0x65, PT ;  /* 0x000000652400780c */ /* 0x000fe20003f05270 */
[----:B------:R-:W-:Y:S01]  /*9a90*/  VIADD R5, R5, 0xffffffe0 ;  /* 0xffffffe005057836 */ /* 0x000fe20000000000 */
[----:B------:R-:W-:Y:S01]  /*9aa0*/  ISETP.GT.AND P1, PT, R4, R38, PT ;  /* 0x000000260400720c */ /* 0x000fe20003f24270 */
[----:B------:R-:W2:Y:S10]  /*9ab0*/  SHFL.DOWN PT, R34, R43, 0x10, R38 ;  /* 0x0a0000002b227989 */ /* 0x000eb400000e0026 */
[----:B------:R-:W-:-:S02]  /*9ac0*/  VOTE.ALL P0, P0 ;  /* 0x0000000000ff7806 */ /* 0x000fc40000000000 */
[----:B0-----:R-:W-:-:S04]  /*9ad0*/  SEL R41, R41, RZ, !P1 ;  /* 0x000000ff29297207 */ /* 0x001fc80004800000 */
[----:B------:R-:W-:Y:S02]  /*9ae0*/  IADD3 R3, P2, P3, R41, R42, R3 ;  /* 0x0000002a29037210 */ /* 0x000fe40007b5e003 */
[----:B--2---:R-:W-:-:S04]  /*9af0*/  SEL R34, R34, RZ, !P1 ;  /* 0x000000ff22227207 */ /* 0x004fc80004800000 */
[----:B------:R-:W-:-:S07]  /*9b00*/  IADD3.X R7, PT, PT, R34, R43, R7, P2, P3 ;  /* 0x0000002b22077210 */ /* 0x000fce00017e6407 */
.L_x_343:
[----:B------:R-:W-:Y:S05]  /*9b10*/  @P0 BRA `(.L_x_113) ;  /* 0xfffffff800440947 */ /* 0x000fea000383ffff */
.L_x_91:
[----:B------:R-:W0:Y:S01]  /*9b20*/  S2R R2, SR_TID.X ;  /* 0x0000000000027919 */ /* 0x000e220000002100 */
[----:B------:R-:W-:Y:S01]  /*9b30*/  ISETP.NE.AND P1, PT, R44, RZ, PT ;  /* 0x000000ff2c00720c */ /* 0x000fe20003f25270 */
[----:B------:R-:W-:Y:S01]  /*9b40*/  BSSY.RECONVERGENT B0, `(.L_x_114) ;  /* 0x0000021000007945 */ /* 0x000fe20003800200 */
[----:B------:R-:W-:-:S11]  /*9b50*/  IMAD.MOV.U32 R4, RZ, RZ, R3 ;  /* 0x000000ffff047224 */ /* 0x000fd600078e0003 */
[----:B------:R-:W1:Y:S01]  /*9b60*/  @!P1 S2R R5, SR_CgaCtaId ;  /* 0x0000000000059919 */ /* 0x000e620000008800 */
[----:B0-----:R-:W-:Y:S02]  /*9b70*/  ISETP.NE.AND P0, PT, R2, RZ, PT ;  /* 0x000000ff0200720c */ /* 0x001fe40003f05270 */
[----:B------:R-:W-:-:S04]  /*9b80*/  @!P1 MOV R2, 0x400 ;  /* 0x0000040000029802 */ /* 0x000fc80000000f00 */
[----:B-1----:R-:W-:Y:S01]  /*9b90*/  @!P1 LEA R31, R5, R2, 0x18 ;  /* 0x00000002051f9211 */ /* 0x002fe200078ec0ff */
[----:B------:R-:W-:-:S06]  /*9ba0*/  IMAD.MOV.U32 R5, RZ, RZ, R7 ;  /* 0x000000ffff057224 */ /* 0x000fcc00078e0007 */
[----:B------:R-:W-:Y:S05]  /*9bb0*/  @P0 BRA `(.L_x_115) ;  /* 0x0000000000640947 */ /* 0x000fea0003800000 */
[----:B------:R-:W0:Y:S01]  /*9bc0*/  LDC R3, c[0x0][0x450] ;  /* 0x00011400ff037b82 */ /* 0x000e220000000800 */
[----:B------:R-:W1:Y:S01]  /*9bd0*/  LDCU.64 UR4, c[0x0][0x448] ;  /* 0x00008900ff0477ac */ /* 0x000e620008000a00 */
[----:B------:R-:W-:Y:S01]  /*9be0*/  IADD3 R2, P0, PT, R4, R26, RZ ;  /* 0x0000001a04027210 */ /* 0x000fe20007f1e0ff */
[----:B------:R-:W-:-:S05]  /*9bf0*/  UMOV UR7, 0x400 ;  /* 0x0000040000077882 */ /* 0x000fca0000000000 */
[----:B------:R-:W2:Y:S08]  /*9c00*/  S2UR UR10, SR_CgaCtaId ;  /* 0x00000000000a79c3 */ /* 0x000eb00000008800 */
[----:B------:R-:W3:Y:S01]  /*9c10*/  LDC.64 R6, c[0x0][0x438] ;  /* 0x00010e00ff067b82 */ /* 0x000ee20000000a00 */
[----:B-1----:R-:W-:Y:S01]  /*9c20*/  UIMAD.WIDE UR4, UR8, 0x10, UR4 ;  /* 0x00000010080478a5 */ /* 0x002fe2000f8e0204 */
[----:B0-----:R-:W-:-:S05]  /*9c30*/  VIADD R11, R3, UR30 ;  /* 0x0000001e030b7c36 */ /* 0x001fca0008000000 */
[----:B------:R-:W-:Y:S02]  /*9c40*/  IMAD.U32 R24, RZ, RZ, UR4 ;  /* 0x00000004ff187e24 */ /* 0x000fe4000f8e00ff */
[----:B------:R-:W-:Y:S02]  /*9c50*/  IMAD.U32 R25, RZ, RZ, UR5 ;  /* 0x00000005ff197e24 */ /* 0x000fe4000f8e00ff */
[----:B------:R-:W-:Y:S01]  /*9c60*/  IMAD.X R3, R5, 0x1, R27, P0 ;  /* 0x0000000105037824 */ /* 0x000fe200000e061b */
[----:B--2---:R-:W-:Y:S01]  /*9c70*/  ULEA UR7, UR10, UR7, 0x18 ;  /* 0x000000070a077291 */ /* 0x004fe2000f8ec0ff */
[----:B------:R-:W-:Y:S01]  /*9c80*/  IMAD.MOV.U32 R27, RZ, RZ, 0x65 ;  /* 0x00000065ff1b7424 */ /* 0x000fe200078e00ff */
[----:B------:R0:W-:Y:S04]  /*9c90*/  ST.E.64.STRONG.GPU desc[UR28][R24.64+0x200], R8 ;  /* 0x0002000818007985 */ /* 0x0001e8000c10fb1c */
[----:B------:R0:W-:Y:S01]  /*9ca0*/  ST.E.64.STRONG.GPU desc[UR28][R24.64+0x208], R2 ;  /* 0x0002080218007985 */ /* 0x0001e2000c10fb1c */
[----:B---3--:R-:W-:-:S04]  /*9cb0*/  IMAD.WIDE R10, R11, 0x4, R6 ;  /* 0x000000040b0a7825 */ /* 0x008fc800078e0206 */
[----:B------:R-:W-:Y:S01]  /*9cc0*/  IMAD.MOV.U32 R6, RZ, RZ, R8 ;  /* 0x000000ffff067224 */ /* 0x000fe200078e0008 */
[----:B------:R-:W-:Y:S06]  /*9cd0*/  MEMBAR.ALL.GPU ;  /* 0x0000000000007992 */ /* 0x000fec000000a000 */
[----:B------:R-:W-:-:S00]  /*9ce0*/  ERRBAR ;  /* 0x00000000000079ab */ /* 0x000fc00000000000 */
[----:B------:R-:W-:Y:S06]  /*9cf0*/  CGAERRBAR ;  /* 0x00000000000075ab */ /* 0x000fec0000000000 */
[----:B------:R0:W-:Y:S01]  /*9d00*/  ST.E.STRONG.GPU desc[UR28][R10.64+0x80], R27 ;  /* 0x0000801b0a007985 */ /* 0x0001e2000c10f91c */
[----:B------:R-:W-:-:S03]  /*9d10*/  IMAD.MOV.U32 R7, RZ, RZ, R9 ;  /* 0x000000ffff077224 */ /* 0x000fc600078e0009 */
[----:B------:R0:W-:Y:S04]  /*9d20*/  STS.64 [UR7+0x20], R2 ;  /* 0x00002002ff007988 */ /* 0x0001e80008000a07 */
[----:B------:R0:W-:Y:S04]  /*9d30*/  STS.128 [UR7+0x10], R4 ;  /* 0x00001004ff007988 */ /* 0x0001e80008000c07 */
[----:B------:R0:W-:Y:S02]  /*9d40*/  STS.64 [UR7+0x8], R28 ;  /* 0x0000081cff007988 */ /* 0x0001e40008000a07 */
.L_x_115:
[----:B------:R-:W-:Y:S05]  /*9d50*/  BSYNC.RECONVERGENT B0 ;  /* 0x0000000000007941 */ /* 0x000fea0003800200 */
.L_x_114:
[----:B------:R1:W-:Y:S01]  /*9d60*/  @!P1 STS.64 [R31+0x88], R28 ;  /* 0x0000881c1f009388 */ /* 0x0003e20000000a00 */
[----:B0-----:R-:W-:Y:S02]  /*9d70*/  IMAD.MOV.U32 R7, RZ, RZ, R40 ;  /* 0x000000ffff077224 */ /* 0x001fe400078e0028 */
[----:B------:R-:W-:Y:S01]  /*9d80*/  IMAD.MOV.U32 R6, RZ, RZ, R39 ;  /* 0x000000ffff067224 */ /* 0x000fe200078e0027 */
[----:B------:R1:W-:Y:S01]  /*9d90*/  @!P1 STS.64 [R31+0x90], R4 ;  /* 0x000090041f009388 */ /* 0x0003e20000000a00 */
[----:B------:R-:W-:Y:S02]  /*9da0*/  @!P1 IMAD.MOV.U32 R7, RZ, RZ, R4 ;  /* 0x000000ffff079224 */ /* 0x000fe400078e0004 */
[----:B------:R-:W-:-:S07]  /*9db0*/  @!P1 IMAD.MOV.U32 R6, RZ, RZ, R5 ;  /* 0x000000ffff069224 */ /* 0x000fce00078e0005 */
.L_x_65:
[----:B-1----:R-:W0:Y:S01]  /*9dc0*/  S2R R4, SR_TID.X ;  /* 0x0000000000047919 */ /* 0x002e220000002100 */
[----:B------:R-:W-:Y:S05]  /*9dd0*/  WARPSYNC.ALL ;  /* 0x0000000000007948 */ /* 0x000fea0003800000 */
[----:B------:R-:W1:Y:S08]  /*9de0*/  S2UR UR4, SR_CgaCtaId ;  /* 0x00000000000479c3 */ /* 0x000e700000008800 */
[----:B------:R-:W-:Y:S01]  /*9df0*/  BAR.SYNC.DEFER_BLOCKING 0x0 ;  /* 0x0000000000007b1d */ /* 0x000fe20000010000 */
[----:B0-----:R-:W-:-:S05]  /*9e00*/  ISETP.NE.AND P1, PT, R4, RZ, PT ;  /* 0x000000ff0400720c */ /* 0x001fca0003f25270 */
[----:B------:R-:W-:Y:S02]  /*9e10*/  UMOV UR6, 0x400 ;  /* 0x0000040000067882 */ /* 0x000fe40000000000 */
[----:B-1----:R-:W-:-:S09]  /*9e20*/  ULEA UR6, UR4, UR6, 0x18 ;  /* 0x0000000604067291 */ /* 0x002fd2000f8ec0ff */
[----:B------:R-:W0:Y:S02]  /*9e30*/  LDS.64 R2, [UR6+0x90] ;  /* 0x00009006ff027984 */ /* 0x000e240008000a00 */
[----:B0-----:R-:W-:-:S04]  /*9e40*/  SEL R2, R2, RZ, P1 ;  /* 0x000000ff02027207 */ /* 0x001fc80000800000 */
[----:B------:R-:W-:Y:S02]  /*9e50*/  IADD3 R7, P0, PT, R7, R2, RZ ;  /* 0x0000000207077210 */ /* 0x000fe40007f1e0ff */
[----:B------:R-:W-:-:S05]  /*9e60*/  SEL R2, R3, RZ, P1 ;  /* 0x000000ff03027207 */ /* 0x000fca0000800000 */
[----:B------:R-:W-:-:S07]  /*9e70*/  IMAD.X R3, R6, 0x1, R2, P0 ;  /* 0x0000000106037824 */ /* 0x000fce00000e0602 */
.L_x_64:
[----:B------:R-:W0:Y:S01]  /*9e80*/  S2R R2, SR_TID.X ;  /* 0x0000000000027919 */ /* 0x000e220000002100 */
[----:B------:R-:W-:Y:S01]  /*9e90*/  BAR.SYNC.DEFER_BLOCKING 0x0 ;  /* 0x0000000000007b1d */ /* 0x000fe20000010000 */
[----:B------:R-:W-:Y:S01]  /*9ea0*/  IADD3 R22, P0, PT, R22, R7, RZ ;  /* 0x0000000716167210 */ /* 0x000fe20007f1e0ff */
[----:B------:R-:W-:-:S04]  /*9eb0*/  IMAD.U32 R28, RZ, RZ, UR9 ;  /* 0x00000009ff1c7e24 */ /* 0x000fc8000f8e00ff */
[----:B------:R-:W-:Y:S01]  /*9ec0*/  IMAD.X R23, R23, 0x1, R3, P0 ;  /* 0x0000000117177824 */ /* 0x000fe200000e0603 */
[----:B------:R-:W-:Y:S01]  /*9ed0*/  IADD3 R18, P0, PT, R18, R22, RZ ;  /* 0x0000001612127210 */ /* 0x000fe20007f1e0ff */
[----:B------:R-:W1:Y:S01]  /*9ee0*/  S2R R5, SR_LANEID ;  /* 0x0000000000057919 */ /* 0x000e620000000000 */
[----:B------:R-:W2:Y:S03]  /*9ef0*/  LDCU.64 UR4, c[0x0][0x420] ;  /* 0x00008400ff0477ac */ /* 0x000ea60008000a00 */
[----:B------:R-:W-:Y:S01]  /*9f00*/  IMAD.X R19, R19, 0x1, R23, P0 ;  /* 0x0000000113137824 */ /* 0x000fe200000e0617 */
[----:B------:R-:W-:-:S05]  /*9f10*/  IADD3 R14, P0, PT, R14, R18, RZ ;  /* 0x000000120e0e7210 */ /* 0x000fca0007f1e0ff */
[----:B------:R-:W-:Y:S01]  /*9f20*/  IMAD.X R15, R15, 0x1, R19, P0 ;  /* 0x000000010f0f7824 */ /* 0x000fe200000e0613 */
[----:B0-----:R-:W-:Y:S01]  /*9f30*/  ISETP.NE.AND P0, PT, R2, RZ, PT ;  /* 0x000000ff0200720c */ /* 0x001fe20003f05270 */
[----:B-1----:R-:W-:-:S05]  /*9f40*/  IMAD R3, R5, 0x20, R0 ;  /* 0x0000002005037824 */ /* 0x002fca00078e0200 */
[----:B------:R-:W-:Y:S04]  /*9f50*/  STS.128 [R3], R20 ;  /* 0x0000001403007388 */ /* 0x000fe80000000c00 */
[----:B------:R-:W-:Y:S04]  /*9f60*/  STS.128 [R3+0x10], R16 ;  /* 0x0000101003007388 */ /* 0x000fe80000000c00 */
[----:B------:R0:W-:Y:S01]  /*9f70*/  STS.128 [R3+0x20], R12 ;  /* 0x0000200c03007388 */ /* 0x0001e20000000c00 */
[----:B------:R-:W-:-:S03]  /*9f80*/  NOP ;  /* 0x0000000000007918 */ /* 0x000fc60000000000 */
[----:B------:R-:W2:Y:S04]  /*9f90*/  LDS.128 R24, [R0] ;  /* 0x0000000000187984 */ /* 0x000ea80000000c00 */
[----:B------:R-:W-:Y:S04]  /*9fa0*/  LDS.128 R8, [R0+0x200] ;  /* 0x0002000000087984 */ /* 0x000fe80000000c00 */
[----:B------:R-:W-:Y:S01]  /*9fb0*/  LDS.128 R4, [R0+0x400] ;  /* 0x0004000000047984 */ /* 0x000fe20000000c00 */
[C---:B0-----:R-:W-:Y:S02]  /*9fc0*/  LOP3.LUT R3, R2.reuse, 0x1f, RZ, 0xc0, !PT ;  /* 0x0000001f02037812 */ /* 0x041fe400078ec0ff */
[----:B------:R-:W-:Y:S01]  /*9fd0*/  LOP3.LUT R2, R2, 0x3e0, RZ, 0xc0, !PT ;  /* 0x000003e002027812 */ /* 0x000fe200078ec0ff */
[----:B------:R-:W-:Y:S01]  /*9fe0*/  @!P0 STS [UR6+0x1800], R28 ;  /* 0x0018001cff008988 */ /* 0x000fe20008000806 */
[----:B------:R-:W-:Y:S03]  /*9ff0*/  BAR.SYNC.DEFER_BLOCKING 0x0 ;  /* 0x0000000000007b1d */ /* 0x000fe60000010000 */
[----:B------:R-:W-:-:S03]  /*a000*/  IMAD R19, R2, 0x3, R3 ;  /* 0x0000000302137824 */ /* 0x000fc600078e0203 */
[----:B------:R-:W0:Y:S01]  /*a010*/  LDS R16, [UR6+0x1800] ;  /* 0x00180006ff107984 */ /* 0x000e220008000800 */
[----:B--2---:R-:W-:-:S04]  /*a020*/  ISETP.GE.U32.AND P1, PT, R24, UR4, PT ;  /* 0x0000000418007c0c */ /* 0x004fc8000bf26070 */
[----:B------:R-:W-:-:S04]  /*a030*/  ISETP.GE.U32.AND.EX P1, PT, R25, UR5, PT, P1 ;  /* 0x0000000519007c0c */ /* 0x000fc8000bf26110 */
[----:B0-----:R-:W-:-:S13]  /*a040*/  ISETP.GE.OR P1, PT, R19, R16, P1 ;  /* 0x000000101300720c */ /* 0x001fda0000f26670 */
[----:B------:R-:W0:Y:S02]  /*a050*/  @!P1 LDC.64 R2, c[0x0][0x428] ;  /* 0x00010a00ff029b82 */ /* 0x000e240000000a00 */
[----:B0-----:R-:W-:-:S04]  /*a060*/  @!P1 LEA R2, P0, R24, R2, 0x2 ;  /* 0x0000000218029211 */ /* 0x001fc800078010ff */
[----:B------:R-:W-:-:S05]  /*a070*/  @!P1 LEA.HI.X R3, R24, R3, R25, 0x2, P0 ;  /* 0x0000000318039211 */ /* 0x000fca00000f1419 */
[----:B------:R0:W2:Y:S01]  /*a080*/  @!P1 LDG.E R17, desc[UR28][R2.64] ;  /* 0x0000001c02119981 */ /* 0x0000a2000c1e1900 */
[----:B------:R-:W-:Y:S01]  /*a090*/  ISETP.GE.U32.AND P0, PT, R8, UR4, PT ;  /* 0x0000000408007c0c */ /* 0x000fe2000bf06070 */
[----:B------:R-:W-:-:S03]  /*a0a0*/  VIADD R13, R19, 0x20 ;  /* 0x00000020130d7836 */ /* 0x000fc60000000000 */
[----:B------:R-:W-:-:S04]  /*a0b0*/  ISETP.GE.U32.AND.EX P0, PT, R9, UR5, PT, P0 ;  /* 0x0000000509007c0c */ /* 0x000fc8000bf06100 */
[----:B------:R-:W-:Y:S02]  /*a0c0*/  ISETP.GE.OR P0, PT, R13, R16, P0 ;  /* 0x000000100d00720c */ /* 0x000fe40000706670 */
[----:B------:R-:W1:Y:S11]  /*a0d0*/  @!P1 LDC.64 R12, c[0x0][0x430] ;  /* 0x00010c00ff0c9b82 */ /* 0x000e760000000a00 */
[----:B------:R-:W3:Y:S08]  /*a0e0*/  @!P0 LDC.64 R14, c[0x0][0x428] ;  /* 0x00010a00ff0e8b82 */ /* 0x000ef00000000a00 */
[----:B0-----:R-:W0:Y:S01]  /*a0f0*/  @!P0 LDC.64 R2, c[0x0][0x430] ;  /* 0x00010c00ff028b82 */ /* 0x001e220000000a00 */
[----:B-1----:R-:W-:-:S04]  /*a100*/  @!P1 LEA R12, P2, R26, R12, 0x2 ;  /* 0x0000000c1a0c9211 */ /* 0x002fc800078410ff */
[----:B------:R-:W-:Y:S02]  /*a110*/  @!P1 LEA.HI.X R13, R26, R13, R27, 0x2, P2 ;  /* 0x0000000d1a0d9211 */ /* 0x000fe400010f141b */
[----:B---3--:R-:W-:-:S04]  /*a120*/  @!P0 LEA R14, P3, R8, R14, 0x2 ;  /* 0x0000000e080e8211 */ /* 0x008fc800078610ff */
[----:B------:R-:W-:Y:S01]  /*a130*/  @!P0 LEA.HI.X R15, R8, R15, R9, 0x2, P3 ;  /* 0x0000000f080f8211 */ /* 0x000fe200018f1409 */
[----:B--2---:R1:W-:Y:S05]  /*a140*/  @!P1 STG.E desc[UR28][R12.64+-0x4], R17 ;  /* 0xfffffc110c009986 */ /* 0x0043ea000c10191c */
[----:B------:R-:W2:Y:S01]  /*a150*/  @!P0 LDG.E R15, desc[UR28][R14.64] ;  /* 0x0000001c0e0f8981 */ /* 0x000ea2000c1e1900 */
[----:B------:R-:W-:Y:S01]  /*a160*/  ISETP.GE.U32.AND P1, PT, R4, UR4, PT ;  /* 0x0000000404007c0c */ /* 0x000fe2000bf26070 */
[----:B------:R-:W-:Y:S01]  /*a170*/  VIADD R19, R19, 0x40 ;  /* 0x0000004013137836 */ /* 0x000fe20000000000 */
[----:B0-----:R-:W-:Y:S02]  /*a180*/  @!P0 LEA R2, P2, R10, R2, 0x2 ;  /* 0x000000020a028211 */ /* 0x001fe400078410ff */
[----:B------:R-:W-:-:S02]  /*a190*/  ISETP.GE.U32.AND.EX P1, PT, R5, UR5, PT, P1 ;  /* 0x0000000505007c0c */ /* 0x000fc4000bf26110 */
[----:B------:R-:W-:Y:S02]  /*a1a0*/  @!P0 LEA.HI.X R3, R10, R3, R11, 0x2, P2 ;  /* 0x000000030a038211 */ /* 0x000fe400010f140b */
[----:B------:R-:W-:-:S03]  /*a1b0*/  ISETP.GE.OR P1, PT, R19, R16, P1 ;  /* 0x000000101300720c */ /* 0x000fc60000f26670 */
[----:B--2---:R1:W-:Y:S10]  /*a1c0*/  @!P0 STG.E desc[UR28][R2.64+-0x4], R15 ;  /* 0xfffffc0f02008986 */ /* 0x0043f4000c10191c */
[----:B------:R-:W-:Y:S05]  /*a1d0*/  @P1 EXIT ;  /* 0x000000000000194d */ /* 0x000fea0003800000 */
[----:B------:R-:W1:Y:S02]  /*a1e0*/  LDCU.64 UR4, c[0x0][0x428] ;  /* 0x00008500ff0477ac */ /* 0x000e640008000a00 */
[----:B-1----:R-:W-:-:S04]  /*a1f0*/  LEA R2, P0, R4, UR4, 0x2 ;  /* 0x0000000404027c11 */ /* 0x002fc8000f8010ff */
[----:B------:R-:W-:Y:S01]  /*a200*/  LEA.HI.X R3, R4, UR5, R5, 0x2, P0 ;  /* 0x0000000504037c11 */ /* 0x000fe200080f1405 */
[----:B------:R-:W0:Y:S05]  /*a210*/  LDCU.64 UR4, c[0x0][0x430] ;  /* 0x00008600ff0477ac */ /* 0x000e2a0008000a00 */
[----:B------:R-:W2:Y:S01]  /*a220*/  LDG.E R3, desc[UR28][R2.64] ;  /* 0x0000001c02037981 */ /* 0x000ea2000c1e1900 */
[----:B0-----:R-:W-:-:S04]  /*a230*/  LEA R4, P0, R6, UR4, 0x2 ;  /* 0x0000000406047c11 */ /* 0x001fc8000f8010ff */
[----:B------:R-:W-:-:S05]  /*a240*/  LEA.HI.X R5, R6, UR5, R7, 0x2, P0 ;  /* 0x0000000506057c11 */ /* 0x000fca00080f1407 */
[----:B--2---:R-:W-:Y:S01]  /*a250*/  STG.E desc[UR28][R4.64+-0x4], R3 ;  /* 0xfffffc0304007986 */ /* 0x004fe2000c10191c */
[----:B------:R-:W-:Y:S05]  /*a260*/  EXIT ;  /* 0x000000000000794d */ /* 0x000fea0003800000 */
.L_x_9:
[----:B------:R-:W-:Y:S01]  /*a270*/  BSSY B1, `(.L_x_116) ;  /* 0x0000006000017945 */ /* 0x000fe20003800000 */
[----:B------:R-:W-:Y:S01]  /*a280*/  PLOP3.LUT P0, PT, P0, PT, PT, 0x8, 0x80 ;  /* 0x000000000080781c */ /* 0x000fe2000070e170 */
[----:B------:R-:W-:-:S12]  /*a290*/  IMAD.MOV.U32 R37, RZ, RZ, -0x1 ;  /* 0xffffffffff257424 */ /* 0x000fd800078e00ff */
[----:B------:R-:W-:Y:S05]  /*a2a0*/  WARPSYNC.COLLECTIVE R37, `(.L_x_117) ;  /* 0x0000000025087348 */ /* 0x000fea0003c00000 */
[----:B------:R-:W-:Y:S01]  /*a2b0*/  VOTE.ANY P0, P0 ;  /* 0x0000000000ff7806 */ /* 0x000fe20000000100 */
[----:B------:R-:W-:-:S12]  /*a2c0*/  ENDCOLLECTIVE ;  /* 0x000000000000791b */ /* 0x000fd80003800000 */
.L_x_117:
[----:B------:R-:W-:Y:S05]  /*a2d0*/  BSYNC B1 ;  /* 0x0000000000017941 */ /* 0x000fea0003800000 */
.L_x_116:
[----:B------:R-:W-:Y:S05]  /*a2e0*/  BRA `(.L_x_118) ;  /* 0xffffff9800447947 */ /* 0x000fea000383ffff */
.L_x_14:
[----:B------:R-:W-:Y:S01]  /*a2f0*/  BSSY B1, `(.L_x_119) ;  /* 0x0000006000017945 */ /* 0x000fe20003800000 */
[----:B------:R-:W-:Y:S01]  /*a300*/  PLOP3.LUT P0, PT, P0, PT, PT, 0x8, 0x80 ;  /* 0x000000000080781c */ /* 0x000fe2000070e170 */
[----:B------:R-:W-:-:S12]  /*a310*/  IMAD.MOV.U32 R37, RZ, RZ, -0x1 ;  /* 0xffffffffff257424 */ /* 0x000fd800078e00ff */
[----:B01---5:R-:W-:Y:S05]  /*a320*/  WARPSYNC.COLLECTIVE R37, `(.L_x_120) ;  /* 0x0000000025087348 */ /* 0x023fea0003c00000 */
[----:B------:R-:W-:Y:S01]  /*a330*/  VOTE.ANY R37, PT, P0 ;  /* 0x0000000000257806 */ /* 0x000fe200000e0100 */
[----:B01---5:R-:W-:Y:S06]  /*a340*/  ENDCOLLECTIVE ;  /* 0x000000000000791b */ /* 0x023fec0003800000 */
.L_x_120:
[----:B------:R-:W-:Y:S05]  /*a350*/  BSYNC B1 ;  /* 0x0000000000017941 */ /* 0x000fea0003800000 */
.L_x_119:
[----:B------:R-:W-:Y:S05]  /*a360*/  BRA `(.L_x_121) ;  /* 0xffffff9800707947 */ /* 0x000fea000383ffff */
.L_x_15:
[----:B------:R-:W-:Y:S01]  /*a370*/  BSSY B1, `(.L_x_122) ;  /* 0x0000007000017945 */ /* 0x000fe20003800000 */
[----:B-----5:R-:W-:Y:S02]  /*a380*/  IMAD.MOV.U32 R34, RZ, RZ, R20 ;  /* 0x000000ffff227224 */ /* 0x020fe400078e0014 */
[----:B------:R-:W-:Y:S02]  /*a390*/  IMAD.MOV.U32 R35, RZ, RZ, 0x1 ;  /* 0x00000001ff237424 */ /* 0x000fe400078e00ff */
[----:B------:R-:W-:-:S07]  /*a3a0*/  IMAD.MOV.U32 R37, RZ, RZ, -0x1 ;  /* 0xffffffffff257424 */ /* 0x000fce00078e00ff */
[----:B01----:R-:W-:Y:S05]  /*a3b0*/  WARPSYNC.COLLECTIVE R37, `(.L_x_123) ;  /* 0x0000000025087348 */ /* 0x003fea0003c00000 */
[----:B-1----:R1:W2:Y:S02]  /*a3c0*/  SHFL.DOWN P0, R35, R34, R35, R38 ;  /* 0x0800002322237389 */ /* 0x0022a40000000026 */
[----:B012---:R-:W-:Y:S05]  /*a3d0*/  ENDCOLLECTIVE ;  /* 0x000000000000791b */ /* 0x007fea0003800000 */
.L_x_123:
[----:B------:R-:W-:Y:S05]  /*a3e0*/  BSYNC B1 ;  /* 0x0000000000017941 */ /* 0x000fea0003800000 */
.L_x_122:
[----:B------:R-:W-:Y:S05]  /*a3f0*/  BRA `(.L_x_124) ;  /* 0xffffff9800687947 */ /* 0x000fea000383ffff */
.L_x_16:
[----:B------:R-:W-:Y:S01]  /*a400*/  BSSY B1, `(.L_x_125) ;  /* 0x0000007000017945 */ /* 0x000fe20003800000 */
[----:B-----5:R-:W-:Y:S02]  /*a410*/  IMAD.MOV.U32 R34, RZ, RZ, R21 ;  /* 0x000000ffff227224 */ /* 0x020fe400078e0015 */
[----:B------:R-:W-:Y:S02]  /*a420*/  IMAD.MOV.U32 R35, RZ, RZ, 0x1 ;  /* 0x00000001ff237424 */ /* 0x000fe400078e00ff */
[----:B------:R-:W-:-:S07]  /*a430*/  IMAD.MOV.U32 R37, RZ, RZ, -0x1 ;  /* 0xffffffffff257424 */ /* 0x000fce00078e00ff */
[----:B01----:R-:W-:Y:S05]  /*a440*/  WARPSYNC.COLLECTIVE R37, `(.L_x_126) ;  /* 0x0000000025087348 */ /* 0x003fea0003c00000 */
[----:B-1----:R1:W2:Y:S02]  /*a450*/  SHFL.DOWN P0, R35, R34, R35, R38 ;  /* 0x0800002322237389 */ /* 0x0022a40000000026 */
[----:B012---:R-:W-:Y:S05]  /*a460*/  ENDCOLLECTIVE ;  /* 0x000000000000791b */ /* 0x007fea0003800000 */
.L_x_126:
[----:B------:R-:W-:Y:S05]  /*a470*/  BSYNC B1 ;  /* 0x0000000000017941 */ /* 0x000fea0003800000 */
.L_x_125:
[----:B------:R-:W-:Y:S05]  /*a480*/  BRA `(.L_x_127) ;  /* 0xffffff98004c7947 */ /* 0x000fea000383ffff */
.L_x_17:
[----:B------:R-:W-:Y:S01]  /*a490*/  BSSY B1, `(.L_x_128) ;  /* 0x0000007000017945 */ /* 0x000fe20003800000 */
[----:B-----5:R-:W-:Y:S02]  /*a4a0*/  IMAD.MOV.U32 R34, RZ, RZ, R6 ;  /* 0x000000ffff227224 */ /* 0x020fe400078e0006 */
[----:B------:R-:W-:Y:S02]  /*a4b0*/  IMAD.MOV.U32 R35, RZ, RZ, 0x1 ;  /* 0x00000001ff237424 */ /* 0x000fe400078e00ff */
[----:B------:R-:W-:-:S07]  /*a4c0*/  IMAD.MOV.U32 R37, RZ, RZ, -0x1 ;  /* 0xffffffffff257424 */ /* 0x000fce00078e00ff */
[----:B01----:R-:W-:Y:S05]  /*a4d0*/  WARPSYNC.COLLECTIVE R37, `(.L_x_129) ;  /* 0x0000000025087348 */ /* 0x003fea0003c00000 */
[----:B-1----:R1:W2:Y:S02]  /*a4e0*/  SHFL.DOWN P0, R35, R34, R35, R38 ;  /* 0x0800002322237389 */ /* 0x0022a40000000026 */
[----:B012---:R-:W-:Y:S05]  /*a4f0*/  ENDCOLLECTIVE ;  /* 0x000000000000791b */ /* 0x007fea0003800000 */
.L_x_129:
[----:B------:R-:W-:Y:S05]  /*a500*/  BSYNC B1 ;  /* 0x0000000000017941 */ /* 0x000fea0003800000 */
.L_x_128:
[----:B------:R-:W-:Y:S02]  /*a510*/  IMAD.MOV.U32 R3, RZ, RZ, R35 ;  /* 0x000000ffff037224 */ /* 0x000fe400078e0023 */
[----:B------:R-:W-:Y:S02]  /*a520*/  IMAD.MOV.U32 R35, RZ, RZ, 0x1 ;  /* 0x00000001ff237424 */ /* 0x000fe400078e00ff */
[----:B------:R-:W-:Y:S02]  /*a530*/  IMAD.MOV.U32 R34, RZ, RZ, R7 ;  /* 0x000000ffff227224 */ /* 0x000fe400078e0007 */
[----:B------:R-:W-:-:S07]  /*a540*/  IMAD.MOV.U32 R37, RZ, RZ, -0x1 ;  /* 0xffffffffff257424 */ /* 0x000fce00078e00ff */
[----:B------:R-:W-:Y:S05]  /*a550*/  WARPSYNC.COLLECTIVE R37, `(.L_x_130) ;  /* 0x0000000025087348 */ /* 0x000fea0003c00000 */
[----:B------:R0:W1:Y:S02]  /*a560*/  SHFL.DOWN P0, R35, R34, R35, R38 ;  /* 0x0800002322237389 */ /* 0x0000640000000026 */
[----:B01----:R-:W-:Y:S05]  /*a570*/  ENDCOLLECTIVE ;  /* 0x000000000000791b */ /* 0x003fea0003800000 */
.L_x_130:
[----:B------:R-:W-:Y:S01]  /*a580*/  IMAD.MOV.U32 R24, RZ, RZ, R35 ;  /* 0x000000ffff187224 */ /* 0x000fe200078e0023 */
[----:B------:R-:W-:Y:S06]  /*a590*/  BRA `(.L_x_131) ;  /* 0xffffff9800187947 */ /* 0x000fec000383ffff */
.L_x_18:
[----:B------:R-:W-:Y:S01]  /*a5a0*/  BSSY B1, `(.L_x_132) ;  /* 0x0000007000017945 */ /* 0x000fe20003800000 */
[----:B------:R-:W-:Y:S02]  /*a5b0*/  IMAD.MOV.U32 R34, RZ, RZ, R20 ;  /* 0x000000ffff227224 */ /* 0x000fe400078e0014 */
[----:B------:R-:W-:Y:S02]  /*a5c0*/  IMAD.MOV.U32 R35, RZ, RZ, 0x2 ;  /* 0x00000002ff237424 */ /* 0x000fe400078e00ff */
[----:B------:R-:W-:-:S07]  /*a5d0*/  IMAD.MOV.U32 R37, RZ, RZ, -0x1 ;  /* 0xffffffffff257424 */ /* 0x000fce00078e00ff */
[----:B-1----:R-:W-:Y:S05]  /*a5e0*/  WARPSYNC.COLLECTIVE R37, `(.L_x_133) ;  /* 0x0000000025087348 */ /* 0x002fea0003c00000 */
[----:B------:R0:W2:Y:S02]  /*a5f0*/  SHFL.DOWN P0, R35, R34, R35, R38 ;  /* 0x0800002322237389 */ /* 0x0000a40000000026 */
[----:B012---:R-:W-:Y:S05]  /*a600*/  ENDCOLLECTIVE ;  /* 0x000000000000791b */ /* 0x007fea0003800000 */
.L_x_133:
[----:B------:R-:W-:Y:S05]  /*a610*/  BSYNC B1 ;  /* 0x0000000000017941 */ /* 0x000fea0003800000 */
.L_x_132:
[----:B------:R-:W-:Y:S05]  /*a620*/  BRA `(.L_x_134) ;  /* 0xffffff98000c7947 */ /* 0x000fea000383ffff */
.L_x_19:
[----:B------:R-:W-:Y:S01]  /*a630*/  BSSY B1, `(.L_x_135) ;  /* 0x0000007000017945 */ /* 0x000fe20003800000 */
[----:B------:R-:W-:Y:S02]  /*a640*/  IMAD.MOV.U32 R34, RZ, RZ, R21 ;  /* 0x000000ffff227224 */ /* 0x000fe400078e0015 */
[----:B------:R-:W-:Y:S02]  /*a650*/  IMAD.MOV.U32 R35, RZ, RZ, 0x2 ;  /* 0x00000002ff237424 */ /* 0x000fe400078e00ff */
[----:B------:R-:W-:-:S07]  /*a660*/  IMAD.MOV.U32 R37, RZ, RZ, -0x1 ;  /* 0xffffffffff257424 */ /* 0x000fce00078e00ff */
[----:B-1----:R-:W-:Y:S05]  /*a670*/  WARPSYNC.COLLECTIVE R37, `(.L_x_136) ;  /* 0x0000000025087348 */ /* 0x002fea0003c00000 */
[----:B------:R0:W2:Y:S02]  /*a680*/  SHFL.DOWN P0, R35, R34, R35, R38 ;  /* 0x0800002322237389 */ /* 0x0000a40000000026 */
[----:B012---:R-:W-:Y:S05]  /*a690*/  ENDCOLLECTIVE ;  /* 0x000000000000791b */ /* 0x007fea0003800000 */
.L_x_136:
[----:B------:R-:W-:Y:S05]  /*a6a0*/  BSYNC B1 ;  /* 0x0000000000017941 */ /* 0x000fea0003800000 */
.L_x_135:
[----:B------:R-:W-:Y:S05]  /*a6b0*/  BRA `(.L_x_137) ;  /* 0xffffff9400f07947 */ /* 0x000fea000383ffff */
.L_x_20:
[----:B------:R-:W-:Y:S01]  /*a6c0*/  BSSY B1, `(.L_x_138) ;  /* 0x0000007000017945 */ /* 0x000fe20003800000 */
[----:B------:R-:W-:Y:S02]  /*a6d0*/  IMAD.MOV.U32 R34, RZ, RZ, R25 ;  /* 0x000000ffff227224 */ /* 0x000fe400078e0019 */
[----:B------:R-:W-:Y:S02]  /*a6e0*/  IMAD.MOV.U32 R35, RZ, RZ, 0x2 ;  /* 0x00000002ff237424 */ /* 0x000fe400078e00ff */
[----:B------:R-:W-:-:S07]  /*a6f0*/  IMAD.MOV.U32 R37, RZ, RZ, -0x1 ;  /* 0xffffffffff257424 */ /* 0x000fce00078e00ff */
[----:B------:R-:W-:Y:S05]  /*a700*/  WARPSYNC.COLLECTIVE R37, `(.L_x_139) ;  /* 0x0000000025087348 */ /* 0x000fea0003c00000 */
[----:B------:R0:W1:Y:S02]  /*a710*/  SHFL.DOWN P0, R35, R34, R35, R38 ;  /* 0x0800002322237389 */ /* 0x0000640000000026 */
[----:B01----:R-:W-:Y:S05]  /*a720*/  ENDCOLLECTIVE ;  /* 0x000000000000791b */ /* 0x003fea0003800000 */
.L_x_139:
[----:B------:R-:W-:Y:S05]  /*a730*/  BSYNC B1 ;  /* 0x0000000000017941 */ /* 0x000fea0003800000 */
.L_x_138:
[----:B------:R-:W-:Y:S02]  /*a740*/  IMAD.MOV.U32 R3, RZ, RZ, R35 ;  /* 0x000000ffff037224 */ /* 0x000fe400078e0023 */
[----:B------:R-:W-:Y:S02]  /*a750*/  IMAD.MOV.U32 R35, RZ, RZ, 0x2 ;  /* 0x00000002ff237424 */ /* 0x000fe400078e00ff */
[----:B------:R-:W-:Y:S02]  /*a760*/  IMAD.MOV.U32 R34, RZ, RZ, R7 ;  /* 0x000000ffff227224 */ /* 0x000fe400078e0007 */
[----:B------:R-:W-:-:S07]  /*a770*/  IMAD.MOV.U32 R37, RZ, RZ, -0x1 ;  /* 0xffffffffff257424 */ /* 0x000fce00078e00ff */
[----:B------:R-:W-:Y:S05]  /*a780*/  WARPSYNC.COLLECTIVE R37, `(.L_x_140) ;  /* 0x0000000025087348 */ /* 0x000fea0003c00000 */
[----:B------:R0:W1:Y:S02]  /*a790*/  SHFL.DOWN P0, R35, R34, R35, R38 ;  /* 0x0800002322237389 */ /* 0x0000640000000026 */
[----:B01----:R-:W-:Y:S05]  /*a7a0*/  ENDCOLLECTIVE ;  /* 0x000000000000791b */ /* 0x003fea0003800000 */
.L_x_140:
[----:B------:R-:W-:Y:S01]  /*a7b0*/  IMAD.MOV.U32 R6, RZ, RZ, R35 ;  /* 0x000000ffff067224 */ /* 0x000fe200078e0023 */
[----:B------:R-:W-:Y:S06]  /*a7c0*/  BRA `(.L_x_141) ;  /* 0xffffff9400c07947 */ /* 0x000fec000383ffff */
.L_x_21:
[----:B------:R-:W-:Y:S01]  /*a7d0*/  BSSY B1, `(.L_x_142) ;  /* 0x0000007000017945 */ /* 0x000fe20003800000 */
[----:B------:R-:W-:Y:S02]  /*a7e0*/  IMAD.MOV.U32 R34, RZ, RZ, R20 ;  /* 0x000000ffff227224 */ /* 0x000fe400078e0014 */
[----:B------:R-:W-:Y:S02]  /*a7f0*/  IMAD.MOV.U32 R35, RZ, RZ, 0x4 ;  /* 0x00000004ff237424 */ /* 0x000fe400078e00ff */
[----:B------:R-:W-:-:S07]  /*a800*/  IMAD.MOV.U32 R37, RZ, RZ, -0x1 ;  /* 0xffffffffff257424 */ /* 0x000fce00078e00ff */
[----:B0-----:R-:W-:Y:S05]  /*a810*/  WARPSYNC.COLLECTIVE R37, `(.L_x_143) ;  /* 0x0000000025087348 */ /* 0x001fea0003c00000 */
[----:B------:R1:W2:Y:S02]  /*a820*/  SHFL.DOWN P0, R35, R34, R35, R38 ;  /* 0x0800002322237389 */ /* 0x0002a40000000026 */
[----:B012---:R-:W-:Y:S05]  /*a830*/  ENDCOLLECTIVE ;  /* 0x000000000000791b */ /* 0x007fea0003800000 */
.L_x_143:
[----:B------:R-:W-:Y:S05]  /*a840*/  BSYNC B1 ;  /* 0x0000000000017941 */ /* 0x000fea0003800000 */
.L_x_142:
[----:B------:R-:W-:Y:S05]  /*a850*/  BRA `(.L_x_144) ;  /* 0xffffff9400b87947 */ /* 0x000fea000383ffff */
.L_x_22:
[----:B------:R-:W-:Y:S01]  /*a860*/  BSSY B1, `(.L_x_145) ;  /* 0x0000007000017945 */ /* 0x000fe20003800000 */
[----:B------:R-:W-:Y:S02]  /*a870*/  IMAD.MOV.U32 R34, RZ, RZ, R21 ;  /* 0x000000ffff227224 */ /* 0x000fe400078e0015 */
[----:B------:R-:W-:Y:S02]  /*a880*/  IMAD.MOV.U32 R35, RZ, RZ, 0x4 ;  /* 0x00000004ff237424 */ /* 0x000fe400078e00ff */
[----:B------:R-:W-:-:S07]  /*a890*/  IMAD.MOV.U32 R37, RZ, RZ, -0x1 ;  /* 0xffffffffff257424 */ /* 0x000fce00078e00ff */
[----:B0-----:R-:W-:Y:S05]  /*a8a0*/  WARPSYNC.COLLECTIVE R37, `(.L_x_146) ;  /* 0x0000000025087348 */ /* 0x001fea0003c00000 */
[----:B------:R1:W2:Y:S02]  /*a8b0*/  SHFL.DOWN P0, R35, R34, R35, R38 ;  /* 0x0800002322237389 */ /* 0x0002a40000000026 */
[----:B012---:R-:W-:Y:S05]  /*a8c0*/  ENDCOLLECTIVE ;  /* 0x000000000000791b */ /* 0x007fea0003800000 */
.L_x_146:
[----:B------:R-:W-:Y:S05]  /*a8d0*/  BSYNC B1 ;  /* 0x0000000000017941 */ /* 0x000fea0003800000 */
.L_x_145:
[----:B------:R-:W-:Y:S05]  /*a8e0*/  BRA `(.L_x_147) ;  /* 0xffffff94009c7947 */ /* 0x000fea000383ffff */
.L_x_23:
[----:B------:R-:W-:Y:S01]  /*a8f0*/  BSSY B1, `(.L_x_148) ;  /* 0x0000007000017945 */ /* 0x000fe20003800000 */
[----:B------:R-:W-:Y:S02]  /*a900*/  IMAD.MOV.U32 R34, RZ, RZ, R24 ;  /* 0x000000ffff227224 */ /* 0x000fe400078e0018 */
[----:B------:R-:W-:Y:S02]  /*a910*/  IMAD.MOV.U32 R35, RZ, RZ, 0x4 ;  /* 0x00000004ff237424 */ /* 0x000fe400078e00ff */
[----:B------:R-:W-:-:S07]  /*a920*/  IMAD.MOV.U32 R37, RZ, RZ, -0x1 ;  /* 0xffffffffff257424 */ /* 0x000fce00078e00ff */
[----:B0-----:R-:W-:Y:S05]  /*a930*/  WARPSYNC.COLLECTIVE R37, `(.L_x_149) ;  /* 0x0000000025087348 */ /* 0x001fea0003c00000 */
[----:B------:R1:W2:Y:S02]  /*a940*/  SHFL.DOWN P0, R35, R34, R35, R38 ;  /* 0x0800002322237389 */ /* 0x0002a40000000026 */
[----:B012---:R-:W-:Y:S05]  /*a950*/  ENDCOLLECTIVE ;  /* 0x000000000000791b */ /* 0x007fea0003800000 */
.L_x_149:
[----:B------:R-:W-:Y:S05]  /*a960*/  BSYNC B1 ;  /* 0x0000000000017941 */ /* 0x000fea0003800000 */
.L_x_148:
[----:B------:R-:W-:Y:S02]  /*a970*/  IMAD.MOV.U32 R3, RZ, RZ, R35 ;  /* 0x000000ffff037224 */ /* 0x000fe400078e0023 */
[----:B------:R-:W-:Y:S02]  /*a980*/  IMAD.MOV.U32 R35, RZ, RZ, 0x4 ;  /* 0x00000004ff237424 */ /* 0x000fe400078e00ff */
[----:B------:R-:W-:Y:S02]  /*a990*/  IMAD.MOV.U32 R34, RZ, RZ, R29 ;  /* 0x000000ffff227224 */ /* 0x000fe400078e001d */
[----:B------:R-:W-:-:S07]  /*a9a0*/  IMAD.MOV.U32 R37, RZ, RZ, -0x1 ;  /* 0xffffffffff257424 */ /* 0x000fce00078e00ff */
[----:B------:R-:W-:Y:S05]  /*a9b0*/  WARPSYNC.COLLECTIVE R37, `(.L_x_150) ;  /* 0x0000000025087348 */ /* 0x000fea0003c00000 */
[----:B------:R0:W1:Y:S02]  /*a9c0*/  SHFL.DOWN P0, R35, R34, R35, R38 ;  /* 0x0800002322237389 */ /* 0x0000640000000026 */
[----:B01----:R-:W-:Y:S05]  /*a9d0*/  ENDCOLLECTIVE ;  /* 0x000000000000791b */ /* 0x003fea0003800000 */
.L_x_150:
[----:B------:R-:W-:Y:S01]  /*a9e0*/  IMAD.MOV.U32 R6, RZ, RZ, R35 ;  /* 0x000000ffff067224 */ /* 0x000fe200078e0023 */
[----:B------:R-:W-:Y:S06]  /*a9f0*/  BRA `(.L_x_151) ;  /* 0xffffff94006c7947 */ /* 0x000fec000383ffff */
.L_x_24:
[----:B------:R-:W-:Y:S01]  /*aa00*/  BSSY B1, `(.L_x_152) ;  /* 0x0000007000017945 */ /* 0x000fe20003800000 */
[----:B------:R-:W-:Y:S02]  /*aa10*/  IMAD.MOV.U32 R34, RZ, RZ, R20 ;  /* 0x000000ffff227224 */ /* 0x000fe400078e0014 */
[----:B------:R-:W-:Y:S02]  /*aa20*/  IMAD.MOV.U32 R35, RZ, RZ, 0x8 ;  /* 0x00000008ff237424 */ /* 0x000fe400078e00ff */
[----:B------:R-:W-:-:S07]  /*aa30*/  IMAD.MOV.U32 R37, RZ, RZ, -0x1 ;  /* 0xffffffffff257424 */ /* 0x000fce00078e00ff */
[----:B------:R-:W-:Y:S05]  /*aa40*/  WARPSYNC.COLLECTIVE R37, `(.L_x_153) ;  /* 0x0000000025087348 */ /* 0x000fea0003c00000 */
[----:B------:R0:W1:Y:S02]  /*aa50*/  SHFL.DOWN P0, R35, R34, R35, R38 ;  /* 0x0800002322237389 */ /* 0x0000640000000026 */
[----:B01----:R-:W-:Y:S05]  /*aa60*/  ENDCOLLECTIVE ;  /* 0x000000000000791b */ /* 0x003fea0003800000 */
.L_x_153:
[----:B------:R-:W-:Y:S05]  /*aa70*/  BSYNC B1 ;  /* 0x0000000000017941 */ /* 0x000fea0003800000 */
.L_x_152:
[----:B------:R-:W-:Y:S05]  /*aa80*/  BRA `(.L_x_154) ;  /* 0xffffff9400647947 */ /* 0x000fea000383ffff */
.L_x_25:
[----:B------:R-:W-:Y:S01]  /*aa90*/  BSSY B1, `(.L_x_155) ;  /* 0x0000007000017945 */ /* 0x000fe20003800000 */
[----:B------:R-:W-:Y:S02]  /*aaa0*/  IMAD.MOV.U32 R34, RZ, RZ, R21 ;  /* 0x000000ffff227224 */ /* 0x000fe400078e0015 */
[----:B------:R-:W-:Y:S02]  /*aab0*/  IMAD.MOV.U32 R35, RZ, RZ, 0x8 ;  /* 0x00000008ff237424 */ /* 0x000fe400078e00ff */
[----:B------:R-:W-:-:S07]  /*aac0*/  IMAD.MOV.U32 R37, RZ, RZ, -0x1 ;  /* 0xffffffffff257424 */ /* 0x000fce00078e00ff */
[----:B------:R-:W-:Y:S05]  /*aad0*/  WARPSYNC.COLLECTIVE R37, `(.L_x_156) ;  /* 0x0000000025087348 */ /* 0x000fea0003c00000 */
[----:B------:R0:W1:Y:S02]  /*aae0*/  SHFL.DOWN P0, R35, R34, R35, R38 ;  /* 0x0800002322237389 */ /* 0x0000640000000026 */
[----:B01----:R-:W-:Y:S05]  /*aaf0*/  ENDCOLLECTIVE ;  /* 0x000000000000791b */ /* 0x003fea0003800000 */
.L_x_156:
[----:B------:R-:W-:Y:S05]  /*ab00*/  BSYNC B1 ;  /* 0x0000000000017941 */ /* 0x000fea0003800000 */
.L_x_155:
[----:B------:R-:W-:Y:S05]  /*ab10*/  BRA `(.L_x_157) ;  /* 0xffffff9400487947 */ /* 0x000fea000383ffff */
.L_x_26:
[----:B------:R-:W-:Y:S01]  /*ab20*/  BSSY B1, `(.L_x_158) ;  /* 0x0000007000017945 */ /* 0x000fe20003800000 */
[----:B------:R-:W-:Y:S02]  /*ab30*/  IMAD.MOV.U32 R34, RZ, RZ, R24 ;  /* 0x000000ffff227224 */ /* 0x000fe400078e0018 */
[----:B------:R-:W-:Y:S02]  /*ab40*/  IMAD.MOV.U32 R35, RZ, RZ, 0x8 ;  /* 0x00000008ff237424 */ /* 0x000fe400078e00ff */
[----:B------:R-:W-:-:S07]  /*ab50*/  IMAD.MOV.U32 R37, RZ, RZ, -0x1 ;  /* 0xffffffffff257424 */ /* 0x000fce00078e00ff */
[----:B------:R-:W-:Y:S05]  /*ab60*/  WARPSYNC.COLLECTIVE R37, `(.L_x_159) ;  /* 0x0000000025087348 */ /* 0x000fea0003c00000 */
[----:B------:R0:W1:Y:S02]  /*ab70*/  SHFL.DOWN P0, R35, R34, R35, R38 ;  /* 0x0800002322237389 */ /* 0x0000640000000026 */
[----:B01----:R-:W-:Y:S05]  /*ab80*/  ENDCOLLECTIVE ;  /* 0x000000000000791b */ /* 0x003fea0003800000 */
.L_x_159:
[----:B------:R-:W-:Y:S05]  /*ab90*/  BSYNC B1 ;  /* 0x0000000000017941 */ /* 0x000fea0003800000 */
.L_x_158:
[----:B------:R-:W-:Y:S02]  /*aba0*/  IMAD.MOV.U32 R3, RZ, RZ, R35 ;  /* 0x000000ffff037224 */ /* 0x000fe400078e0023 */
[----:B------:R-:W-:Y:S02]  /*abb0*/  IMAD.MOV.U32 R35, RZ, RZ, 0x8 ;  /* 0x00000008ff237424 */ /* 0x000fe400078e00ff */
[----:B------:R-:W-:Y:S02]  /*abc0*/  IMAD.MOV.U32 R34, RZ, RZ, R29 ;  /* 0x000000ffff227224 */ /* 0x000fe400078e001d */
[----:B------:R-:W-:-:S07]  /*abd0*/  IMAD.MOV.U32 R37, RZ, RZ, -0x1 ;  /* 0xffffffffff257424 */ /* 0x000fce00078e00ff */
[----:B------:R-:W-:Y:S05]  /*abe0*/  WARPSYNC.COLLECTIVE R37, `(.L_x_160) ;  /* 0x0000000025087348 */ /* 0x000fea0003c00000 */
[----:B------:R0:W1:Y:S02]  /*abf0*/  SHFL.DOWN P0, R35, R34, R35, R38 ;  /* 0x0800002322237389 */ /* 0x0000640000000026 */
[----:B01----:R-:W-:Y:S05]  /*ac00*/  ENDCOLLECTIVE ;  /* 0x000000000000791b */ /* 0x003fea0003800000 */
.L_x_160:
[----:B------:R-:W-:Y:S01]  /*ac10*/  IMAD.MOV.U32 R7, RZ, RZ, R35 ;  /* 0x000000ffff077224 */ /* 0x000fe200078e0023 */
[----:B------:R-:W-:Y:S06]  /*ac20*/  BRA `(.L_x_161) ;  /* 0xffffff9400187947 */ /* 0x000fec000383ffff */
.L_x_27:
[----:B------:R-:W-:Y:S01]  /*ac30*/  BSSY B1, `(.L_x_162) ;  /* 0x0000007000017945 */ /* 0x000fe20003800000 */
[----:B------:R-:W-:Y:S02]  /*ac40*/  IMAD.MOV.U32 R34, RZ, RZ, R20 ;  /* 0x000000ffff227224 */ /* 0x000fe400078e0014 */
[----:B------:R-:W-:Y:S02]  /*ac50*/  IMAD.MOV.U32 R35, RZ, RZ, 0x10 ;  /* 0x00000010ff237424 */ /* 0x000fe400078e00ff */
[----:B------:R-:W-:-:S07]  /*ac60*/  IMAD.MOV.U32 R37, RZ, RZ, -0x1 ;  /* 0xffffffffff257424 */ /* 0x000fce00078e00ff */
[----:B0-----:R-:W-:Y:S05]  /*ac70*/  WARPSYNC.COLLECTIVE R37, `(.L_x_163) ;  /* 0x0000000025087348 */ /* 0x001fea0003c00000 */
[----:B------:R1:W2:Y:S02]  /*ac80*/  SHFL.DOWN P0, R35, R34, R35, R38 ;  /* 0x0800002322237389 */ /* 0x0002a40000000026 */
[----:B012---:R-:W-:Y:S05]  /*ac90*/  ENDCOLLECTIVE ;  /* 0x000000000000791b */ /* 0x007fea0003800000 */
.L_x_163:
[----:B------:R-:W-:Y:S05]  /*aca0*/  BSYNC B1 ;  /* 0x0000000000017941 */ /* 0x000fea0003800000 */
.L_x_162:
[----:B------:R-:W-:Y:S05]  /*acb0*/  BRA `(.L_x_164) ;  /* 0xffffff9400107947 */ /* 0x000fea000383ffff */
.L_x_28:
[----:B------:R-:W-:Y:S01]  /*acc0*/  BSSY B1, `(.L_x_165) ;  /* 0x0000007000017945 */ /* 0x000fe20003800000 */
[----:B------:R-:W-:Y:S02]  /*acd0*/  IMAD.MOV.U32 R34, RZ, RZ, R21 ;  /* 0x000000ffff227224 */ /* 0x000fe400078e0015 */
[----:B------:R-:W-:Y:S02]  /*ace0*/  IMAD.MOV.U32 R35, RZ, RZ, 0x10 ;  /* 0x00000010ff237424 */ /* 0x000fe400078e00ff */
[----:B------:R-:W-:-:S07]  /*acf0*/  IMAD.MOV.U32 R37, RZ, RZ, -0x1 ;  /* 0xffffffffff257424 */ /* 0x000fce00078e00ff */
[----:B0-----:R-:W-:Y:S05]  /*ad00*/  WARPSYNC.COLLECTIVE R37, `(.L_x_166) ;  /* 0x0000000025087348 */ /* 0x001fea0003c00000 */
[----:B------:R1:W2:Y:S02]  /*ad10*/  SHFL.DOWN P0, R35, R34, R35, R38 ;  /* 0x0800002322237389 */ /* 0x0002a40000000026 */
[----:B012---:R-:W-:Y:S05]  /*ad20*/  ENDCOLLECTIVE ;  /* 0x000000000000791b */ /* 0x007fea0003800000 */
.L_x_166:
[----:B------:R-:W-:Y:S05]  /*ad30*/  BSYNC B1 ;  /* 0x0000000000017941 */ /* 0x000fea0003800000 */
.L_x_165:
[----:B------:R-:W-:Y:S05]  /*ad40*/  BRA `(.L_x_167) ;  /* 0xffffff9000f47947 */ /* 0x000fea000383ffff */
.L_x_29:
[----:B------:R-:W-:Y:S01]  /*ad50*/  BSSY B1, `(.L_x_168) ;  /* 0x0000007000017945 */ /* 0x000fe20003800000 */
[----:B------:R-:W-:Y:S02]  /*ad60*/  IMAD.MOV.U32 R34, RZ, RZ, R6 ;  /* 0x000000ffff227224 */ /* 0x000fe400078e0006 */
[----:B------:R-:W-:Y:S02]  /*ad70*/  IMAD.MOV.U32 R35, RZ, RZ, 0x10 ;  /* 0x00000010ff237424 */ /* 0x000fe400078e00ff */
[----:B------:R-:W-:-:S07]  /*ad80*/  IMAD.MOV.U32 R37, RZ, RZ, -0x1 ;  /* 0xffffffffff257424 */ /* 0x000fce00078e00ff */
[----:B------:R-:W-:Y:S05]  /*ad90*/  WARPSYNC.COLLECTIVE R37, `(.L_x_169) ;  /* 0x0000000025087348 */ /* 0x000fea0003c00000 */
[----:B------:R0:W1:Y:S02]  /*ada0*/  SHFL.DOWN P0, R35, R34, R35, R38 ;  /* 0x0800002322237389 */ /* 0x0000640000000026 */
[----:B01----:R-:W-:Y:S05]  /*adb0*/  ENDCOLLECTIVE ;  /* 0x000000000000791b */ /* 0x003fea0003800000 */
.L_x_169:
[----:B------:R-:W-:Y:S05]  /*adc0*/  BSYNC B1 ;  /* 0x0000000000017941 */ /* 0x000fea0003800000 */
.L_x_168:
[----:B------:R-:W-:Y:S01]  /*add0*/  IMAD.MOV.U32 R3, RZ, RZ, R35 ;  /* 0x000000ffff037224 */ /* 0x000fe200078e0023 */
[----:B------:R-:W0:Y:S01]  /*ade0*/  LDC.64 R24, c[0x0][0x440] ;  /* 0x00011000ff187b82 */ /* 0x000e220000000a00 */
[----:B------:R-:W-:Y:S02]  /*adf0*/  IMAD.MOV.U32 R35, RZ, RZ, 0x10 ;  /* 0x00000010ff237424 */ /* 0x000fe400078e00ff */
[----:B------:R-:W-:Y:S02]  /*ae00*/  IMAD.MOV.U32 R34, RZ, RZ, R29 ;  /* 0x000000ffff227224 */ /* 0x000fe400078e001d */
[----:B------:R-:W-:-:S03]  /*ae10*/  IMAD.MOV.U32 R37, RZ, RZ, -0x1 ;  /* 0xffffffffff257424 */ /* 0x000fc600078e00ff */
[----:B------:R-:W1:Y:S04]  /*ae20*/  LDC.64 R30, c[0x0][0x448] ;  /* 0x00011200ff1e7b82 */ /* 0x000e680000000a00 */
[----:B01----:R-:W-:Y:S05]  /*ae30*/  WARPSYNC.COLLECTIVE R37, `(.L_x_170) ;  /* 0x0000000025087348 */ /* 0x003fea0003c00000 */
[----:B------:R2:W3:Y:S02]  /*ae40*/  SHFL.DOWN P0, R35, R34, R35, R38 ;  /* 0x0800002322237389 */ /* 0x0004e40000000026 */
[----:B0123--:R-:W-:Y:S05]  /*ae50*/  ENDCOLLECTIVE ;  /* 0x000000000000791b */ /* 0x00ffea0003800000 */
.L_x_170:
[----:B------:R-:W0:Y:S01]  /*ae60*/  LDC.64 R26, c[0x0][0x438] ;  /* 0x00010e00ff1a7b82 */ /* 0x000e220000000a00 */
[----:B------:R-:W-:Y:S02]  /*ae70*/  IADD3 R7, P3, PT, R30, 0x200, RZ ;  /* 0x000002001e077810 */ /* 0x000fe40007f7e0ff */
[----:B------:R-:W-:Y:S01]  /*ae80*/  ISETP.NE.AND P0, PT, R2, 0x65, PT ;  /* 0x000000650200780c */ /* 0x000fe20003f05270 */
[----:B------:R-:W-:Y:S02]  /*ae90*/  VIADD R2, R45, 0x10 ;  /* 0x000000102d027836 */ /* 0x000fe40000000000 */
[----:B------:R-:W-:Y:S02]  /*aea0*/  IMAD.MOV.U32 R32, RZ, RZ, R35 ;  /* 0x000000ffff207224 */ /* 0x000fe400078e0023 */
[----:B------:R-:W-:Y:S01]  /*aeb0*/  IMAD.X R31, RZ, RZ, R31, P3 ;  /* 0x000000ffff1f7224 */ /* 0x000fe200018e061f */
[----:B------:R-:W-:Y:S02]  /*aec0*/  ISETP.GT.AND P5, PT, R2, R38, PT ;  /* 0x000000260200720c */ /* 0x000fe40003fa4270 */
[----:B0-----:R-:W-:-:S02]  /*aed0*/  IADD3 R28, P4, PT, R26, 0x80, RZ ;  /* 0x000000801a1c7810 */ /* 0x001fc40007f9e0ff */
[----:B------:R-:W-:Y:S02]  /*aee0*/  SEL R3, R3, RZ, !P5 ;  /* 0x000000ff03037207 */ /* 0x000fe40006800000 */
[----:B------:R-:W-:Y:S01]  /*aef0*/  SEL R32, R32, RZ, !P5 ;  /* 0x000000ff20207207 */ /* 0x000fe20006800000 */
[----:B------:R-:W-:Y:S01]  /*af00*/  IMAD.X R36, RZ, RZ, R27, P4 ;  /* 0x000000ffff247224 */ /* 0x000fe200020e061b */
[----:B------:R-:W-:Y:S02]  /*af10*/  IADD3 R3, P1, PT, R3, R6, RZ ;  /* 0x0000000603037210 */ /* 0x000fe40007f3e0ff */
[----:B------:R-:W-:-:S13]  /*af20*/  IADD3 R6, P2, PT, R24, 0x200, RZ ;  /* 0x0000020018067810 */ /* 0x000fda0007f5e0ff */
[----:B------:R-:W-:Y:S05]  /*af30*/  WARPSYNC.COLLECTIVE R37, `(.L_x_171) ;  /* 0x0000000025087348 */ /* 0x000fea0003c00000 */
[----:B------:R-:W-:Y:S01]  /*af40*/  VOTE.ALL P0, P0 ;  /* 0x0000000000ff7806 */ /* 0x000fe20000000000 */
[----:B------:R-:W-:-:S12]  /*af50*/  ENDCOLLECTIVE ;  /* 0x000000000000791b */ /* 0x000fd80003800000 */
.L_x_171:
[----:B------:R-:W-:Y:S02]  /*af60*/  IMAD.X R29, R32, 0x1, R29, P1 ;  /* 0x00000001201d7824 */ /* 0x000fe400008e061d */
[----:B------:R-:W-:Y:S01]  /*af70*/  IMAD.X R30, RZ, RZ, R25, P2 ;  /* 0x000000ffff1e7224 */ /* 0x000fe200010e0619 */
[----:B------:R-:W-:Y:S06]  /*af80*/  BRA `(.L_x_172) ;  /* 0xffffff9000bc7947 */ /* 0x000fec000383ffff */
.L_x_31:
[----:B------:R-:W-:Y:S01]  /*af90*/  BSSY B1, `(.L_x_173) ;  /* 0x0000006000017945 */ /* 0x000fe20003800000 */
[----:B------:R-:W-:Y:S01]  /*afa0*/  PLOP3.LUT P0, PT, P0, PT, PT, 0x8, 0x80 ;  /* 0x000000000080781c */ /* 0x000fe2000070e170 */
[----:B------:R-:W-:-:S12]  /*afb0*/  IMAD.MOV.U32 R37, RZ, RZ, -0x1 ;  /* 0xffffffffff257424 */ /* 0x000fd800078e00ff */
[----:B------:R-:W-:Y:S05]  /*afc0*/  WARPSYNC.COLLECTIVE R37, `(.L_x_174) ;  /* 0x0000000025087348 */ /* 0x000fea0003c00000 */
[----:B------:R-:W-:Y:S01]  /*afd0*/  VOTE.ANY P0, P0 ;  /* 0x0000000000ff7806 */ /* 0x000fe20000000100 */
[----:B------:R-:W-:-:S12]  /*afe0*/  ENDCOLLECTIVE ;  /* 0x000000000000791b */ /* 0x000fd80003800000 */
.L_x_174:
[----:B------:R-:W-:Y:S05]  /*aff0*/  BSYNC B1 ;  /* 0x0000000000017941 */ /* 0x000fea0003800000 */
.L_x_173:
[----:B------:R-:W-:Y:S05]  /*b000*/  BRA `(.L_x_175) ;  /* 0xffffff9000d87947 */ /* 0x000fea000383ffff */
.L_x_36:
[----:B------:R-:W-:Y:S01]  /*b010*/  BSSY B1, `(.L_x_176) ;  /* 0x0000006000017945 */ /* 0x000fe20003800000 */
[----:B------:R-:W-:Y:S01]  /*b020*/  PLOP3.LUT P0, PT, P0, PT, PT, 0x8, 0x80 ;  /* 0x000000000080781c */ /* 0x000fe2000070e170 */
[----:B------:R-:W-:-:S12]  /*b030*/  IMAD.MOV.U32 R37, RZ, RZ, -0x1 ;  /* 0xffffffffff257424 */ /* 0x000fd800078e00ff */
[----:B-----5:R-:W-:Y:S05]  /*b040*/  WARPSYNC.COLLECTIVE R37, `(.L_x_177) ;  /* 0x0000000025087348 */ /* 0x020fea0003c00000 */
[----:B------:R-:W-:Y:S01]  /*b050*/  VOTE.ANY R37, PT, P0 ;  /* 0x0000000000257806 */ /* 0x000fe200000e0100 */
[----:B-----5:R-:W-:Y:S06]  /*b060*/  ENDCOLLECTIVE ;  /* 0x000000000000791b */ /* 0x020fec0003800000 */
.L_x_177:
[----:B------:R-:W-:Y:S05]  /*b070*/  BSYNC B1 ;  /* 0x0000000000017941 */ /* 0x000fea0003800000 */
.L_x_176:
[----:B------:R-:W-:Y:S05]  /*b080*/  BRA `(.L_x_178) ;  /* 0xffffff94000c7947 */ /* 0x000fea000383ffff */
.L_x_37:
[----:B------:R-:W-:Y:S01]  /*b090*/  BSSY B1, `(.L_x_179) ;  /* 0x0000007000017945 */ /* 0x000fe20003800000 */
[----:B-----5:R-:W-:Y:S02]  /*b0a0*/  IMAD.MOV.U32 R34, RZ, RZ, R24 ;  /* 0x000000ffff227224 */ /* 0x020fe400078e0018 */
[----:B------:R-:W-:Y:S02]  /*b0b0*/  IMAD.MOV.U32 R35, RZ, RZ, 0x1 ;  /* 0x00000001ff237424 */ /* 0x000fe400078e00ff */
[----:B------:R-:W-:-:S07]  /*b0c0*/  IMAD.MOV.U32 R37, RZ, RZ, -0x1 ;  /* 0xffffffffff257424 */ /* 0x000fce00078e00ff */
[----:B01----:R-:W-:Y:S05]  /*b0d0*/  WARPSYNC.COLLECTIVE R37, `(.L_x_180) ;  /* 0x0000000025087348 */ /* 0x003fea0003c00000 */
[----:B-1----:R1:W2:Y:S02]  /*b0e0*/  SHFL.DOWN P0, R35, R34, R35, R38 ;  /* 0x0800002322237389 */ /* 0x0022a40000000026 */
[----:B012---:R-:W-:Y:S05]  /*b0f0*/  ENDCOLLECTIVE ;  /* 0x000000000000791b */ /* 0x007fea0003800000 */
.L_x_180:
[----:B------:R-:W-:Y:S05]  /*b100*/  BSYNC B1 ;  /* 0x0000000000017941 */ /* 0x000fea0003800000 */
.L_x_179:
[----:B------:R-:W-:Y:S05]  /*b110*/  BRA `(.L_x_181) ;  /* 0xffffff9400047947 */ /* 0x000fea000383ffff */
.L_x_38:
[----:B------:R-:W-:Y:S01]  /*b120*/  BSSY B1, `(.L_x_182) ;  /* 0x0000007000017945 */ /* 0x000fe20003800000 */
[----:B-----5:R-:W-:Y:S02]  /*b130*/  IMAD.MOV.U32 R34, RZ, RZ, R25 ;  /* 0x000000ffff227224 */ /* 0x020fe400078e0019 */
[----:B------:R-:W-:Y:S02]  /*b140*/  IMAD.MOV.U32 R35, RZ, RZ, 0x1 ;  /* 0x00000001ff237424 */ /* 0x000fe400078e00ff */
[----:B------:R-:W-:-:S07]  /*b150*/  IMAD.MOV.U32 R37, RZ, RZ, -0x1 ;  /* 0xffffffffff257424 */ /* 0x000fce00078e00ff */
[----:B01----:R-:W-:Y:S05]  /*b160*/  WARPSYNC.COLLECTIVE R37, `(.L_x_183) ;  /* 0x0000000025087348 */ /* 0x003fea0003c00000 */
[----:B-1----:R1:W2:Y:S02]  /*b170*/  SHFL.DOWN P0, R35, R34, R35, R38 ;  /* 0x0800002322237389 */ /* 0x0022a40000000026 */
[----:B012---:R-:W-:Y:S05]  /*b180*/  ENDCOLLECTIVE ;  /* 0x000000000000791b */ /* 0x007fea0003800000 */
.L_x_183:
[----:B------:R-:W-:Y:S05]  /*b190*/  BSYNC B1 ;  /* 0x0000000000017941 */ /* 0x000fea0003800000 */
.L_x_182:
[----:B------:R-:W-:Y:S05]  /*b1a0*/  BRA `(.L_x_184) ;  /* 0xffffff9000e87947 */ /* 0x000fea000383ffff */
.L_x_39:
[----:B------:R-:W-:Y:S01]  /*b1b0*/  BSSY B1, `(.L_x_185) ;  /* 0x0000007000017945 */ /* 0x000fe20003800000 */
[----:B-----5:R-:W-:Y:S02]  /*b1c0*/  IMAD.MOV.U32 R34, RZ, RZ, R26 ;  /* 0x000000ffff227224 */ /* 0x020fe400078e001a */
[----:B------:R-:W-:Y:S02]  /*b1d0*/  IMAD.MOV.U32 R35, RZ, RZ, 0x1 ;  /* 0x00000001ff237424 */ /* 0x000fe400078e00ff */
[----:B------:R-:W-:-:S07]  /*b1e0*/  IMAD.MOV.U32 R37, RZ, RZ, -0x1 ;  /* 0xffffffffff257424 */ /* 0x000fce00078e00ff */
[----:B01----:R-:W-:Y:S05]  /*b1f0*/  WARPSYNC.COLLECTIVE R37, `(.L_x_186) ;  /* 0x0000000025087348 */ /* 0x003fea0003c00000 */
[----:B-1----:R1:W2:Y:S02]  /*b200*/  SHFL.DOWN P0, R35, R34, R35, R38 ;  /* 0x0800002322237389 */ /* 0x0022a40000000026 */
[----:B012---:R-:W-:Y:S05]  /*b210*/  ENDCOLLECTIVE ;  /* 0x000000000000791b */ /* 0x007fea0003800000 */
.L_x_186:
[----:B------:R-:W-:Y:S05]  /*b220*/  BSYNC B1 ;  /* 0x0000000000017941 */ /* 0x000fea0003800000 */
.L_x_185:
[----:B------:R-:W-:Y:S02]  /*b230*/  IMAD.MOV.U32 R32, RZ, RZ, R35 ;  /* 0x000000ffff207224 */ /* 0x000fe400078e0023 */
[----:B------:R-:W-:Y:S02]  /*b240*/  IMAD.MOV.U32 R35, RZ, RZ, 0x1 ;  /* 0x00000001ff237424 */ /* 0x000fe400078e00ff */
[----:B------:R-:W-:Y:S02]  /*b250*/  IMAD.MOV.U32 R34, RZ, RZ, R27 ;  /* 0x000000ffff227224 */ /* 0x000fe400078e001b */
[----:B------:R-:W-:-:S07]  /*b260*/  IMAD.MOV.U32 R37, RZ, RZ, -0x1 ;  /* 0xffffffffff257424 */ /* 0x000fce00078e00ff */
[----:B------:R-:W-:Y:S05]  /*b270*/  WARPSYNC.COLLECTIVE R37, `(.L_x_187) ;  /* 0x0000000025087348 */ /* 0x000fea0003c00000 */
[----:B------:R0:W1:Y:S02]  /*b280*/  SHFL.DOWN P0, R35, R34, R35, R38 ;  /* 0x0800002322237389 */ /* 0x0000640000000026 */
[----:B01----:R-:W-:Y:S05]  /*b290*/  ENDCOLLECTIVE ;  /* 0x000000000000791b */ /* 0x003fea0003800000 */
.L_x_187:
[----:B------:R-:W-:Y:S01]  /*b2a0*/  IMAD.MOV.U32 R34, RZ, RZ, R35 ;  /* 0x000000ffff227224 */ /* 0x000fe200078e0023 */
[----:B------:R-:W-:Y:S06]  /*b2b0*/  BRA `(.L_x_188) ;  /* 0xffffff9000b47947 */ /* 0x000fec000383ffff */
.L_x_40:
[----:B------:R-:W-:Y:S01]  /*b2c0*/  BSSY B1, `(.L_x_189) ;  /* 0x0000007000017945 */ /* 0x000fe20003800000 */
[----:B------:R-:W-:Y:S02]  /*b2d0*/  IMAD.MOV.U32 R34, RZ, RZ, R24 ;  /* 0x000000ffff227224 */ /* 0x000fe400078e0018 */
[----:B------:R-:W-:Y:S02]  /*b2e0*/  IMAD.MOV.U32 R35, RZ, RZ, 0x2 ;  /* 0x00000002ff237424 */ /* 0x000fe400078e00ff */
[----:B------:R-:W-:-:S07]  /*b2f0*/  IMAD.MOV.U32 R37, RZ, RZ, -0x1 ;  /* 0xffffffffff257424 */ /* 0x000fce00078e00ff */
[----:B0-----:R-:W-:Y:S05]  /*b300*/  WARPSYNC.COLLECTIVE R37, `(.L_x_190) ;  /* 0x0000000025087348 */ /* 0x001fea0003c00000 */
[----:B------:R1:W2:Y:S02]  /*b310*/  SHFL.DOWN P0, R35, R34, R35, R38 ;  /* 0x0800002322237389 */ /* 0x0002a40000000026 */
[----:B012---:R-:W-:Y:S05]  /*b320*/  ENDCOLLECTIVE ;  /* 0x000000000000791b */ /* 0x007fea0003800000 */
.L_x_190:
[----:B------:R-:W-:Y:S05]  /*b330*/  BSYNC B1 ;  /* 0x0000000000017941 */ /* 0x000fea0003800000 */
.L_x_189:
[----:B------:R-:W-:Y:S05]  /*b340*/  BRA `(.L_x_191) ;  /* 0xffffff9000a87947 */ /* 0x000fea000383ffff */
.L_x_41:
[----:B------:R-:W-:Y:S01]  /*b350*/  BSSY B1, `(.L_x_192) ;  /* 0x0000007000017945 */ /* 0x000fe20003800000 */
[----:B------:R-:W-:Y:S02]  /*b360*/  IMAD.MOV.U32 R34, RZ, RZ, R25 ;  /* 0x000000ffff227224 */ /* 0x000fe400078e0019 */
[----:B------:R-:W-:Y:S02]  /*b370*/  IMAD.MOV.U32 R35, RZ, RZ, 0x2 ;  /* 0x00000002ff237424 */ /* 0x000fe400078e00ff */
[----:B------:R-:W-:-:S07]  /*b380*/  IMAD.MOV.U32 R37, RZ, RZ, -0x1 ;  /* 0xffffffffff257424 */ /* 0x000fce00078e00ff */
[----:B0-----:R-:W-:Y:S05]  /*b390*/  WARPSYNC.COLLECTIVE R37, `(.L_x_193) ;  /* 0x0000000025087348 */ /* 0x001fea0003c00000 */
[----:B------:R1:W2:Y:S02]  /*b3a0*/  SHFL.DOWN P0, R35, R34, R35, R38 ;  /* 0x0800002322237389 */ /* 0x0002a40000000026 */
[----:B012---:R-:W-:Y:S05]  /*b3b0*/  ENDCOLLECTIVE ;  /* 0x000000000000791b */ /* 0x007fea0003800000 */
.L_x_193:
[----:B------:R-:W-:Y:S05]  /*b3c0*/  BSYNC B1 ;  /* 0x0000000000017941 */ /* 0x000fea0003800000 */
.L_x_192:
[----:B------:R-:W-:Y:S05]  /*b3d0*/  BRA `(.L_x_194) ;  /* 0xffffff90008c7947 */ /* 0x000fea000383ffff */
.L_x_42:
[----:B------:R-:W-:Y:S01]  /*b3e0*/  BSSY B1, `(.L_x_195) ;  /* 0x0000007000017945 */ /* 0x000fe20003800000 */
[----:B------:R-:W-:Y:S02]  /*b3f0*/  IMAD.MOV.U32 R34, RZ, RZ, R33 ;  /* 0x000000ffff227224 */ /* 0x000fe400078e0021 */
[----:B------:R-:W-:Y:S02]  /*b400*/  IMAD.MOV.U32 R35, RZ, RZ, 0x2 ;  /* 0x00000002ff237424 */ /* 0x000fe400078e00ff */
[----:B------:R-:W-:-:S07]  /*b410*/  IMAD.MOV.U32 R37, RZ, RZ, -0x1 ;  /* 0xffffffffff257424 */ /* 0x000fce00078e00ff */
[----:B0-----:R-:W-:Y:S05]  /*b420*/  WARPSYNC.COLLECTIVE R37, `(.L_x_196) ;  /* 0x0000000025087348 */ /* 0x001fea0003c00000 */
[----:B------:R1:W2:Y:S02]  /*b430*/  SHFL.DOWN P0, R35, R34, R35, R38 ;  /* 0x0800002322237389 */ /* 0x0002a40000000026 */
[----:B012---:R-:W-:Y:S05]  /*b440*/  ENDCOLLECTIVE ;  /* 0x000000000000791b */ /* 0x007fea0003800000 */
.L_x_196:
[----:B------:R-:W-:Y:S05]  /*b450*/  BSYNC B1 ;  /* 0x0000000000017941 */ /* 0x000fea0003800000 */
.L_x_195:
[----:B------:R-:W-:Y:S02]  /*b460*/  IMAD.MOV.U32 R43, RZ, RZ, R35 ;  /* 0x000000ffff2b7224 */ /* 0x000fe400078e0023 */
[----:B------:R-:W-:Y:S02]  /*b470*/  IMAD.MOV.U32 R35, RZ, RZ, 0x2 ;  /* 0x00000002ff237424 */ /* 0x000fe400078e00ff */
[----:B------:R-:W-:Y:S02]  /*b480*/  IMAD.MOV.U32 R34, RZ, RZ, R32 ;  /* 0x000000ffff227224 */ /* 0x000fe400078e0020 */
[----:B------:R-:W-:-:S07]  /*b490*/  IMAD.MOV.U32 R37, RZ, RZ, -0x1 ;  /* 0xffffffffff257424 */ /* 0x000fce00078e00ff */
[----:B------:R-:W-:Y:S05]  /*b4a0*/  WARPSYNC.COLLECTIVE R37, `(.L_x_197) ;  /* 0x0000000025087348 */ /* 0x000fea0003c00000 */
[----:B------:R0:W1:Y:S02]  /*b4b0*/  SHFL.DOWN P0, R35, R34, R35, R38 ;  /* 0x0800002322237389 */ /* 0x0000640000000026 */
[----:B01----:R-:W-:Y:S05]  /*b4c0*/  ENDCOLLECTIVE ;  /* 0x000000000000791b */ /* 0x003fea0003800000 */
.L_x_197:
[----:B------:R-:W-:Y:S01]  /*b4d0*/  IMAD.MOV.U32 R34, RZ, RZ, R35 ;  /* 0x000000ffff227224 */ /* 0x000fe200078e0023 */
[----:B------:R-:W-:Y:S06]  /*b4e0*/  BRA `(.L_x_198) ;  /* 0xffffff90005c7947 */ /* 0x000fec000383ffff */
.L_x_43:
[----:B------:R-:W-:Y:S01]  /*b4f0*/  BSSY B1, `(.L_x_199) ;  /* 0x0000007000017945 */ /* 0x000fe20003800000 */
[----:B------:R-:W-:Y:S02]  /*b500*/  IMAD.MOV.U32 R34, RZ, RZ, R24 ;  /* 0x000000ffff227224 */ /* 0x000fe400078e0018 */
[----:B------:R-:W-:Y:S02]  /*b510*/  IMAD.MOV.U32 R35, RZ, RZ, 0x4 ;  /* 0x00000004ff237424 */ /* 0x000fe400078e00ff */
[----:B------:R-:W-:-:S07]  /*b520*/  IMAD.MOV.U32 R37, RZ, RZ, -0x1 ;  /* 0xffffffffff257424 */ /* 0x000fce00078e00ff */
[----:B0-----:R-:W-:Y:S05]  /*b530*/  WARPSYNC.COLLECTIVE R37, `(.L_x_200) ;  /* 0x0000000025087348 */ /* 0x001fea0003c00000 */
[----:B------:R1:W2:Y:S02]  /*b540*/  SHFL.DOWN P0, R35, R34, R35, R38 ;  /* 0x0800002322237389 */ /* 0x0002a40000000026 */
[----:B012---:R-:W-:Y:S05]  /*b550*/  ENDCOLLECTIVE ;  /* 0x000000000000791b */ /* 0x007fea0003800000 */
.L_x_200:
[----:B------:R-:W-:Y:S05]  /*b560*/  BSYNC B1 ;  /* 0x0000000000017941 */ /* 0x000fea0003800000 */
.L_x_199:
[----:B------:R-:W-:Y:S05]  /*b570*/  BRA `(.L_x_201) ;  /* 0xffffff9000547947 */ /* 0x000fea000383ffff */
.L_x_44:
[----:B------:R-:W-:Y:S01]  /*b580*/  BSSY B1, `(.L_x_202) ;  /* 0x0000007000017945 */ /* 0x000fe20003800000 */
[----:B------:R-:W-:Y:S02]  /*b590*/  IMAD.MOV.U32 R34, RZ, RZ, R25 ;  /* 0x000000ffff227224 */ /* 0x000fe400078e0019 */
[----:B------:R-:W-:Y:S02]  /*b5a0*/  IMAD.MOV.U32 R35, RZ, RZ, 0x4 ;  /* 0x00000004ff237424 */ /* 0x000fe400078e00ff */
[----:B------:R-:W-:-:S07]  /*b5b0*/  IMAD.MOV.U32 R37, RZ, RZ, -0x1 ;  /* 0xffffffffff257424 */ /* 0x000fce00078e00ff */
[----:B0-----:R-:W-:Y:S05]  /*b5c0*/  WARPSYNC.COLLECTIVE R37, `(.L_x_203) ;  /* 0x0000000025087348 */ /* 0x001fea0003c00000 */
[----:B------:R1:W2:Y:S02]  /*b5d0*/  SHFL.DOWN P0, R35, R34, R35, R38 ;  /* 0x0800002322237389 */ /* 0x0002a40000000026 */
[----:B012---:R-:W-:Y:S05]  /*b5e0*/  ENDCOLLECTIVE ;  /* 0x000000000000791b */ /* 0x007fea0003800000 */
.L_x_203:
[----:B------:R-:W-:Y:S05]  /*b5f0*/  BSYNC B1 ;  /* 0x0000000000017941 */ /* 0x000fea0003800000 */
.L_x_202:
[----:B------:R-:W-:Y:S05]  /*b600*/  BRA `(.L_x_204) ;  /* 0xffffff9000387947 */ /* 0x000fea000383ffff */
.L_x_45:
[----:B------:R-:W-:Y:S01]  /*b610*/  BSSY B1, `(.L_x_205) ;  /* 0x0000007000017945 */ /* 0x000fe20003800000 */
[----:B------:R-:W-:Y:S02]  /*b620*/  IMAD.MOV.U32 R34, RZ, RZ, R33 ;  /* 0x000000ffff227224 */ /* 0x000fe400078e0021 */
[----:B------:R-:W-:Y:S02]  /*b630*/  IMAD.MOV.U32 R35, RZ, RZ, 0x4 ;  /* 0x00000004ff237424 */ /* 0x000fe400078e00ff */
[----:B------:R-:W-:-:S07]  /*b640*/  IMAD.MOV.U32 R37, RZ, RZ, -0x1 ;  /* 0xffffffffff257424 */ /* 0x000fce00078e00ff */
[----:B0-----:R-:W-:Y:S05]  /*b650*/  WARPSYNC.COLLECTIVE R37, `(.L_x_206) ;  /* 0x0000000025087348 */ /* 0x001fea0003c00000 */
[----:B------:R1:W2:Y:S02]  /*b660*/  SHFL.DOWN P0, R35, R34, R35, R38 ;  /* 0x0800002322237389 */ /* 0x0002a40000000026 */
[----:B012---:R-:W-:Y:S05]  /*b670*/  ENDCOLLECTIVE ;  /* 0x000000000000791b */ /* 0x007fea0003800000 */
.L_x_206:
[----:B------:R-:W-:Y:S05]  /*b680*/  BSYNC B1 ;  /* 0x0000000000017941 */ /* 0x000fea0003800000 */
.L_x_205:
[----:B------:R-:W-:Y:S02]  /*b690*/  IMAD.MOV.U32 R32, RZ, RZ, R35 ;  /* 0x000000ffff207224 */ /* 0x000fe400078e0023 */
[----:B------:R-:W-:Y:S02]  /*b6a0*/  IMAD.MOV.U32 R35, RZ, RZ, 0x4 ;  /* 0x00000004ff237424 */ /* 0x000fe400078e00ff */
[----:B------:R-:W-:Y:S02]  /*b6b0*/  IMAD.MOV.U32 R34, RZ, RZ, R43 ;  /* 0x000000ffff227224 */ /* 0x000fe400078e002b */
[----:B------:R-:W-:-:S07]  /*b6c0*/  IMAD.MOV.U32 R37, RZ, RZ, -0x1 ;  /* 0xffffffffff257424 */ /* 0x000fce00078e00ff */
[----:B------:R-:W-:Y:S05]  /*b6d0*/  WARPSYNC.COLLECTIVE R37, `(.L_x_207) ;  /* 0x0000000025087348 */ /* 0x000fea0003c00000 */
[----:B------:R0:W1:Y:S02]  /*b6e0*/  SHFL.DOWN P0, R35, R34, R35, R38 ;  /* 0x0800002322237389 */ /* 0x0000640000000026 */
[----:B01----:R-:W-:Y:S05]  /*b6f0*/  ENDCOLLECTIVE ;  /* 0x000000000000791b */ /* 0x003fea0003800000 */
.L_x_207:
[----:B------:R-:W-:Y:S01]  /*b700*/  IMAD.MOV.U32 R34, RZ, RZ, R35 ;  /* 0x000000ffff227224 */ /* 0x000fe200078e0023 */
[----:B------:R-:W-:Y:S06]  /*b710*/  BRA `(.L_x_208) ;  /* 0xffffff9000087947 */ /* 0x000fec000383ffff */
.L_x_46:
[----:B------:R-:W-:Y:S01]  /*b720*/  BSSY B1, `(.L_x_209) ;  /* 0x0000007000017945 */ /* 0x000fe20003800000 */
[----:B------:R-:W-:Y:S02]  /*b730*/  IMAD.MOV.U32 R34, RZ, RZ, R24 ;  /* 0x000000ffff227224 */ /* 0x000fe400078e0018 */
[----:B------:R-:W-:Y:S02]  /*b740*/  IMAD.MOV.U32 R35, RZ, RZ, 0x8 ;  /* 0x00000008ff237424 */ /* 0x000fe400078e00ff */
[----:B------:R-:W-:-:S07]  /*b750*/  IMAD.MOV.U32 R37, RZ, RZ, -0x1 ;  /* 0xffffffffff257424 */ /* 0x000fce00078e00ff */
[----:B0-----:R-:W-:Y:S05]  /*b760*/  WARPSYNC.COLLECTIVE R37, `(.L_x_210) ;  /* 0x0000000025087348 */ /* 0x001fea0003c00000 */
[----:B------:R1:W2:Y:S02]  /*b770*/  SHFL.DOWN P0, R35, R34, R35, R38 ;  /* 0x0800002322237389 */ /* 0x0002a40000000026 */
[----:B012---:R-:W-:Y:S05]  /*b780*/  ENDCOLLECTIVE ;  /* 0x000000000000791b */ /* 0x007fea0003800000 */
.L_x_210:
[----:B------:R-:W-:Y:S05]  /*b790*/  BSYNC B1 ;  /* 0x0000000000017941 */ /* 0x000fea0003800000 */
.L_x_209:
[----:B------:R-:W-:Y:S05]  /*b7a0*/  BRA `(.L_x_211) ;  /* 0xffffff9000007947 */ /* 0x000fea000383ffff */
.L_x_47:
[----:B------:R-:W-:Y:S01]  /*b7b0*/  BSSY B1, `(.L_x_212) ;  /* 0x0000007000017945 */ /* 0x000fe20003800000 */
[----:B------:R-:W-:Y:S02]  /*b7c0*/  IMAD.MOV.U32 R34, RZ, RZ, R25 ;  /* 0x000000ffff227224 */ /* 0x000fe400078e0019 */
[----:B------:R-:W-:Y:S02]  /*b7d0*/  IMAD.MOV.U32 R35, RZ, RZ, 0x8 ;  /* 0x00000008ff237424 */ /* 0x000fe400078e00ff */
[----:B------:R-:W-:-:S07]  /*b7e0*/  IMAD.MOV.U32 R37, RZ, RZ, -0x1 ;  /* 0xffffffffff257424 */ /* 0x000fce00078e00ff */
[----:B0-----:R-:W-:Y:S05]  /*b7f0*/  WARPSYNC.COLLECTIVE R37, `(.L_x_213) ;  /* 0x0000000025087348 */ /* 0x001fea0003c00000 */
[----:B------:R1:W2:Y:S02]  /*b800*/  SHFL.DOWN P0, R35, R34, R35, R38 ;  /* 0x0800002322237389 */ /* 0x0002a40000000026 */
[----:B012---:R-:W-:Y:S05]  /*b810*/  ENDCOLLECTIVE ;  /* 0x000000000000791b */ /* 0x007fea0003800000 */
.L_x_213:
[----:B------:R-:W-:Y:S05]  /*b820*/  BSYNC B1 ;  /* 0x0000000000017941 */ /* 0x000fea0003800000 */
.L_x_212:
[----:B------:R-:W-:Y:S05]  /*b830*/  BRA `(.L_x_214) ;  /* 0xffffff8c00e47947 */ /* 0x000fea000383ffff */
.L_x_48:
[----:B------:R-:W-:Y:S01]  /*b840*/  BSSY B1, `(.L_x_215) ;  /* 0x0000007000017945 */ /* 0x000fe20003800000 */
[----:B------:R-:W-:Y:S02]  /*b850*/  IMAD.MOV.U32 R34, RZ, RZ, R33 ;  /* 0x000000ffff227224 */ /* 0x000fe400078e0021 */
[----:B------:R-:W-:Y:S02]  /*b860*/  IMAD.MOV.U32 R35, RZ, RZ, 0x8 ;  /* 0x00000008ff237424 */ /* 0x000fe400078e00ff */
[----:B------:R-:W-:-:S07]  /*b870*/  IMAD.MOV.U32 R37, RZ, RZ, -0x1 ;  /* 0xffffffffff257424 */ /* 0x000fce00078e00ff */
[----:B0-----:R-:W-:Y:S05]  /*b880*/  WARPSYNC.COLLECTIVE R37, `(.L_x_216) ;  /* 0x0000000025087348 */ /* 0x001fea0003c00000 */
[----:B------:R1:W2:Y:S02]  /*b890*/  SHFL.DOWN P0, R35, R34, R35, R38 ;  /* 0x0800002322237389 */ /* 0x0002a40000000026 */
[----:B012---:R-:W-:Y:S05]  /*b8a0*/  ENDCOLLECTIVE ;  /* 0x000000000000791b */ /* 0x007fea0003800000 */
.L_x_216:
[----:B------:R-:W-:Y:S05]  /*b8b0*/  BSYNC B1 ;  /* 0x0000000000017941 */ /* 0x000fea0003800000 */
.L_x_215:
[----:B------:R-:W-:Y:S02]  /*b8c0*/  IMAD.MOV.U32 R43, RZ, RZ, R35 ;  /* 0x000000ffff2b7224 */ /* 0x000fe400078e0023 */
[----:B------:R-:W-:Y:S02]  /*b8d0*/  IMAD.MOV.U32 R35, RZ, RZ, 0x8 ;  /* 0x00000008ff237424 */ /* 0x000fe400078e00ff */
[----:B------:R-:W-:Y:S02]  /*b8e0*/  IMAD.MOV.U32 R34, RZ, RZ, R32 ;  /* 0x000000ffff227224 */ /* 0x000fe400078e0020 */
[----:B------:R-:W-:-:S07]  /*b8f0*/  IMAD.MOV.U32 R37, RZ, RZ, -0x1 ;  /* 0xffffffffff257424 */ /* 0x000fce00078e00ff */
[----:B------:R-:W-:Y:S05]  /*b900*/  WARPSYNC.COLLECTIVE R37, `(.L_x_217) ;  /* 0x0000000025087348 */ /* 0x000fea0003c00000 */
[----:B------:R0:W1:Y:S02]  /*b910*/  SHFL.DOWN P0, R35, R34, R35, R38 ;  /* 0x0800002322237389 */ /* 0x0000640000000026 */
[----:B01----:R-:W-:Y:S05]  /*b920*/  ENDCOLLECTIVE ;  /* 0x000000000000791b */ /* 0x003fea0003800000 */
.L_x_217:
[----:B------:R-:W-:Y:S01]  /*b930*/  IMAD.MOV.U32 R34, RZ, RZ, R35 ;  /* 0x000000ffff227224 */ /* 0x000fe200078e0023 */
[----:B------:R-:W-:Y:S06]  /*b940*/  BRA `(.L_x_218) ;  /* 0xffffff8c00b47947 */ /* 0x000fec000383ffff */
.L_x_49:
[----:B------:R-:W-:Y:S01]  /*b950*/  BSSY B1, `(.L_x_219) ;  /* 0x0000007000017945 */ /* 0x000fe20003800000 */
[----:B------:R-:W-:Y:S02]  /*b960*/  IMAD.MOV.U32 R34, RZ, RZ, R24 ;  /* 0x000000ffff227224 */ /* 0x000fe400078e0018 */
[----:B------:R-:W-:Y:S02]  /*b970*/  IMAD.MOV.U32 R35, RZ, RZ, 0x10 ;  /* 0x00000010ff237424 */ /* 0x000fe400078e00ff */
[----:B------:R-:W-:-:S07]  /*b980*/  IMAD.MOV.U32 R37, RZ, RZ, -0x1 ;  /* 0xffffffffff257424 */ /* 0x000fce00078e00ff */
[----:B0-----:R-:W-:Y:S05]  /*b990*/  WARPSYNC.COLLECTIVE R37, `(.L_x_220) ;  /* 0x0000000025087348 */ /* 0x001fea0003c00000 */
[----:B------:R1:W2:Y:S02]  /*b9a0*/  SHFL.DOWN P0, R35, R34, R35, R38 ;  /* 0x0800002322237389 */ /* 0x0002a40000000026 */
[----:B012---:R-:W-:Y:S05]  /*b9b0*/  ENDCOLLECTIVE ;  /* 0x000000000000791b */ /* 0x007fea0003800000 */
.L_x_220:
[----:B------:R-:W-:Y:S05]  /*b9c0*/  BSYNC B1 ;  /* 0x0000000000017941 */ /* 0x000fea0003800000 */
.L_x_219:
[----:B------:R-:W-:Y:S05]  /*b9d0*/  BRA `(.L_x_221) ;  /* 0xffffff8c00ac7947 */ /* 0x000fea000383ffff */
.L_x_50:
[----:B------:R-:W-:Y:S01]  /*b9e0*/  BSSY B1, `(.L_x_222) ;  /* 0x0000007000017945 */ /* 0x000fe20003800000 */
[----:B------:R-:W-:Y:S02]  /*b9f0*/  IMAD.MOV.U32 R34, RZ, RZ, R25 ;  /* 0x000000ffff227224 */ /* 0x000fe400078e0019 */
[----:B------:R-:W-:Y:S02]  /*ba00*/  IMAD.MOV.U32 R35, RZ, RZ, 0x10 ;  /* 0x00000010ff237424 */ /* 0x000fe400078e00ff */
[----:B------:R-:W-:-:S07]  /*ba10*/  IMAD.MOV.U32 R37, RZ, RZ, -0x1 ;  /* 0xffffffffff257424 */ /* 0x000fce00078e00ff */
[----:B0-----:R-:W-:Y:S05]  /*ba20*/  WARPSYNC.COLLECTIVE R37, `(.L_x_223) ;  /* 0x0000000025087348 */ /* 0x001fea0003c00000 */
[----:B------:R1:W2:Y:S02]  /*ba30*/  SHFL.DOWN P0, R35, R34, R35, R38 ;  /* 0x0800002322237389 */ /* 0x0002a40000000026 */
[----:B012---:R-:W-:Y:S05]  /*ba40*/  ENDCOLLECTIVE ;  /* 0x000000000000791b */ /* 0x007fea0003800000 */
.L_x_223:
[----:B------:R-:W-:Y:S05]  /*ba50*/  BSYNC B1 ;  /* 0x0000000000017941 */ /* 0x000fea0003800000 */
.L_x_222:
[----:B------:R-:W-:Y:S05]  /*ba60*/  BRA `(.L_x_224) ;  /* 0xffffff8c00907947 */ /* 0x000fea000383ffff */
.L_x_51:
[----:B------:R-:W-:Y:S01]  /*ba70*/  BSSY B1, `(.L_x_225) ;  /* 0x0000007000017945 */ /* 0x000fe20003800000 */
[----:B------:R-:W-:Y:S02]  /*ba80*/  IMAD.MOV.U32 R34, RZ, RZ, R33 ;  /* 0x000000ffff227224 */ /* 0x000fe400078e0021 */
[----:B------:R-:W-:Y:S02]  /*ba90*/  IMAD.MOV.U32 R35, RZ, RZ, 0x10 ;  /* 0x00000010ff237424 */ /* 0x000fe400078e00ff */
[----:B------:R-:W-:-:S07]  /*baa0*/  IMAD.MOV.U32 R37, RZ, RZ, -0x1 ;  /* 0xffffffffff257424 */ /* 0x000fce00078e00ff */
[----:B0-----:R-:W-:Y:S05]  /*bab0*/  WARPSYNC.COLLECTIVE R37, `(.L_x_226) ;  /* 0x0000000025087348 */ /* 0x001fea0003c00000 */
[----:B------:R1:W2:Y:S02]  /*bac0*/  SHFL.DOWN P0, R35, R34, R35, R38 ;  /* 0x0800002322237389 */ /* 0x0002a40000000026 */
[----:B012---:R-:W-:Y:S05]  /*bad0*/  ENDCOLLECTIVE ;  /* 0x000000000000791b */ /* 0x007fea0003800000 */
.L_x_226:
[----:B------:R-:W-:Y:S05]  /*bae0*/  BSYNC B1 ;  /* 0x0000000000017941 */ /* 0x000fea0003800000 */
.L_x_225:
[----:B------:R-:W-:Y:S02]  /*baf0*/  IMAD.MOV.U32 R32, RZ, RZ, R35 ;  /* 0x000000ffff207224 */ /* 0x000fe400078e0023 */
[----:B------:R-:W-:Y:S02]  /*bb00*/  IMAD.MOV.U32 R35, RZ, RZ, 0x10 ;  /* 0x00000010ff237424 */ /* 0x000fe400078e00ff */
[----:B------:R-:W-:Y:S02]  /*bb10*/  IMAD.MOV.U32 R34, RZ, RZ, R43 ;  /* 0x000000ffff227224 */ /* 0x000fe400078e002b */
[----:B------:R-:W-:Y:S02]  /*bb20*/  IMAD.MOV.U32 R37, RZ, RZ, -0x1 ;  /* 0xffffffffff257424 */ /* 0x000fe400078e00ff */
[----:B------:R-:W-:-:S07]  /*bb30*/  VIADD R0, R0, 0xffffffe0 ;  /* 0xffffffe000007836 */ /* 0x000fce0000000000 */
[----:B------:R-:W-:Y:S05]  /*bb40*/  WARPSYNC.COLLECTIVE R37, `(.L_x_227) ;  /* 0x0000000025087348 */ /* 0x000fea0003c00000 */
[----:B------:R0:W1:Y:S02]  /*bb50*/  SHFL.DOWN P0, R35, R34, R35, R38 ;  /* 0x0800002322237389 */ /* 0x0000640000000026 */
[----:B01----:R-:W-:Y:S05]  /*bb60*/  ENDCOLLECTIVE ;  /* 0x000000000000791b */ /* 0x003fea0003800000 */
.L_x_227:
[----:B------:R-:W-:Y:S01]  /*bb70*/  ISETP.GT.AND P0, PT, R2, R38, PT ;  /* 0x000000260200720c */ /* 0x000fe20003f04270 */
[----:B------:R-:W-:-:S03]  /*bb80*/  IMAD.MOV.U32 R34, RZ, RZ, R35 ;  /* 0x000000ffff227224 */ /* 0x000fc600078e0023 */
[----:B------:R-:W-:-:S04]  /*bb90*/  SEL R32, R32, RZ, !P0 ;  /* 0x000000ff20207207 */ /* 0x000fc80004000000 */
[----:B------:R-:W-:Y:S02]  /*bba0*/  IADD3 R3, P2, P1, R32, R33, R3 ;  /* 0x0000002120037210 */ /* 0x000fe4000795e003 */
[----:B------:R-:W-:Y:S02]  /*bbb0*/  SEL R32, R34, RZ, !P0 ;  /* 0x000000ff22207207 */ /* 0x000fe40004000000 */
[----:B------:R-:W-:Y:S02]  /*bbc0*/  ISETP.NE.AND P0, PT, R39, 0x65, PT ;  /* 0x000000652700780c */ /* 0x000fe40003f05270 */
[----:B------:R-:W-:-:S11]  /*bbd0*/  IADD3.X R29, PT, PT, R32, R43, R29, P2, P1 ;  /* 0x0000002b201d7210 */ /* 0x000fd600017e241d */
[----:B------:R-:W-:Y:S05]  /*bbe0*/  WARPSYNC.COLLECTIVE R37, `(.L_x_228) ;  /* 0x0000000025087348 */ /* 0x000fea0003c00000 */
[----:B------:R-:W-:Y:S01]  /*bbf0*/  VOTE.ALL P0, P0 ;  /* 0x0000000000ff7806 */ /* 0x000fe20000000000 */
[----:B------:R-:W-:-:S12]  /*bc00*/  ENDCOLLECTIVE ;  /* 0x000000000000791b */ /* 0x000fd80003800000 */
.L_x_228:
[----:B------:R-:W-:Y:S05]  /*bc10*/  BRA `(.L_x_229) ;  /* 0xffffff8c00587947 */ /* 0x000fea000383ffff */
.L_x_70:
[----:B------:R-:W-:Y:S01]  /*bc20*/  BSSY B0, `(.L_x_230) ;  /* 0x0000006000007945 */ /* 0x000fe20003800000 */
[----:B------:R-:W-:Y:S01]  /*bc30*/  PLOP3.LUT P0, PT, P0, PT, PT, 0x8, 0x80 ;  /* 0x000000000080781c */ /* 0x000fe2000070e170 */
[----:B------:R-:W-:-:S12]  /*bc40*/  IMAD.MOV.U32 R37, RZ, RZ, -0x1 ;  /* 0xffffffffff257424 */ /* 0x000fd800078e00ff */
[----:B------:R-:W-:Y:S05]  /*bc50*/  WARPSYNC.COLLECTIVE R37, `(.L_x_231) ;  /* 0x0000000025087348 */ /* 0x000fea0003c00000 */
[----:B------:R-:W-:Y:S01]  /*bc60*/  VOTE.ANY P0, P0 ;  /* 0x0000000000ff7806 */ /* 0x000fe20000000100 */
[----:B------:R-:W-:-:S12]  /*bc70*/  ENDCOLLECTIVE ;  /* 0x000000000000791b */ /* 0x000fd80003800000 */
.L_x_231:
[----:B------:R-:W-:Y:S05]  /*bc80*/  BSYNC B0 ;  /* 0x0000000000007941 */ /* 0x000fea0003800000 */
.L_x_230:
[----:B------:R-:W-:Y:S05]  /*bc90*/  BRA `(.L_x_232) ;  /* 0xffffffd000407947 */ /* 0x000fea000383ffff */
.L_x_75:
[----:B------:R-:W-:Y:S01]  /*bca0*/  BSSY B0, `(.L_x_233) ;  /* 0x0000006000007945 */ /* 0x000fe20003800000 */
[----:B------:R-:W-:Y:S01]  /*bcb0*/  PLOP3.LUT P0, PT, P0, PT, PT, 0x8, 0x80 ;  /* 0x000000000080781c */ /* 0x000fe2000070e170 */
[----:B------:R-:W-:-:S12]  /*bcc0*/  IMAD.MOV.U32 R37, RZ, RZ, -0x1 ;  /* 0xffffffffff257424 */ /* 0x000fd800078e00ff */
[----:B01---5:R-:W-:Y:S05]  /*bcd0*/  WARPSYNC.COLLECTIVE R37, `(.L_x_234) ;  /* 0x0000000025087348 */ /* 0x023fea0003c00000 */
[----:B------:R-:W-:Y:S01]  /*bce0*/  VOTE.ANY R37, PT, P0 ;  /* 0x0000000000257806 */ /* 0x000fe200000e0100 */
[----:B01---5:R-:W-:Y:S06]  /*bcf0*/  ENDCOLLECTIVE ;  /* 0x000000000000791b */ /* 0x023fec0003800000 */
.L_x_234:
[----:B------:R-:W-:Y:S05]  /*bd00*/  BSYNC B0 ;  /* 0x0000000000007941 */ /* 0x000fea0003800000 */
.L_x_233:
[----:B------:R-:W-:Y:S05]  /*bd10*/  BRA `(.L_x_235) ;  /* 0xffffffd0006c7947 */ /* 0x000fea000383ffff */
.L_x_76:
[----:B------:R-:W-:Y:S01]  /*bd20*/  BSSY B0, `(.L_x_236) ;  /* 0x0000007000007945 */ /* 0x000fe20003800000 */
[----:B-----5:R-:W-:Y:S02]  /*bd30*/  IMAD.MOV.U32 R34, RZ, RZ, R28 ;  /* 0x000000ffff227224 */ /* 0x020fe400078e001c */
[----:B------:R-:W-:Y:S02]  /*bd40*/  IMAD.MOV.U32 R35, RZ, RZ, 0x1 ;  /* 0x00000001ff237424 */ /* 0x000fe400078e00ff */
[----:B------:R-:W-:-:S07]  /*bd50*/  IMAD.MOV.U32 R37, RZ, RZ, -0x1 ;  /* 0xffffffffff257424 */ /* 0x000fce00078e00ff */
[----:B01----:R-:W-:Y:S05]  /*bd60*/  WARPSYNC.COLLECTIVE R37, `(.L_x_237) ;  /* 0x0000000025087348 */ /* 0x003fea0003c00000 */
[----:B-1----:R1:W2:Y:S02]  /*bd70*/  SHFL.DOWN P0, R35, R34, R35, R38 ;  /* 0x0800002322237389 */ /* 0x0022a40000000026 */
[----:B012---:R-:W-:Y:S05]  /*bd80*/  ENDCOLLECTIVE ;  /* 0x000000000000791b */ /* 0x007fea0003800000 */
.L_x_237:
[----:B------:R-:W-:Y:S05]  /*bd90*/  BSYNC B0 ;  /* 0x0000000000007941 */ /* 0x000fea0003800000 */
.L_x_236:
[----:B------:R-:W-:Y:S05]  /*bda0*/  BRA `(.L_x_238) ;  /* 0xffffffd000647947 */ /* 0x000fea000383ffff */
.L_x_77:
[----:B------:R-:W-:Y:S01]  /*bdb0*/  BSSY B0, `(.L_x_239) ;  /* 0x0000007000007945 */ /* 0x000fe20003800000 */
[----:B-----5:R-:W-:Y:S02]  /*bdc0*/  IMAD.MOV.U32 R34, RZ, RZ, R29 ;  /* 0x000000ffff227224 */ /* 0x020fe400078e001d */
[----:B------:R-:W-:Y:S02]  /*bdd0*/  IMAD.MOV.U32 R35, RZ, RZ, 0x1 ;  /* 0x00000001ff237424 */ /* 0x000fe400078e00ff */
[----:B------:R-:W-:-:S07]  /*bde0*/  IMAD.MOV.U32 R37, RZ, RZ, -0x1 ;  /* 0xffffffffff257424 */ /* 0x000fce00078e00ff */
[----:B01----:R-:W-:Y:S05]  /*bdf0*/  WARPSYNC.COLLECTIVE R37, `(.L_x_240) ;  /* 0x0000000025087348 */ /* 0x003fea0003c00000 */
[----:B-1----:R1:W2:Y:S02]  /*be00*/  SHFL.DOWN P0, R35, R34, R35, R38 ;  /* 0x0800002322237389 */ /* 0x0022a40000000026 */
[----:B012---:R-:W-:Y:S05]  /*be10*/  ENDCOLLECTIVE ;  /* 0x000000000000791b */ /* 0x007fea0003800000 */
.L_x_240:
[----:B------:R-:W-:Y:S05]  /*be20*/  BSYNC B0 ;  /* 0x0000000000007941 */ /* 0x000fea0003800000 */
.L_x_239:
[----:B------:R-:W-:Y:S05]  /*be30*/  BRA `(.L_x_241) ;  /* 0xffffffd000487947 */ /* 0x000fea000383ffff */
.L_x_78:
[----:B------:R-:W-:Y:S01]  /*be40*/  BSSY B0, `(.L_x_242) ;  /* 0x0000007000007945 */ /* 0x000fe20003800000 */
[----:B-----5:R-:W-:Y:S02]  /*be50*/  IMAD.MOV.U32 R34, RZ, RZ, R2 ;  /* 0x000000ffff227224 */ /* 0x020fe400078e0002 */
[----:B------:R-:W-:Y:S02]  /*be60*/  IMAD.MOV.U32 R35, RZ, RZ, 0x1 ;  /* 0x00000001ff237424 */ /* 0x000fe400078e00ff */
[----:B------:R-:W-:-:S07]  /*be70*/  IMAD.MOV.U32 R37, RZ, RZ, -0x1 ;  /* 0xffffffffff257424 */ /* 0x000fce00078e00ff */
[----:B01----:R-:W-:Y:S05]  /*be80*/  WARPSYNC.COLLECTIVE R37, `(.L_x_243) ;  /* 0x0000000025087348 */ /* 0x003fea0003c00000 */
[----:B-1----:R1:W2:Y:S02]  /*be90*/  SHFL.DOWN P0, R35, R34, R35, R38 ;  /* 0x0800002322237389 */ /* 0x0022a40000000026 */
[----:B012---:R-:W-:Y:S05]  /*bea0*/  ENDCOLLECTIVE ;  /* 0x000000000000791b */ /* 0x007fea0003800000 */
.L_x_243:
[----:B------:R-:W-:Y:S05]  /*beb0*/  BSYNC B0 ;  /* 0x0000000000007941 */ /* 0x000fea0003800000 */
.L_x_242:
[----:B------:R-:W-:Y:S02]  /*bec0*/  IMAD.MOV.U32 R6, RZ, RZ, R35 ;  /* 0x000000ffff067224 */ /* 0x000fe400078e0023 */
[----:B------:R-:W-:Y:S02]  /*bed0*/  IMAD.MOV.U32 R35, RZ, RZ, 0x1 ;  /* 0x00000001ff237424 */ /* 0x000fe400078e00ff */
[----:B------:R-:W-:Y:S02]  /*bee0*/  IMAD.MOV.U32 R34, RZ, RZ, R3 ;  /* 0x000000ffff227224 */ /* 0x000fe400078e0003 */
[----:B------:R-:W-:-:S07]  /*bef0*/  IMAD.MOV.U32 R37, RZ, RZ, -0x1 ;  /* 0xffffffffff257424 */ /* 0x000fce00078e00ff */
[----:B------:R-:W-:Y:S05]  /*bf00*/  WARPSYNC.COLLECTIVE R37, `(.L_x_244) ;  /* 0x0000000025087348 */ /* 0x000fea0003c00000 */
[----:B------:R0:W1:Y:S02]  /*bf10*/  SHFL.DOWN P0, R35, R34, R35, R38 ;  /* 0x0800002322237389 */ /* 0x0000640000000026 */
[----:B01----:R-:W-:Y:S05]  /*bf20*/  ENDCOLLECTIVE ;  /* 0x000000000000791b */ /* 0x003fea0003800000 */
.L_x_244:
[----:B------:R-:W-:Y:S01]  /*bf30*/  IMAD.MOV.U32 R7, RZ, RZ, R35 ;  /* 0x000000ffff077224 */ /* 0x000fe200078e0023 */
[----:B------:R-:W-:Y:S06]  /*bf40*/  BRA `(.L_x_245) ;  /* 0xffffffd000147947 */ /* 0x000fec000383ffff */
.L_x_79:
[----:B------:R-:W-:Y:S01]  /*bf50*/  BSSY B0, `(.L_x_246) ;  /* 0x0000007000007945 */ /* 0x000fe20003800000 */
[----:B------:R-:W-:Y:S02]  /*bf60*/  IMAD.MOV.U32 R34, RZ, RZ, R28 ;  /* 0x000000ffff227224 */ /* 0x000fe400078e001c */
[----:B------:R-:W-:Y:S02]  /*bf70*/  IMAD.MOV.U32 R35, RZ, RZ, 0x2 ;  /* 0x00000002ff237424 */ /* 0x000fe400078e00ff */
[----:B------:R-:W-:-:S07]  /*bf80*/  IMAD.MOV.U32 R37, RZ, RZ, -0x1 ;  /* 0xffffffffff257424 */ /* 0x000fce00078e00ff */
[----:B0-----:R-:W-:Y:S05]  /*bf90*/  WARPSYNC.COLLECTIVE R37, `(.L_x_247) ;  /* 0x0000000025087348 */ /* 0x001fea0003c00000 */
[----:B------:R1:W2:Y:S02]  /*bfa0*/  SHFL.DOWN P0, R35, R34, R35, R38 ;  /* 0x0800002322237389 */ /* 0x0002a40000000026 */
[----:B012---:R-:W-:Y:S05]  /*bfb0*/  ENDCOLLECTIVE ;  /* 0x000000000000791b */ /* 0x007fea0003800000 */
.L_x_247:
[----:B------:R-:W-:Y:S05]  /*bfc0*/  BSYNC B0 ;  /* 0x0000000000007941 */ /* 0x000fea0003800000 */
.L_x_246:
[----:B------:R-:W-:Y:S05]  /*bfd0*/  BRA `(.L_x_248) ;  /* 0xffffffd000087947 */ /* 0x000fea000383ffff */
.L_x_80:
[----:B------:R-:W-:Y:S01]  /*bfe0*/  BSSY B0, `(.L_x_249) ;  /* 0x0000007000007945 */ /* 0x000fe20003800000 */
[----:B------:R-:W-:Y:S02]  /*bff0*/  IMAD.MOV.U32 R34, RZ, RZ, R29 ;  /* 0x000000ffff227224 */ /* 0x000fe400078e001d */
[----:B------:R-:W-:Y:S02]  /*c000*/  IMAD.MOV.U32 R35, RZ, RZ, 0x2 ;  /* 0x00000002ff237424 */ /* 0x000fe400078e00ff */
[----:B------:R-:W-:-:S07]  /*c010*/  IMAD.MOV.U32 R37, RZ, RZ, -0x1 ;  /* 0xffffffffff257424 */ /* 0x000fce00078e00ff */
[----:B0-----:R-:W-:Y:S05]  /*c020*/  WARPSYNC.COLLECTIVE R37, `(.L_x_250) ;  /* 0x0000000025087348 */ /* 0x001fea0003c00000 */
[----:B------:R1:W2:Y:S02]  /*c030*/  SHFL.DOWN P0, R35, R34, R35, R38 ;  /* 0x0800002322237389 */ /* 0x0002a40000000026 */
[----:B012---:R-:W-:Y:S05]  /*c040*/  ENDCOLLECTIVE ;  /* 0x000000000000791b */ /* 0x007fea0003800000 */
.L_x_250:
[----:B------:R-:W-:Y:S05]  /*c050*/  BSYNC B0 ;  /* 0x0000000000007941 */ /* 0x000fea0003800000 */
.L_x_249:
[----:B------:R-:W-:Y:S05]  /*c060*/  BRA `(.L_x_251) ;  /* 0xffffffcc00ec7947 */ /* 0x000fea000383ffff */
.L_x_81:
[----:B------:R-:W-:Y:S01]  /*c070*/  BSSY B0, `(.L_x_252) ;  /* 0x0000007000007945 */ /* 0x000fe20003800000 */
[----:B------:R-:W-:Y:S02]  /*c080*/  IMAD.MOV.U32 R34, RZ, RZ, R11 ;  /* 0x000000ffff227224 */ /* 0x000fe400078e000b */
[----:B------:R-:W-:Y:S02]  /*c090*/  IMAD.MOV.U32 R35, RZ, RZ, 0x2 ;  /* 0x00000002ff237424 */ /* 0x000fe400078e00ff */
[----:B------:R-:W-:-:S07]  /*c0a0*/  IMAD.MOV.U32 R37, RZ, RZ, -0x1 ;  /* 0xffffffffff257424 */ /* 0x000fce00078e00ff */
[----:B0-----:R-:W-:Y:S05]  /*c0b0*/  WARPSYNC.COLLECTIVE R37, `(.L_x_253) ;  /* 0x0000000025087348 */ /* 0x001fea0003c00000 */
[----:B------:R1:W2:Y:S02]  /*c0c0*/  SHFL.DOWN P0, R35, R34, R35, R38 ;  /* 0x0800002322237389 */ /* 0x0002a40000000026 */
[----:B012---:R-:W-:Y:S05]  /*c0d0*/  ENDCOLLECTIVE ;  /* 0x000000000000791b */ /* 0x007fea0003800000 */
.L_x_253:
[----:B------:R-:W-:Y:S05]  /*c0e0*/  BSYNC B0 ;  /* 0x0000000000007941 */ /* 0x000fea0003800000 */
.L_x_252:
[----:B------:R-:W-:Y:S02]  /*c0f0*/  IMAD.MOV.U32 R2, RZ, RZ, R35 ;  /* 0x000000ffff027224 */ /* 0x000fe400078e0023 */
[----:B------:R-:W-:Y:S02]  /*c100*/  IMAD.MOV.U32 R35, RZ, RZ, 0x2 ;  /* 0x00000002ff237424 */ /* 0x000fe400078e00ff */
[----:B------:R-:W-:Y:S02]  /*c110*/  IMAD.MOV.U32 R34, RZ, RZ, R6 ;  /* 0x000000ffff227224 */ /* 0x000fe400078e0006 */
[----:B------:R-:W-:-:S07]  /*c120*/  IMAD.MOV.U32 R37, RZ, RZ, -0x1 ;  /* 0xffffffffff257424 */ /* 0x000fce00078e00ff */
[----:B------:R-:W-:Y:S05]  /*c130*/  WARPSYNC.COLLECTIVE R37, `(.L_x_254) ;  /* 0x0000000025087348 */ /* 0x000fea0003c00000 */
[----:B------:R0:W1:Y:S02]  /*c140*/  SHFL.DOWN P0, R35, R34, R35, R38 ;  /* 0x0800002322237389 */ /* 0x0000640000000026 */
[----:B01----:R-:W-:Y:S05]  /*c150*/  ENDCOLLECTIVE ;  /* 0x000000000000791b */ /* 0x003fea0003800000 */
.L_x_254:
[----:B------:R-:W-:Y:S01]  /*c160*/  IMAD.MOV.U32 R3, RZ, RZ, R35 ;  /* 0x000000ffff037224 */ /* 0x000fe200078e0023 */
[----:B------:R-:W-:Y:S06]  /*c170*/  BRA `(.L_x_255) ;  /* 0xffffffcc00bc7947 */ /* 0x000fec000383ffff */
.L_x_82:
[----:B------:R-:W-:Y:S01]  /*c180*/  BSSY B0, `(.L_x_256) ;  /* 0x0000007000007945 */ /* 0x000fe20003800000 */
[----:B------:R-:W-:Y:S02]  /*c190*/  IMAD.MOV.U32 R34, RZ, RZ, R28 ;  /* 0x000000ffff227224 */ /* 0x000fe400078e001c */
[----:B------:R-:W-:Y:S02]  /*c1a0*/  IMAD.MOV.U32 R35, RZ, RZ, 0x4 ;  /* 0x00000004ff237424 */ /* 0x000fe400078e00ff */
[----:B------:R-:W-:-:S07]  /*c1b0*/  IMAD.MOV.U32 R37, RZ, RZ, -0x1 ;  /* 0xffffffffff257424 */ /* 0x000fce00078e00ff */
[----:B0-----:R-:W-:Y:S05]  /*c1c0*/  WARPSYNC.COLLECTIVE R37, `(.L_x_257) ;  /* 0x0000000025087348 */ /* 0x001fea0003c00000 */
[----:B------:R1:W2:Y:S02]  /*c1d0*/  SHFL.DOWN P0, R35, R34, R35, R38 ;  /* 0x0800002322237389 */ /* 0x0002a40000000026 */
[----:B012---:R-:W-:Y:S05]  /*c1e0*/  ENDCOLLECTIVE ;  /* 0x000000000000791b */ /* 0x007fea0003800000 */
.L_x_257:
[----:B------:R-:W-:Y:S05]  /*c1f0*/  BSYNC B0 ;  /* 0x0000000000007941 */ /* 0x000fea0003800000 */
.L_x_256:
[----:B------:R-:W-:Y:S05]  /*c200*/  BRA `(.L_x_258) ;  /* 0xffffffcc00b47947 */ /* 0x000fea000383ffff */
.L_x_83:
[----:B------:R-:W-:Y:S01]  /*c210*/  BSSY B0, `(.L_x_259) ;  /* 0x0000007000007945 */ /* 0x000fe20003800000 */
[----:B------:R-:W-:Y:S02]  /*c220*/  IMAD.MOV.U32 R34, RZ, RZ, R29 ;  /* 0x000000ffff227224 */ /* 0x000fe400078e001d */
[----:B------:R-:W-:Y:S02]  /*c230*/  IMAD.MOV.U32 R35, RZ, RZ, 0x4 ;  /* 0x00000004ff237424 */ /* 0x000fe400078e00ff */
[----:B------:R-:W-:-:S07]  /*c240*/  IMAD.MOV.U32 R37, RZ, RZ, -0x1 ;  /* 0xffffffffff257424 */ /* 0x000fce00078e00ff */
[----:B0-----:R-:W-:Y:S05]  /*c250*/  WARPSYNC.COLLECTIVE R37, `(.L_x_260) ;  /* 0x0000000025087348 */ /* 0x001fea0003c00000 */
[----:B------:R1:W2:Y:S02]  /*c260*/  SHFL.DOWN P0, R35, R34, R35, R38 ;  /* 0x0800002322237389 */ /* 0x0002a40000000026 */
[----:B012---:R-:W-:Y:S05]  /*c270*/  ENDCOLLECTIVE ;  /* 0x000000000000791b */ /* 0x007fea0003800000 */
.L_x_260:
[----:B------:R-:W-:Y:S05]  /*c280*/  BSYNC B0 ;  /* 0x0000000000007941 */ /* 0x000fea0003800000 */
.L_x_259:
[----:B------:R-:W-:Y:S05]  /*c290*/  BRA `(.L_x_261) ;  /* 0xffffffcc00987947 */ /* 0x000fea000383ffff */
.L_x_84:
[----:B------:R-:W-:Y:S01]  /*c2a0*/  BSSY B0, `(.L_x_262) ;  /* 0x0000007000007945 */ /* 0x000fe20003800000 */
[----:B------:R-:W-:Y:S02]  /*c2b0*/  IMAD.MOV.U32 R34, RZ, RZ, R7 ;  /* 0x000000ffff227224 */ /* 0x000fe400078e0007 */
[----:B------:R-:W-:Y:S02]  /*c2c0*/  IMAD.MOV.U32 R35, RZ, RZ, 0x4 ;  /* 0x00000004ff237424 */ /* 0x000fe400078e00ff */
[----:B------:R-:W-:-:S07]  /*c2d0*/  IMAD.MOV.U32 R37, RZ, RZ, -0x1 ;  /* 0xffffffffff257424 */ /* 0x000fce00078e00ff */
[----:B------:R-:W-:Y:S05]  /*c2e0*/  WARPSYNC.COLLECTIVE R37, `(.L_x_263) ;  /* 0x0000000025087348 */ /* 0x000fea0003c00000 */
[----:B------:R0:W1:Y:S02]  /*c2f0*/  SHFL.DOWN P0, R35, R34, R35, R38 ;  /* 0x0800002322237389 */ /* 0x0000640000000026 */
[----:B01----:R-:W-:Y:S05]  /*c300*/  ENDCOLLECTIVE ;  /* 0x000000000000791b */ /* 0x003fea0003800000 */
.L_x_263:
[----:B------:R-:W-:Y:S05]  /*c310*/  BSYNC B0 ;  /* 0x0000000000007941 */ /* 0x000fea0003800000 */
.L_x_262:
[----:B------:R-:W-:Y:S02]  /*c320*/  IMAD.MOV.U32 R2, RZ, RZ, R35 ;  /* 0x000000ffff027224 */ /* 0x000fe400078e0023 */
[----:B------:R-:W-:Y:S02]  /*c330*/  IMAD.MOV.U32 R35, RZ, RZ, 0x4 ;  /* 0x00000004ff237424 */ /* 0x000fe400078e00ff */
[----:B------:R-:W-:Y:S02]  /*c340*/  IMAD.MOV.U32 R34, RZ, RZ, R11 ;  /* 0x000000ffff227224 */ /* 0x000fe400078e000b */
[----:B------:R-:W-:-:S07]  /*c350*/  IMAD.MOV.U32 R37, RZ, RZ, -0x1 ;  /* 0xffffffffff257424 */ /* 0x000fce00078e00ff */
[----:B------:R-:W-:Y:S05]  /*c360*/  WARPSYNC.COLLECTIVE R37, `(.L_x_264) ;  /* 0x0000000025087348 */ /* 0x000fea0003c00000 */
[----:B------:R0:W1:Y:S02]  /*c370*/  SHFL.DOWN P0, R35, R34, R35, R38 ;  /* 0x0800002322237389 */ /* 0x0000640000000026 */
[----:B01----:R-:W-:Y:S05]  /*c380*/  ENDCOLLECTIVE ;  /* 0x000000000000791b */ /* 0x003fea0003800000 */
.L_x_264:
[----:B------:R-:W-:Y:S01]  /*c390*/  IMAD.MOV.U32 R3, RZ, RZ, R35 ;  /* 0x000000ffff037224 */ /* 0x000fe200078e0023 */
[----:B------:R-:W-:Y:S06]  /*c3a0*/  BRA `(.L_x_265) ;  /* 0xffffffcc00687947 */ /* 0x000fec000383ffff */
.L_x_85:
[----:B------:R-:W-:Y:S01]  /*c3b0*/  BSSY B0, `(.L_x_266) ;  /* 0x0000007000007945 */ /* 0x000fe20003800000 */
[----:B------:R-:W-:Y:S02]  /*c3c0*/  IMAD.MOV.U32 R34, RZ, RZ, R28 ;  /* 0x000000ffff227224 */ /* 0x000fe400078e001c */
[----:B------:R-:W-:Y:S02]  /*c3d0*/  IMAD.MOV.U32 R35, RZ, RZ, 0x8 ;  /* 0x00000008ff237424 */ /* 0x000fe400078e00ff */
[----:B------:R-:W-:-:S07]  /*c3e0*/  IMAD.MOV.U32 R37, RZ, RZ, -0x1 ;  /* 0xffffffffff257424 */ /* 0x000fce00078e00ff */
[----:B------:R-:W-:Y:S05]  /*c3f0*/  WARPSYNC.COLLECTIVE R37, `(.L_x_267) ;  /* 0x0000000025087348 */ /* 0x000fea0003c00000 */
[----:B------:R0:W1:Y:S02]  /*c400*/  SHFL.DOWN P0, R35, R34, R35, R38 ;  /* 0x0800002322237389 */ /* 0x0000640000000026 */
[----:B01----:R-:W-:Y:S05]  /*c410*/  ENDCOLLECTIVE ;  /* 0x000000000000791b */ /* 0x003fea0003800000 */
.L_x_267:
[----:B------:R-:W-:Y:S05]  /*c420*/  BSYNC B0 ;  /* 0x0000000000007941 */ /* 0x000fea0003800000 */
.L_x_266:
[----:B------:R-:W-:Y:S05]  /*c430*/  BRA `(.L_x_268) ;  /* 0xffffffcc00607947 */ /* 0x000fea000383ffff */
.L_x_86:
[----:B------:R-:W-:Y:S01]  /*c440*/  BSSY B0, `(.L_x_269) ;  /* 0x0000007000007945 */ /* 0x000fe20003800000 */
[----:B------:R-:W-:Y:S02]  /*c450*/  IMAD.MOV.U32 R34, RZ, RZ, R29 ;  /* 0x000000ffff227224 */ /* 0x000fe400078e001d */
[----:B------:R-:W-:Y:S02]  /*c460*/  IMAD.MOV.U32 R35, RZ, RZ, 0x8 ;  /* 0x00000008ff237424 */ /* 0x000fe400078e00ff */
[----:B------:R-:W-:-:S07]  /*c470*/  IMAD.MOV.U32 R37, RZ, RZ, -0x1 ;  /* 0xffffffffff257424 */ /* 0x000fce00078e00ff */
[----:B------:R-:W-:Y:S05]  /*c480*/  WARPSYNC.COLLECTIVE R37, `(.L_x_270) ;  /* 0x0000000025087348 */ /* 0x000fea0003c00000 */
[----:B------:R0:W1:Y:S02]  /*c490*/  SHFL.DOWN P0, R35, R34, R35, R38 ;  /* 0x0800002322237389 */ /* 0x0000640000000026 */
[----:B01----:R-:W-:Y:S05]  /*c4a0*/  ENDCOLLECTIVE ;  /* 0x000000000000791b */ /* 0x003fea0003800000 */
.L_x_270:
[----:B------:R-:W-:Y:S05]  /*c4b0*/  BSYNC B0 ;  /* 0x0000000000007941 */ /* 0x000fea0003800000 */
.L_x_269:
[----:B------:R-:W-:Y:S05]  /*c4c0*/  BRA `(.L_x_271) ;  /* 0xffffffcc00447947 */ /* 0x000fea000383ffff */
.L_x_87:
[----:B------:R-:W-:Y:S01]  /*c4d0*/  BSSY B0, `(.L_x_272) ;  /* 0x0000007000007945 */ /* 0x000fe20003800000 */
[----:B------:R-:W-:Y:S02]  /*c4e0*/  IMAD.MOV.U32 R34, RZ, RZ, R7 ;  /* 0x000000ffff227224 */ /* 0x000fe400078e0007 */
[----:B------:R-:W-:Y:S02]  /*c4f0*/  IMAD.MOV.U32 R35, RZ, RZ, 0x8 ;  /* 0x00000008ff237424 */ /* 0x000fe400078e00ff */
[----:B------:R-:W-:-:S07]  /*c500*/  IMAD.MOV.U32 R37, RZ, RZ, -0x1 ;  /* 0xffffffffff257424 */ /* 0x000fce00078e00ff */
[----:B------:R-:W-:Y:S05]  /*c510*/  WARPSYNC.COLLECTIVE R37, `(.L_x_273) ;  /* 0x0000000025087348 */ /* 0x000fea0003c00000 */
[----:B------:R0:W1:Y:S02]  /*c520*/  SHFL.DOWN P0, R35, R34, R35, R38 ;  /* 0x0800002322237389 */ /* 0x0000640000000026 */
[----:B01----:R-:W-:Y:S05]  /*c530*/  ENDCOLLECTIVE ;  /* 0x000000000000791b */ /* 0x003fea0003800000 */
.L_x_273:
[----:B------:R-:W-:Y:S05]  /*c540*/  BSYNC B0 ;  /* 0x0000000000007941 */ /* 0x000fea0003800000 */
.L_x_272:
[----:B------:R-:W-:Y:S02]  /*c550*/  IMAD.MOV.U32 R2, RZ, RZ, R35 ;  /* 0x000000ffff027224 */ /* 0x000fe400078e0023 */
[----:B------:R-:W-:Y:S02]  /*c560*/  IMAD.MOV.U32 R35, RZ, RZ, 0x8 ;  /* 0x00000008ff237424 */ /* 0x000fe400078e00ff */
[----:B------:R-:W-:Y:S02]  /*c570*/  IMAD.MOV.U32 R34, RZ, RZ, R11 ;  /* 0x000000ffff227224 */ /* 0x000fe400078e000b */
[----:B------:R-:W-:-:S07]  /*c580*/  IMAD.MOV.U32 R37, RZ, RZ, -0x1 ;  /* 0xffffffffff257424 */ /* 0x000fce00078e00ff */
[----:B------:R-:W-:Y:S05]  /*c590*/  WARPSYNC.COLLECTIVE R37, `(.L_x_274) ;  /* 0x0000000025087348 */ /* 0x000fea0003c00000 */
[----:B------:R0:W1:Y:S02]  /*c5a0*/  SHFL.DOWN P0, R35, R34, R35, R38 ;  /* 0x0800002322237389 */ /* 0x0000640000000026 */
[----:B01----:R-:W-:Y:S05]  /*c5b0*/  ENDCOLLECTIVE ;  /* 0x000000000000791b */ /* 0x003fea0003800000 */
.L_x_274:
[----:B------:R-:W-:Y:S01]  /*c5c0*/  IMAD.MOV.U32 R6, RZ, RZ, R35 ;  /* 0x000000ffff067224 */ /* 0x000fe200078e0023 */
[----:B------:R-:W-:Y:S06]  /*c5d0*/  BRA `(.L_x_275) ;  /* 0xffffffcc00147947 */ /* 0x000fec000383ffff */
.L_x_88:
[----:B------:R-:W-:Y:S01]  /*c5e0*/  BSSY B0, `(.L_x_276) ;  /* 0x0000007000007945 */ /* 0x000fe20003800000 */
[----:B------:R-:W-:Y:S02]  /*c5f0*/  IMAD.MOV.U32 R34, RZ, RZ, R28 ;  /* 0x000000ffff227224 */ /* 0x000fe400078e001c */
[----:B------:R-:W-:Y:S02]  /*c600*/  IMAD.MOV.U32 R35, RZ, RZ, 0x10 ;  /* 0x00000010ff237424 */ /* 0x000fe400078e00ff */
[----:B------:R-:W-:-:S07]  /*c610*/  IMAD.MOV.U32 R37, RZ, RZ, -0x1 ;  /* 0xffffffffff257424 */ /* 0x000fce00078e00ff */
[----:B0-----:R-:W-:Y:S05]  /*c620*/  WARPSYNC.COLLECTIVE R37, `(.L_x_277) ;  /* 0x0000000025087348 */ /* 0x001fea0003c00000 */
[----:B------:R1:W2:Y:S02]  /*c630*/  SHFL.DOWN P0, R35, R34, R35, R38 ;  /* 0x0800002322237389 */ /* 0x0002a40000000026 */
[----:B012---:R-:W-:Y:S05]  /*c640*/  ENDCOLLECTIVE ;  /* 0x000000000000791b */ /* 0x007fea0003800000 */
.L_x_277:
[----:B------:R-:W-:Y:S05]  /*c650*/  BSYNC B0 ;  /* 0x0000000000007941 */ /* 0x000fea0003800000 */
.L_x_276:
[----:B------:R-:W-:Y:S05]  /*c660*/  BRA `(.L_x_278) ;  /* 0xffffffcc000c7947 */ /* 0x000fea000383ffff */
.L_x_89:
[----:B------:R-:W-:Y:S01]  /*c670*/  BSSY B0, `(.L_x_279) ;  /* 0x0000007000007945 */ /* 0x000fe20003800000 */
[----:B------:R-:W-:Y:S02]  /*c680*/  IMAD.MOV.U32 R34, RZ, RZ, R29 ;  /* 0x000000ffff227224 */ /* 0x000fe400078e001d */
[----:B------:R-:W-:Y:S02]  /*c690*/  IMAD.MOV.U32 R35, RZ, RZ, 0x10 ;  /* 0x00000010ff237424 */ /* 0x000fe400078e00ff */
[----:B------:R-:W-:-:S07]  /*c6a0*/  IMAD.MOV.U32 R37, RZ, RZ, -0x1 ;  /* 0xffffffffff257424 */ /* 0x000fce00078e00ff */
[----:B0-----:R-:W-:Y:S05]  /*c6b0*/  WARPSYNC.COLLECTIVE R37, `(.L_x_280) ;  /* 0x0000000025087348 */ /* 0x001fea0003c00000 */
[----:B------:R1:W2:Y:S02]  /*c6c0*/  SHFL.DOWN P0, R35, R34, R35, R38 ;  /* 0x0800002322237389 */ /* 0x0002a40000000026 */
[----:B012---:R-:W-:Y:S05]  /*c6d0*/  ENDCOLLECTIVE ;  /* 0x000000000000791b */ /* 0x007fea0003800000 */
.L_x_280:
[----:B------:R-:W-:Y:S05]  /*c6e0*/  BSYNC B0 ;  /* 0x0000000000007941 */ /* 0x000fea0003800000 */
.L_x_279:
[----:B------:R-:W-:Y:S05]  /*c6f0*/  BRA `(.L_x_281) ;  /* 0xffffffc800f07947 */ /* 0x000fea000383ffff */
.L_x_90:
[----:B------:R-:W-:Y:S01]  /*c700*/  BSSY B0, `(.L_x_282) ;  /* 0x0000007000007945 */ /* 0x000fe20003800000 */
[----:B------:R-:W-:Y:S02]  /*c710*/  IMAD.MOV.U32 R34, RZ, RZ, R3 ;  /* 0x000000ffff227224 */ /* 0x000fe400078e0003 */
[----:B------:R-:W-:Y:S02]  /*c720*/  IMAD.MOV.U32 R35, RZ, RZ, 0x10 ;  /* 0x00000010ff237424 */ /* 0x000fe400078e00ff */
[----:B------:R-:W-:-:S07]  /*c730*/  IMAD.MOV.U32 R37, RZ, RZ, -0x1 ;  /* 0xffffffffff257424 */ /* 0x000fce00078e00ff */
[----:B------:R-:W-:Y:S05]  /*c740*/  WARPSYNC.COLLECTIVE R37, `(.L_x_283) ;  /* 0x0000000025087348 */ /* 0x000fea0003c00000 */
[----:B------:R0:W1:Y:S02]  /*c750*/  SHFL.DOWN P0, R35, R34, R35, R38 ;  /* 0x0800002322237389 */ /* 0x0000640000000026 */
[----:B01----:R-:W-:Y:S05]  /*c760*/  ENDCOLLECTIVE ;  /* 0x000000000000791b */ /* 0x003fea0003800000 */
.L_x_283:
[----:B------:R-:W-:Y:S05]  /*c770*/  BSYNC B0 ;  /* 0x0000000000007941 */ /* 0x000fea0003800000 */
.L_x_282:
        /* <DEDUP_REMOVED lines=9> */
.L_x_284:
[----:B------:R-:W0:Y:S01]  /*c810*/  LDC.64 R30, c[0x0][0x438] ;  /* 0x00010e00ff1e7b82 */ /* 0x000e220000000a00 */
[----:B------:R-:W-:-:S05]  /*c820*/  IADD3 R11, P3, PT, R24, 0x200, RZ ;  /* 0x00000200180b7810 */ /* 0x000fca0007f7e0ff */
[----:B------:R-:W-:Y:S01]  /*c830*/  IMAD.X R24, RZ, RZ, R25, P3 ;  /* 0x000000ffff187224 */ /* 0x000fe200018e0619 */
[----:B------:R-:W-:Y:S01]  /*c840*/  ISETP.NE.AND P0, PT, R4, 0x65, PT ;  /* 0x000000650400780c */ /* 0x000fe20003f05270 */
[----:B------:R-:W-:Y:S02]  /*c850*/  VIADD R4, R44, 0x10 ;  /* 0x000000102c047836 */ /* 0x000fe40000000000 */
[----:B------:R-:W-:-:S03]  /*c860*/  IMAD.MOV.U32 R6, RZ, RZ, R35 ;  /* 0x000000ffff067224 */ /* 0x000fc600078e0023 */
[----:B------:R-:W-:Y:S02]  /*c870*/  ISETP.GT.AND P5, PT, R4, R38, PT ;  /* 0x000000260400720c */ /* 0x000fe40003fa4270 */
[----:B0-----:R-:W-:Y:S02]  /*c880*/  IADD3 R10, P4, PT, R30, 0x80, RZ ;  /* 0x000000801e0a7810 */ /* 0x001fe40007f9e0ff */
        /* <DEDUP_REMOVED lines=8> */
.L_x_285:
[----:B------:R-:W-:Y:S02]  /*c910*/  IMAD.X R7, R6, 0x1, R7, P1 ;  /* 0x0000000106077824 */ /* 0x000fe400008e0607 */
[----:B------:R-:W-:Y:S01]  /*c920*/  IMAD.X R6, RZ, RZ, R33, P2 ;  /* 0x000000ffff067224 */ /* 0x000fe200010e0621 */
[----:B------:R-:W-:Y:S06]  /*c930*/  BRA `(.L_x_286) ;  /* 0xffffffc800b87947 */ /* 0x000fec000383ffff */
.L_x_92:
[----:B------:R-:W-:Y:S01]  /*c940*/  BSSY B0, `(.L_x_287) ;  /* 0x0000006000007945 */ /* 0x000fe20003800000 */
[----:B------:R-:W-:Y:S01]  /*c950*/  PLOP3.LUT P0, PT, P0, PT, PT, 0x8, 0x80 ;  /* 0x000000000080781c */ /* 0x000fe2000070e170 */
[----:B------:R-:W-:-:S12]  /*c960*/  IMAD.MOV.U32 R37, RZ, RZ, -0x1 ;  /* 0xffffffffff257424 */ /* 0x000fd800078e00ff */
[----:B------:R-:W-:Y:S05]  /*c970*/  WARPSYNC.COLLECTIVE R37, `(.L_x_288) ;  /* 0x0000000025087348 */ /* 0x000fea0003c00000 */
[----:B------:R-:W-:Y:S01]  /*c980*/  VOTE.ANY P0, P0 ;  /* 0x0000000000ff7806 */ /* 0x000fe20000000100 */
[----:B------:R-:W-:-:S12]  /*c990*/  ENDCOLLECTIVE ;  /* 0x000000000000791b */ /* 0x000fd80003800000 */
.L_x_288:
[----:B------:R-:W-:Y:S05]  /*c9a0*/  BSYNC B0 ;  /* 0x0000000000007941 */ /* 0x000fea0003800000 */
.L_x_287:
[----:B------:R-:W-:Y:S05]  /*c9b0*/  BRA `(.L_x_289) ;  /* 0xffffffc800d47947 */ /* 0x000fea000383ffff */
.L_x_97:
[----:B------:R-:W-:Y:S01]  /*c9c0*/  BSSY B0, `(.L_x_290) ;  /* 0x0000006000007945 */ /* 0x000fe20003800000 */
[----:B------:R-:W-:Y:S01]  /*c9d0*/  PLOP3.LUT P0, PT, P0, PT, PT, 0x8, 0x80 ;  /* 0x000000000080781c */ /* 0x000fe2000070e170 */
[----:B------:R-:W-:-:S12]  /*c9e0*/  IMAD.MOV.U32 R37, RZ, RZ, -0x1 ;  /* 0xffffffffff257424 */ /* 0x000fd800078e00ff */
[----:B-----5:R-:W-:Y:S05]  /*c9f0*/  WARPSYNC.COLLECTIVE R37, `(.L_x_291) ;  /* 0x0000000025087348 */ /* 0x020fea0003c00000 */
[----:B------:R-:W-:Y:S01]  /*ca00*/  VOTE.ANY R37, PT, P0 ;  /* 0x0000000000257806 */ /* 0x000fe200000e0100 */
[----:B-----5:R-:W-:Y:S06]  /*ca10*/  ENDCOLLECTIVE ;  /* 0x000000000000791b */ /* 0x020fec0003800000 */
.L_x_291:
[----:B------:R-:W-:Y:S05]  /*ca20*/  BSYNC B0 ;  /* 0x0000000000007941 */ /* 0x000fea0003800000 */
.L_x_290:
[----:B------:R-:W-:Y:S05]  /*ca30*/  BRA `(.L_x_292) ;  /* 0xffffffcc00087947 */ /* 0x000fea000383ffff */
.L_x_98:
[----:B------:R-:W-:Y:S01]  /*ca40*/  BSSY B0, `(.L_x_293) ;  /* 0x0000007000007945 */ /* 0x000fe20003800000 */
[----:B0----5:R-:W-:Y:S02]  /*ca50*/  IMAD.MOV.U32 R34, RZ, RZ, R32 ;  /* 0x000000ffff227224 */ /* 0x021fe400078e0020 */
[----:B------:R-:W-:Y:S02]  /*ca60*/  IMAD.MOV.U32 R35, RZ, RZ, 0x1 ;  /* 0x00000001ff237424 */ /* 0x000fe400078e00ff */
[----:B------:R-:W-:-:S07]  /*ca70*/  IMAD.MOV.U32 R37, RZ, RZ, -0x1 ;  /* 0xffffffffff257424 */ /* 0x000fce00078e00ff */
[----:B-1----:R-:W-:Y:S05]  /*ca80*/  WARPSYNC.COLLECTIVE R37, `(.L_x_294) ;  /* 0x0000000025087348 */ /* 0x002fea0003c00000 */
[----:B-1----:R0:W1:Y:S02]  /*ca90*/  SHFL.DOWN P0, R35, R34, R35, R38 ;  /* 0x0800002322237389 */ /* 0x0020640000000026 */
[----:B01----:R-:W-:Y:S05]  /*caa0*/  ENDCOLLECTIVE ;  /* 0x000000000000791b */ /* 0x003fea0003800000 */
.L_x_294:
[----:B------:R-:W-:Y:S05]  /*cab0*/  BSYNC B0 ;  /* 0x0000000000007941 */ /* 0x000fea0003800000 */
.L_x_293:
[----:B------:R-:W-:Y:S05]  /*cac0*/  BRA `(.L_x_295) ;  /* 0xffffffcc00007947 */ /* 0x000fea000383ffff */
.L_x_99:
[----:B------:R-:W-:Y:S01]  /*cad0*/  BSSY B0, `(.L_x_296) ;  /* 0x0000007000007945 */ /* 0x000fe20003800000 */
[----:B0----5:R-:W-:Y:S02]  /*cae0*/  IMAD.MOV.U32 R34, RZ, RZ, R33 ;  /* 0x000000ffff227224 */ /* 0x021fe400078e0021 */
[----:B------:R-:W-:Y:S02]  /*caf0*/  IMAD.MOV.U32 R35, RZ, RZ, 0x1 ;  /* 0x00000001ff237424 */ /* 0x000fe400078e00ff */
[----:B------:R-:W-:-:S07]  /*cb00*/  IMAD.MOV.U32 R37, RZ, RZ, -0x1 ;  /* 0xffffffffff257424 */ /* 0x000fce00078e00ff */
[----:B-1----:R-:W-:Y:S05]  /*cb10*/  WARPSYNC.COLLECTIVE R37, `(.L_x_297) ;  /* 0x0000000025087348 */ /* 0x002fea0003c00000 */
[----:B-1----:R0:W1:Y:S02]  /*cb20*/  SHFL.DOWN P0, R35, R34, R35, R38 ;  /* 0x0800002322237389 */ /* 0x0020640000000026 */
[----:B01----:R-:W-:Y:S05]  /*cb30*/  ENDCOLLECTIVE ;  /* 0x000000000000791b */ /* 0x003fea0003800000 */
.L_x_297:
[----:B------:R-:W-:Y:S05]  /*cb40*/  BSYNC B0 ;  /* 0x0000000000007941 */ /* 0x000fea0003800000 */
.L_x_296:
[----:B------:R-:W-:Y:S05]  /*cb50*/  BRA `(.L_x_298) ;  /* 0xffffffc800e47947 */ /* 0x000fea000383ffff */
.L_x_100:
[----:B------:R-:W-:Y:S01]  /*cb60*/  BSSY B0, `(.L_x_299) ;  /* 0x0000007000007945 */ /* 0x000fe20003800000 */
[----:B0----5:R-:W-:Y:S02]  /*cb70*/  IMAD.MOV.U32 R34, RZ, RZ, R30 ;  /* 0x000000ffff227224 */ /* 0x021fe400078e001e */
[----:B------:R-:W-:Y:S02]  /*cb80*/  IMAD.MOV.U32 R35, RZ, RZ, 0x1 ;  /* 0x00000001ff237424 */ /* 0x000fe400078e00ff */
[----:B------:R-:W-:-:S07]  /*cb90*/  IMAD.MOV.U32 R37, RZ, RZ, -0x1 ;  /* 0xffffffffff257424 */ /* 0x000fce00078e00ff */
[----:B-1----:R-:W-:Y:S05]  /*cba0*/  WARPSYNC.COLLECTIVE R37, `(.L_x_300) ;  /* 0x0000000025087348 */ /* 0x002fea0003c00000 */
[----:B-1----:R0:W1:Y:S02]  /*cbb0*/  SHFL.DOWN P0, R35, R34, R35, R38 ;  /* 0x0800002322237389 */ /* 0x0020640000000026 */
[----:B01----:R-:W-:Y:S05]  /*cbc0*/  ENDCOLLECTIVE ;  /* 0x000000000000791b */ /* 0x003fea0003800000 */
.L_x_300:
[----:B------:R-:W-:Y:S05]  /*cbd0*/  BSYNC B0 ;  /* 0x0000000000007941 */ /* 0x000fea0003800000 */
.L_x_299:
[----:B------:R-:W-:Y:S02]  /*cbe0*/  IMAD.MOV.U32 R41, RZ, RZ, R35 ;  /* 0x000000ffff297224 */ /* 0x000fe400078e0023 */
[----:B------:R-:W-:Y:S02]  /*cbf0*/  IMAD.MOV.U32 R35, RZ, RZ, 0x1 ;  /* 0x00000001ff237424 */ /* 0x000fe400078e00ff */
[----:B------:R-:W-:Y:S02]  /*cc00*/  IMAD.MOV.U32 R34, RZ, RZ, R31 ;  /* 0x000000ffff227224 */ /* 0x000fe400078e001f */
[----:B------:R-:W-:-:S07]  /*cc10*/  IMAD.MOV.U32 R37, RZ, RZ, -0x1 ;  /* 0xffffffffff257424 */ /* 0x000fce00078e00ff */
[----:B------:R-:W-:Y:S05]  /*cc20*/  WARPSYNC.COLLECTIVE R37, `(.L_x_301) ;  /* 0x0000000025087348 */ /* 0x000fea0003c00000 */
[----:B------:R0:W1:Y:S02]  /*cc30*/  SHFL.DOWN P0, R35, R34, R35, R38 ;  /* 0x0800002322237389 */ /* 0x0000640000000026 */
[----:B01----:R-:W-:Y:S05]  /*cc40*/  ENDCOLLECTIVE ;  /* 0x000000000000791b */ /* 0x003fea0003800000 */
.L_x_301:
[----:B------:R-:W-:Y:S01]  /*cc50*/  IMAD.MOV.U32 R43, RZ, RZ, R35 ;  /* 0x000000ffff2b7224 */ /* 0x000fe200078e0023 */
[----:B------:R-:W-:Y:S06]  /*cc60*/  BRA `(.L_x_302) ;  /* 0xffffffc800b07947 */ /* 0x000fec000383ffff */
.L_x_101:
[----:B------:R-:W-:Y:S01]  /*cc70*/  BSSY B0, `(.L_x_303) ;  /* 0x0000007000007945 */ /* 0x000fe20003800000 */
[----:B0-----:R-:W-:Y:S02]  /*cc80*/  IMAD.MOV.U32 R34, RZ, RZ, R32 ;  /* 0x000000ffff227224 */ /* 0x001fe400078e0020 */
[----:B------:R-:W-:Y:S02]  /*cc90*/  IMAD.MOV.U32 R35, RZ, RZ, 0x2 ;  /* 0x00000002ff237424 */ /* 0x000fe400078e00ff */
[----:B------:R-:W-:-:S07]  /*cca0*/  IMAD.MOV.U32 R37, RZ, RZ, -0x1 ;  /* 0xffffffffff257424 */ /* 0x000fce00078e00ff */
[----:B-1----:R-:W-:Y:S05]  /*ccb0*/  WARPSYNC.COLLECTIVE R37, `(.L_x_304) ;  /* 0x0000000025087348 */ /* 0x002fea0003c00000 */
[----:B------:R0:W2:Y:S02]  /*ccc0*/  SHFL.DOWN P0, R35, R34, R35, R38 ;  /* 0x0800002322237389 */ /* 0x0000a40000000026 */
[----:B012---:R-:W-:Y:S05]  /*ccd0*/  ENDCOLLECTIVE ;  /* 0x000000000000791b */ /* 0x007fea0003800000 */
.L_x_304:
[----:B------:R-:W-:Y:S05]  /*cce0*/  BSYNC B0 ;  /* 0x0000000000007941 */ /* 0x000fea0003800000 */
.L_x_303:
[----:B------:R-:W-:Y:S05]  /*ccf0*/  BRA `(.L_x_305) ;  /* 0xffffffc800a47947 */ /* 0x000fea000383ffff */
.L_x_102:
[----:B------:R-:W-:Y:S01]  /*cd00*/  BSSY B0, `(.L_x_306) ;  /* 0x0000007000007945 */ /* 0x000fe20003800000 */
[----:B0-----:R-:W-:Y:S02]  /*cd10*/  IMAD.MOV.U32 R34, RZ, RZ, R33 ;  /* 0x000000ffff227224 */ /* 0x001fe400078e0021 */
[----:B------:R-:W-:Y:S02]  /*cd20*/  IMAD.MOV.U32 R35, RZ, RZ, 0x2 ;  /* 0x00000002ff237424 */ /* 0x000fe400078e00ff */
[----:B------:R-:W-:-:S07]  /*cd30*/  IMAD.MOV.U32 R37, RZ, RZ, -0x1 ;  /* 0xffffffffff257424 */ /* 0x000fce00078e00ff */
[----:B-1----:R-:W-:Y:S05]  /*cd40*/  WARPSYNC.COLLECTIVE R37, `(.L_x_307) ;  /* 0x0000000025087348 */ /* 0x002fea0003c00000 */
[----:B------:R0:W2:Y:S02]  /*cd50*/  SHFL.DOWN P0, R35, R34, R35, R38 ;  /* 0x0800002322237389 */ /* 0x0000a40000000026 */
[----:B012---:R-:W-:Y:S05]  /*cd60*/  ENDCOLLECTIVE ;  /* 0x000000000000791b */ /* 0x007fea0003800000 */
.L_x_307:
[----:B------:R-:W-:Y:S05]  /*cd70*/  BSYNC B0 ;  /* 0x0000000000007941 */ /* 0x000fea0003800000 */
.L_x_306:
[----:B------:R-:W-:Y:S05]  /*cd80*/  BRA `(.L_x_308) ;  /* 0xffffffc800887947 */ /* 0x000fea000383ffff */
.L_x_103:
[----:B------:R-:W-:Y:S01]  /*cd90*/  BSSY B0, `(.L_x_309) ;  /* 0x0000007000007945 */ /* 0x000fe20003800000 */
[----:B0-----:R-:W-:Y:S02]  /*cda0*/  IMAD.MOV.U32 R34, RZ, RZ, R42 ;  /* 0x000000ffff227224 */ /* 0x001fe400078e002a */
[----:B------:R-:W-:Y:S02]  /*cdb0*/  IMAD.MOV.U32 R35, RZ, RZ, 0x2 ;  /* 0x00000002ff237424 */ /* 0x000fe400078e00ff */
[----:B------:R-:W-:-:S07]  /*cdc0*/  IMAD.MOV.U32 R37, RZ, RZ, -0x1 ;  /* 0xffffffffff257424 */ /* 0x000fce00078e00ff */
[----:B-1----:R-:W-:Y:S05]  /*cdd0*/  WARPSYNC.COLLECTIVE R37, `(.L_x_310) ;  /* 0x0000000025087348 */ /* 0x002fea0003c00000 */
[----:B------:R0:W2:Y:S02]  /*cde0*/  SHFL.DOWN P0, R35, R34, R35, R38 ;  /* 0x0800002322237389 */ /* 0x0000a40000000026 */
[----:B012---:R-:W-:Y:S05]  /*cdf0*/  ENDCOLLECTIVE ;  /* 0x000000000000791b */ /* 0x007fea0003800000 */
.L_x_310:
[----:B------:R-:W-:Y:S05]  /*ce00*/  BSYNC B0 ;  /* 0x0000000000007941 */ /* 0x000fea0003800000 */
.L_x_309:
[----:B------:R-:W-:Y:S02]  /*ce10*/  IMAD.MOV.U32 R43, RZ, RZ, R35 ;  /* 0x000000ffff2b7224 */ /* 0x000fe400078e0023 */
[----:B------:R-:W-:Y:S02]  /*ce20*/  IMAD.MOV.U32 R35, RZ, RZ, 0x2 ;  /* 0x00000002ff237424 */ /* 0x000fe400078e00ff */
[----:B------:R-:W-:Y:S02]  /*ce30*/  IMAD.MOV.U32 R34, RZ, RZ, R41 ;  /* 0x000000ffff227224 */ /* 0x000fe400078e0029 */
[----:B------:R-:W-:-:S07]  /*ce40*/  IMAD.MOV.U32 R37, RZ, RZ, -0x1 ;  /* 0xffffffffff257424 */ /* 0x000fce00078e00ff */
[----:B------:R-:W-:Y:S05]  /*ce50*/  WARPSYNC.COLLECTIVE R37, `(.L_x_311) ;  /* 0x0000000025087348 */ /* 0x000fea0003c00000 */
[----:B------:R0:W1:Y:S02]  /*ce60*/  SHFL.DOWN P0, R35, R34, R35, R38 ;  /* 0x0800002322237389 */ /* 0x0000640000000026 */
[----:B01----:R-:W-:Y:S05]  /*ce70*/  ENDCOLLECTIVE ;  /* 0x000000000000791b */ /* 0x003fea0003800000 */
.L_x_311:
[----:B------:R-:W-:Y:S01]  /*ce80*/  IMAD.MOV.U32 R34, RZ, RZ, R35 ;  /* 0x000000ffff227224 */ /* 0x000fe200078e0023 */
[----:B------:R-:W-:Y:S06]  /*ce90*/  BRA `(.L_x_312) ;  /* 0xffffffc800587947 */ /* 0x000fec000383ffff */
.L_x_104:
[----:B------:R-:W-:Y:S01]  /*cea0*/  BSSY B0, `(.L_x_313) ;  /* 0x0000007000007945 */ /* 0x000fe20003800000 */
[----:B------:R-:W-:Y:S02]  /*ceb0*/  IMAD.MOV.U32 R34, RZ, RZ, R32 ;  /* 0x000000ffff227224 */ /* 0x000fe400078e0020 */
[----:B------:R-:W-:Y:S02]  /*cec0*/  IMAD.MOV.U32 R35, RZ, RZ, 0x4 ;  /* 0x00000004ff237424 */ /* 0x000fe400078e00ff */
[----:B------:R-:W-:-:S07]  /*ced0*/  IMAD.MOV.U32 R37, RZ, RZ, -0x1 ;  /* 0xffffffffff257424 */ /* 0x000fce00078e00ff */
[----:B-1----:R-:W-:Y:S05]  /*cee0*/  WARPSYNC.COLLECTIVE R37, `(.L_x_314) ;  /* 0x0000000025087348 */ /* 0x002fea0003c00000 */
[----:B------:R0:W2:Y:S02]  /*cef0*/  SHFL.DOWN P0, R35, R34, R35, R38 ;  /* 0x0800002322237389 */ /* 0x0000a40000000026 */
[----:B012---:R-:W-:Y:S05]  /*cf00*/  ENDCOLLECTIVE ;  /* 0x000000000000791b */ /* 0x007fea0003800000 */
.L_x_314:
[----:B------:R-:W-:Y:S05]  /*cf10*/  BSYNC B0 ;  /* 0x0000000000007941 */ /* 0x000fea0003800000 */
.L_x_313:
[----:B------:R-:W-:Y:S05]  /*cf20*/  BRA `(.L_x_315) ;  /* 0xffffffc800507947 */ /* 0x000fea000383ffff */
.L_x_105:
[----:B------:R-:W-:Y:S01]  /*cf30*/  BSSY B0, `(.L_x_316) ;  /* 0x0000007000007945 */ /* 0x000fe20003800000 */
[----:B------:R-:W-:Y:S02]  /*cf40*/  IMAD.MOV.U32 R34, RZ, RZ, R33 ;  /* 0x000000ffff227224 */ /* 0x000fe400078e0021 */
[----:B------:R-:W-:Y:S02]  /*cf50*/  IMAD.MOV.U32 R35, RZ, RZ, 0x4 ;  /* 0x00000004ff237424 */ /* 0x000fe400078e00ff */
[----:B------:R-:W-:-:S07]  /*cf60*/  IMAD.MOV.U32 R37, RZ, RZ, -0x1 ;  /* 0xffffffffff257424 */ /* 0x000fce00078e00ff */
[----:B-1----:R-:W-:Y:S05]  /*cf70*/  WARPSYNC.COLLECTIVE R37, `(.L_x_317) ;  /* 0x0000000025087348 */ /* 0x002fea0003c00000 */
[----:B------:R0:W2:Y:S02]  /*cf80*/  SHFL.DOWN P0, R35, R34, R35, R38 ;  /* 0x0800002322237389 */ /* 0x0000a40000000026 */
[----:B012---:R-:W-:Y:S05]  /*cf90*/  ENDCOLLECTIVE ;  /* 0x000000000000791b */ /* 0x007fea0003800000 */
.L_x_317:
[----:B------:R-:W-:Y:S05]  /*cfa0*/  BSYNC B0 ;  /* 0x0000000000007941 */ /* 0x000fea0003800000 */
.L_x_316:
[----:B------:R-:W-:Y:S05]  /*cfb0*/  BRA `(.L_x_318) ;  /* 0xffffffc800347947 */ /* 0x000fea000383ffff */
.L_x_106:
[----:B------:R-:W-:Y:S01]  /*cfc0*/  BSSY B0, `(.L_x_319) ;  /* 0x0000007000007945 */ /* 0x000fe20003800000 */
[----:B------:R-:W-:Y:S02]  /*cfd0*/  IMAD.MOV.U32 R34, RZ, RZ, R42 ;  /* 0x000000ffff227224 */ /* 0x000fe400078e002a */
[----:B------:R-:W-:Y:S02]  /*cfe0*/  IMAD.MOV.U32 R35, RZ, RZ, 0x4 ;  /* 0x00000004ff237424 */ /* 0x000fe400078e00ff */
[----:B------:R-:W-:-:S07]  /*cff0*/  IMAD.MOV.U32 R37, RZ, RZ, -0x1 ;  /* 0xffffffffff257424 */ /* 0x000fce00078e00ff */
[----:B-1----:R-:W-:Y:S05]  /*d000*/  WARPSYNC.COLLECTIVE R37, `(.L_x_320) ;  /* 0x0000000025087348 */ /* 0x002fea0003c00000 */
[----:B------:R0:W2:Y:S02]  /*d010*/  SHFL.DOWN P0, R35, R34, R35, R38 ;  /* 0x0800002322237389 */ /* 0x0000a40000000026 */
[----:B012---:R-:W-:Y:S05]  /*d020*/  ENDCOLLECTIVE ;  /* 0x000000000000791b */ /* 0x007fea0003800000 */
.L_x_320:
[----:B------:R-:W-:Y:S05]  /*d030*/  BSYNC B0 ;  /* 0x0000000000007941 */ /* 0x000fea0003800000 */
.L_x_319:
[----:B------:R-:W-:Y:S02]  /*d040*/  IMAD.MOV.U32 R41, RZ, RZ, R35 ;  /* 0x000000ffff297224 */ /* 0x000fe400078e0023 */
[----:B------:R-:W-:Y:S02]  /*d050*/  IMAD.MOV.U32 R35, RZ, RZ, 0x4 ;  /* 0x00000004ff237424 */ /* 0x000fe400078e00ff */
[----:B------:R-:W-:Y:S02]  /*d060*/  IMAD.MOV.U32 R34, RZ, RZ, R43 ;  /* 0x000000ffff227224 */ /* 0x000fe400078e002b */
[----:B------:R-:W-:-:S07]  /*d070*/  IMAD.MOV.U32 R37, RZ, RZ, -0x1 ;  /* 0xffffffffff257424 */ /* 0x000fce00078e00ff */
[----:B------:R-:W-:Y:S05]  /*d080*/  WARPSYNC.COLLECTIVE R37, `(.L_x_321) ;  /* 0x0000000025087348 */ /* 0x000fea0003c00000 */
[----:B------:R0:W1:Y:S02]  /*d090*/  SHFL.DOWN P0, R35, R34, R35, R38 ;  /* 0x0800002322237389 */ /* 0x0000640000000026 */
[----:B01----:R-:W-:Y:S05]  /*d0a0*/  ENDCOLLECTIVE ;  /* 0x000000000000791b */ /* 0x003fea0003800000 */
.L_x_321:
[----:B------:R-:W-:Y:S01]  /*d0b0*/  IMAD.MOV.U32 R34, RZ, RZ, R35 ;  /* 0x000000ffff227224 */ /* 0x000fe200078e0023 */
[----:B------:R-:W-:Y:S06]  /*d0c0*/  BRA `(.L_x_322) ;  /* 0xffffffc800047947 */ /* 0x000fec000383ffff */
.L_x_107:
[----:B------:R-:W-:Y:S01]  /*d0d0*/  BSSY B0, `(.L_x_323) ;  /* 0x0000007000007945 */ /* 0x000fe20003800000 */
[----:B------:R-:W-:Y:S02]  /*d0e0*/  IMAD.MOV.U32 R34, RZ, RZ, R32 ;  /* 0x000000ffff227224 */ /* 0x000fe400078e0020 */
[----:B------:R-:W-:Y:S02]  /*d0f0*/  IMAD.MOV.U32 R35, RZ, RZ, 0x8 ;  /* 0x00000008ff237424 */ /* 0x000fe400078e00ff */
[----:B------:R-:W-:-:S07]  /*d100*/  IMAD.MOV.U32 R37, RZ, RZ, -0x1 ;  /* 0xffffffffff257424 */ /* 0x000fce00078e00ff */
[----:B-1----:R-:W-:Y:S05]  /*d110*/  WARPSYNC.COLLECTIVE R37, `(.L_x_324) ;  /* 0x0000000025087348 */ /* 0x002fea0003c00000 */
[----:B------:R0:W2:Y:S02]  /*d120*/  SHFL.DOWN P0, R35, R34, R35, R38 ;  /* 0x0800002322237389 */ /* 0x0000a40000000026 */
[----:B012---:R-:W-:Y:S05]  /*d130*/  ENDCOLLECTIVE ;  /* 0x000000000000791b */ /* 0x007fea0003800000 */
.L_x_324:
[----:B------:R-:W-:Y:S05]  /*d140*/  BSYNC B0 ;  /* 0x0000000000007941 */ /* 0x000fea0003800000 */
.L_x_323:
[----:B------:R-:W-:Y:S05]  /*d150*/  BRA `(.L_x_325) ;  /* 0xffffffc400fc7947 */ /* 0x000fea000383ffff */
.L_x_108:
[----:B------:R-:W-:Y:S01]  /*d160*/  BSSY B0, `(.L_x_326) ;  /* 0x0000007000007945 */ /* 0x000fe20003800000 */
[----:B------:R-:W-:Y:S02]  /*d170*/  IMAD.MOV.U32 R34, RZ, RZ, R33 ;  /* 0x000000ffff227224 */ /* 0x000fe400078e0021 */
[----:B------:R-:W-:Y:S02]  /*d180*/  IMAD.MOV.U32 R35, RZ, RZ, 0x8 ;  /* 0x00000008ff237424 */ /* 0x000fe400078e00ff */
[----:B------:R-:W-:-:S07]  /*d190*/  IMAD.MOV.U32 R37, RZ, RZ, -0x1 ;  /* 0xffffffffff257424 */ /* 0x000fce00078e00ff */
[----:B-1----:R-:W-:Y:S05]  /*d1a0*/  WARPSYNC.COLLECTIVE R37, `(.L_x_327) ;  /* 0x0000000025087348 */ /* 0x002fea0003c00000 */
[----:B------:R0:W2:Y:S02]  /*d1b0*/  SHFL.DOWN P0, R35, R34, R35, R38 ;  /* 0x0800002322237389 */ /* 0x0000a40000000026 */
[----:B012---:R-:W-:Y:S05]  /*d1c0*/  ENDCOLLECTIVE ;  /* 0x000000000000791b */ /* 0x007fea0003800000 */
.L_x_327:
[----:B------:R-:W-:Y:S05]  /*d1d0*/  BSYNC B0 ;  /* 0x0000000000007941 */ /* 0x000fea0003800000 */
.L_x_326:
[----:B------:R-:W-:Y:S05]  /*d1e0*/  BRA `(.L_x_328) ;  /* 0xffffffc400e07947 */ /* 0x000fea000383ffff */
.L_x_109:
[----:B------:R-:W-:Y:S01]  /*d1f0*/  BSSY B0, `(.L_x_329) ;  /* 0x0000007000007945 */ /* 0x000fe20003800000 */
[----:B------:R-:W-:Y:S02]  /*d200*/  IMAD.MOV.U32 R34, RZ, RZ, R42 ;  /* 0x000000ffff227224 */ /* 0x000fe400078e002a */
[----:B------:R-:W-:Y:S02]  /*d210*/  IMAD.MOV.U32 R35, RZ, RZ, 0x8 ;  /* 0x00000008ff237424 */ /* 0x000fe400078e00ff */
[----:B------:R-:W-:-:S07]  /*d220*/  IMAD.MOV.U32 R37, RZ, RZ, -0x1 ;  /* 0xffffffffff257424 */ /* 0x000fce00078e00ff */
[----:B-1----:R-:W-:Y:S05]  /*d230*/  WARPSYNC.COLLECTIVE R37, `(.L_x_330) ;  /* 0x0000000025087348 */ /* 0x002fea0003c00000 */
[----:B------:R0:W2:Y:S02]  /*d240*/  SHFL.DOWN P0, R35, R34, R35, R38 ;  /* 0x0800002322237389 */ /* 0x0000a40000000026 */
[----:B012---:R-:W-:Y:S05]  /*d250*/  ENDCOLLECTIVE ;  /* 0x000000000000791b */ /* 0x007fea0003800000 */
.L_x_330:
[----:B------:R-:W-:Y:S05]  /*d260*/  BSYNC B0 ;  /* 0x0000000000007941 */ /* 0x000fea0003800000 */
.L_x_329:
[----:B------:R-:W-:Y:S02]  /*d270*/  IMAD.MOV.U32 R43, RZ, RZ, R35 ;  /* 0x000000ffff2b7224 */ /* 0x000fe400078e0023 */
[----:B------:R-:W-:Y:S02]  /*d280*/  IMAD.MOV.U32 R35, RZ, RZ, 0x8 ;  /* 0x00000008ff237424 */ /* 0x000fe400078e00ff */
[----:B------:R-:W-:Y:S02]  /*d290*/  IMAD.MOV.U32 R34, RZ, RZ, R41 ;  /* 0x000000ffff227224 */ /* 0x000fe400078e0029 */
[----:B------:R-:W-:-:S07]  /*d2a0*/  IMAD.MOV.U32 R37, RZ, RZ, -0x1 ;  /* 0xffffffffff257424 */ /* 0x000fce00078e00ff */
[----:B------:R-:W-:Y:S05]  /*d2b0*/  WARPSYNC.COLLECTIVE R37, `(.L_x_331) ;  /* 0x0000000025087348 */ /* 0x000fea0003c00000 */
[----:B------:R0:W1:Y:S02]  /*d2c0*/  SHFL.DOWN P0, R35, R34, R35, R38 ;  /* 0x0800002322237389 */ /* 0x0000640000000026 */
[----:B01----:R-:W-:Y:S05]  /*d2d0*/  ENDCOLLECTIVE ;  /* 0x000000000000791b */ /* 0x003fea0003800000 */
.L_x_331:
[----:B------:R-:W-:Y:S01]  /*d2e0*/  IMAD.MOV.U32 R34, RZ, RZ, R35 ;  /* 0x000000ffff227224 */ /* 0x000fe200078e0023 */
[----:B------:R-:W-:Y:S06]  /*d2f0*/  BRA `(.L_x_332) ;  /* 0xffffffc400b07947 */ /* 0x000fec000383ffff */
.L_x_110:
[----:B------:R-:W-:Y:S01]  /*d300*/  BSSY B0, `(.L_x_333) ;  /* 0x0000007000007945 */ /* 0x000fe20003800000 */
[----:B------:R-:W-:Y:S02]  /*d310*/  IMAD.MOV.U32 R34, RZ, RZ, R32 ;  /* 0x000000ffff227224 */ /* 0x000fe400078e0020 */
[----:B------:R-:W-:Y:S02]  /*d320*/  IMAD.MOV.U32 R35, RZ, RZ, 0x10 ;  /* 0x00000010ff237424 */ /* 0x000fe400078e00ff */
[----:B------:R-:W-:-:S07]  /*d330*/  IMAD.MOV.U32 R37, RZ, RZ, -0x1 ;  /* 0xffffffffff257424 */ /* 0x000fce00078e00ff */
[----:B-1----:R-:W-:Y:S05]  /*d340*/  WARPSYNC.COLLECTIVE R37, `(.L_x_334) ;  /* 0x0000000025087348 */ /* 0x002fea0003c00000 */
[----:B------:R0:W2:Y:S02]  /*d350*/  SHFL.DOWN P0, R35, R34, R35, R38 ;  /* 0x0800002322237389 */ /* 0x0000a40000000026 */
[----:B012---:R-:W-:Y:S05]  /*d360*/  ENDCOLLECTIVE ;  /* 0x000000000000791b */ /* 0x007fea0003800000 */
.L_x_334:
[----:B------:R-:W-:Y:S05]  /*d370*/  BSYNC B0 ;  /* 0x0000000000007941 */ /* 0x000fea0003800000 */
.L_x_333:
[----:B------:R-:W-:Y:S05]  /*d380*/  BRA `(.L_x_335) ;  /* 0xffffffc400a47947 */ /* 0x000fea000383ffff */
.L_x_111:
[----:B------:R-:W-:Y:S01]  /*d390*/  BSSY B0, `(.L_x_336) ;  /* 0x0000007000007945 */ /* 0x000fe20003800000 */
[----:B------:R-:W-:Y:S02]  /*d3a0*/  IMAD.MOV.U32 R34, RZ, RZ, R33 ;  /* 0x000000ffff227224 */ /* 0x000fe400078e0021 */
[----:B------:R-:W-:Y:S02]  /*d3b0*/  IMAD.MOV.U32 R35, RZ, RZ, 0x10 ;  /* 0x00000010ff237424 */ /* 0x000fe400078e00ff */
[----:B------:R-:W-:-:S07]  /*d3c0*/  IMAD.MOV.U32 R37, RZ, RZ, -0x1 ;  /* 0xffffffffff257424 */ /* 0x000fce00078e00ff */
[----:B-1----:R-:W-:Y:S05]  /*d3d0*/  WARPSYNC.COLLECTIVE R37, `(.L_x_337) ;  /* 0x0000000025087348 */ /* 0x002fea0003c00000 */
[----:B------:R0:W2:Y:S02]  /*d3e0*/  SHFL.DOWN P0, R35, R34, R35, R38 ;  /* 0x0800002322237389 */ /* 0x0000a40000000026 */
[----:B012---:R-:W-:Y:S05]  /*d3f0*/  ENDCOLLECTIVE ;  /* 0x000000000000791b */ /* 0x007fea0003800000 */
.L_x_337:
[----:B------:R-:W-:Y:S05]  /*d400*/  BSYNC B0 ;  /* 0x0000000000007941 */ /* 0x000fea0003800000 */
.L_x_336:
[----:B------:R-:W-:Y:S05]  /*d410*/  BRA `(.L_x_338) ;  /* 0xffffffc400887947 */ /* 0x000fea000383ffff */
.L_x_112:
[----:B------:R-:W-:Y:S01]  /*d420*/  BSSY B0, `(.L_x_339) ;  /* 0x0000007000007945 */ /* 0x000fe20003800000 */
[----:B------:R-:W-:Y:S02]  /*d430*/  IMAD.MOV.U32 R34, RZ, RZ, R42 ;  /* 0x000000ffff227224 */ /* 0x000fe400078e002a */
[----:B------:R-:W-:Y:S02]  /*d440*/  IMAD.MOV.U32 R35, RZ, RZ, 0x10 ;  /* 0x00000010ff237424 */ /* 0x000fe400078e00ff */
[----:B------:R-:W-:-:S07]  /*d450*/  IMAD.MOV.U32 R37, RZ, RZ, -0x1 ;  /* 0xffffffffff257424 */ /* 0x000fce00078e00ff */
[----:B-1----:R-:W-:Y:S05]  /*d460*/  WARPSYNC.COLLECTIVE R37, `(.L_x_340) ;  /* 0x0000000025087348 */ /* 0x002fea0003c00000 */
[----:B------:R0:W2:Y:S02]  /*d470*/  SHFL.DOWN P0, R35, R34, R35, R38 ;  /* 0x0800002322237389 */ /* 0x0000a40000000026 */
[----:B012---:R-:W-:Y:S05]  /*d480*/  ENDCOLLECTIVE ;  /* 0x000000000000791b */ /* 0x007fea0003800000 */
.L_x_340:
[----:B------:R-:W-:Y:S05]  /*d490*/  BSYNC B0 ;  /* 0x0000000000007941 */ /* 0x000fea0003800000 */
.L_x_339:
        /* <DEDUP_REMOVED lines=8> */
.L_x_341:
        /* <DEDUP_REMOVED lines=10> */
.L_x_342:
[----:B------:R-:W-:Y:S05]  /*d5c0*/  BRA `(.L_x_343) ;  /* 0xffffffc400507947 */ /* 0x000fea000383ffff */
.L_x_344:
[----:B------:R-:W-:-:S00]  /*d5d0*/  BRA `(.L_x_344) ;  /* 0xfffffffc00fc7947 */ /* 0x000fc0000383ffff */
[----:B------:R-:W-:-:S00]  /*d5e0*/  NOP ;  /* 0x0000000000007918 */ /* 0x000fc00000000000 */
        /* <DEDUP_REMOVED lines=9> */
.L_x_696:


//--------------------- .text._ZN3cub18CUB_300001_SM_10006detail4scan16DeviceScanKernelINS2_10policy_hubIN6thrust24THRUST_300001_SM_1000_NS6system6detail7generic14key_flag_tupleENS6_6detail10any_assignESA_jNS9_16key_flag_scan_opEE10Policy1000ENS6_18transform_iteratorINS9_21construct_key_flag_opENS6_17counting_iteratorImNS6_11use_defaultESJ_SJ_EESA_SJ_EENS6_25transform_output_iteratorINS9_15write_output_opINSB_15normal_iteratorINS6_7pointerIiNS6_8cuda_cub5par_tESJ_SJ_EEEEPiEENS6_16discard_iteratorImEEEENS0_13ScanTileStateISA_Lb0EEESD_NS0_8NullTypeEjSA_Lb0ES11_EEvT0_T1_T2_iT3_T4_T5_ --------------------------
	.section	.text._ZN3cub18CUB_300001_SM_10006detail4scan16DeviceScanKernelINS2_10policy_hubIN6thrust24THRUST_300001_SM_1000_NS6system6detail7generic14key_flag_tupleENS6_6detail10any_assignESA_jNS9_16key_flag_scan_opEE10Policy1000ENS6_18transform_iteratorINS9_21construct_key_flag_opENS6_17counting_iteratorImNS6_11use_defaultESJ_SJ_EESA_SJ_EENS6_25transform_output_iteratorINS9_15write_output_opINSB_15normal_iteratorINS6_7pointerIiNS6_8cuda_cub5par_tESJ_SJ_EEEEPiEENS6_16discard_iteratorImEEEENS0_13ScanTileStateISA_Lb0EEESD_NS0_8NullTypeEjSA_Lb0ES11_EEvT0_T1_T2_iT3_T4_T5_,"ax",@progbits
	.align	128
        .global         _ZN3cub18CUB_300001_SM_10006detail4scan16DeviceScanKernelINS2_10policy_hubIN6thrust24THRUST_300001_SM_1000_NS6system6detail7generic14key_flag_tupleENS6_6detail10any_assignESA_jNS9_16key_flag_scan_opEE10Policy1000ENS6_18transform_iteratorINS9_21construct_key_flag_opENS6_17counting_iteratorImNS6_11use_defaultESJ_SJ_EESA_SJ_EENS6_25transform_output_iteratorINS9_15write_output_opINSB_15normal_iteratorINS6_7pointerIiNS6_8cuda_cub5par_tESJ_SJ_EEEEPiEENS6_16discard_iteratorImEEEENS0_13ScanTileStateISA_Lb0EEESD_NS0_8NullTypeEjSA_Lb0ES11_EEvT0_T1_T2_iT3_T4_T5_
        .type           _ZN3cub18CUB_300001_SM_10006detail4scan16DeviceScanKernelINS2_10policy_hubIN6thrust24THRUST_300001_SM_1000_NS6system6detail7generic14key_flag_tupleENS6_6detail10any_assignESA_jNS9_16key_flag_scan_opEE10Policy1000ENS6_18transform_iteratorINS9_21construct_key_flag_opENS6_17counting_iteratorImNS6_11use_defaultESJ_SJ_EESA_SJ_EENS6_25transform_output_iteratorINS9_15write_output_opINSB_15normal_iteratorINS6_7pointerIiNS6_8cuda_cub5par_tESJ_SJ_EEEEPiEENS6_16discard_iteratorImEEEENS0_13ScanTileStateISA_Lb0EEESD_NS0_8NullTypeEjSA_Lb0ES11_EEvT0_T1_T2_iT3_T4_T5_,@function
        .size           _ZN3cub18CUB_300001_SM_10006detail4scan16DeviceScanKernelINS2_10policy_hubIN6thrust24THRUST_300001_SM_1000_NS6system6detail7generic14key_flag_tupleENS6_6detail10any_assignESA_jNS9_16key_flag_scan_opEE10Policy1000ENS6_18transform_iteratorINS9_21construct_key_flag_opENS6_17counting_iteratorImNS6_11use_defaultESJ_SJ_EESA_SJ_EENS6_25transform_output_iteratorINS9_15write_output_opINSB_15normal_iteratorINS6_7pointerIiNS6_8cuda_cub5par_tESJ_SJ_EEEEPiEENS6_16discard_iteratorImEEEENS0_13ScanTileStateISA_Lb0EEESD_NS0_8NullTypeEjSA_Lb0ES11_EEvT0_T1_T2_iT3_T4_T5_,(.L_x_697 - _ZN3cub18CUB_300001_SM_10006detail4scan16DeviceScanKernelINS2_10policy_hubIN6thrust24THRUST_300001_SM_1000_NS6system6detail7generic14key_flag_tupleENS6_6detail10any_assignESA_jNS9_16key_flag_scan_opEE10Policy1000ENS6_18transform_iteratorINS9_21construct_key_flag_opENS6_17counting_iteratorImNS6_11use_defaultESJ_SJ_EESA_SJ_EENS6_25transform_output_iteratorINS9_15write_output_opINSB_15normal_iteratorINS6_7pointerIiNS6_8cuda_cub5par_tESJ_SJ_EEEEPiEENS6_16discard_iteratorImEEEENS0_13ScanTileStateISA_Lb0EEESD_NS0_8NullTypeEjSA_Lb0ES11_EEvT0_T1_T2_iT3_T4_T5_)
        .other          _ZN3cub18CUB_300001_SM_10006detail4scan16DeviceScanKernelINS2_10policy_hubIN6thrust24THRUST_300001_SM_1000_NS6system6detail7generic14key_flag_tupleENS6_6detail10any_assignESA_jNS9_16key_flag_scan_opEE10Policy1000ENS6_18transform_iteratorINS9_21construct_key_flag_opENS6_17counting_iteratorImNS6_11use_defaultESJ_SJ_EESA_SJ_EENS6_25transform_output_iteratorINS9_15write_output_opINSB_15normal_iteratorINS6_7pointerIiNS6_8cuda_cub5par_tESJ_SJ_EEEEPiEENS6_16discard_iteratorImEEEENS0_13ScanTileStateISA_Lb0EEESD_NS0_8NullTypeEjSA_Lb0ES11_EEvT0_T1_T2_iT3_T4_T5_,@"STO_CUDA_ENTRY STV_DEFAULT"
_ZN3cub18CUB_300001_SM_10006detail4scan16DeviceScanKernelINS2_10policy_hubIN6thrust24THRUST_300001_SM_1000_NS6system6detail7generic14key_flag_tupleENS6_6detail10any_assignESA_jNS9_16key_flag_scan_opEE10Policy1000ENS6_18transform_iteratorINS9_21construct_key_flag_opENS6_17counting_iteratorImNS6_11use_defaultESJ_SJ_EESA_SJ_EENS6_25transform_output_iteratorINS9_15write_output_opINSB_15normal_iteratorINS6_7pointerIiNS6_8cuda_cub5par_tESJ_SJ_EEEEPiEENS6_16discard_iteratorImEEEENS0_13ScanTileStateISA_Lb0EEESD_NS0_8NullTypeEjSA_Lb0ES11_EEvT0_T1_T2_iT3_T4_T5_:
.text._ZN3cub18CUB_300001_SM_10006detail4scan16DeviceScanKernelINS2_10policy_hubIN6thrust24THRUST_300001_SM_1000_NS6system6detail7generic14key_flag_tupleENS6_6detail10any_assignESA_jNS9_16key_flag_scan_opEE10Policy1000ENS6_18transform_iteratorINS9_21construct_key_flag_opENS6_17counting_iteratorImNS6_11use_defaultESJ_SJ_EESA_SJ_EENS6_25transform_output_iteratorINS9_15write_output_opINSB_15normal_iteratorINS6_7pointerIiNS6_8cuda_cub5par_tESJ_SJ_EEEEPiEENS6_16discard_iteratorImEEEENS0_13ScanTileStateISA_Lb0EEESD_NS0_8NullTypeEjSA_Lb0ES11_EEvT0_T1_T2_iT3_T4_T5_:
[----:B------:R-:W-:Y:S08]  /*0000*/  LDC R1, c[0x0][0x37c] ;  /* 0x0000df00ff017b82 */ /* 0x000ff00000000800 */
[----:B------:R-:W0:Y:S01]  /*0010*/  S2UR UR4, SR_CTAID.X ;  /* 0x00000000000479c3 */ /* 0x000e220000002500 */
[----:B------:R-:W1:Y:S01]  /*0020*/  LDCU UR5, c[0x0][0x458] ;  /* 0x00008b00ff0577ac */ /* 0x000e620008000800 */
[----:B------:R-:W2:Y:S06]  /*0030*/  LDCU.64 UR8, c[0x0][0x358] ;  /* 0x00006b00ff0877ac */ /* 0x000eac0008000a00 */
[----:B------:R-:W0:Y:S02]  /*0040*/  LDC R42, c[0x0][0x450] ;  /* 0x00011400ff2a7b82 */ /* 0x000e240000000800 */
[----:B0-----:R-:W-:-:S04]  /*0050*/  VIADD R42, R42, UR4 ;  /* 0x000000042a2a7c36 */ /* 0x001fc80008000000 */
[----:B------:R-:W-:-:S05]  /*0060*/  IMAD R3, R42, 0x180, RZ ;  /* 0x000001802a037824 */ /* 0x000fca00078e02ff */
[----:B-1----:R-:W-:-:S04]  /*0070*/  IADD3 R39, PT, PT, -R3, UR5, RZ ;  /* 0x0000000503277c10 */ /* 0x002fc8000fffe1ff */
[----:B------:R-:W-:-:S13]  /*0080*/  ISETP.GE.U32.AND P0, PT, R39, 0x181, PT ;  /* 0x000001812700780c */ /* 0x000fda0003f06070 */
[----:B--2---:R-:W-:Y:S05]  /*0090*/  @!P0 BRA `(.L_x_345) ;  /* 0x0000004c00b88947 */ /* 0x004fea0003800000 */
[----:B------:R-:W0:Y:S01]  /*00a0*/  S2R R30, SR_TID.X ;  /* 0x00000000001e7919 */ /* 0x000e220000002100 */
[----:B------:R-:W1:Y:S01]  /*00b0*/  LDCU.128 UR12, c[0x0][0x380] ;  /* 0x00007000ff0c77ac */ /* 0x000e620008000c00 */
[----:B------:R-:W-:Y:S01]  /*00c0*/  IMAD.MOV.U32 R19, RZ, RZ, RZ ;  /* 0x000000ffff137224 */ /* 0x000fe200078e00ff */
[----:B------:R-:W-:Y:S01]  /*00d0*/  BSSY.RECONVERGENT B0, `(.L_x_346) ;  /* 0x00004b6000007945 */ /* 0x000fe20003800200 */
[----:B------:R-:W2:Y:S01]  /*00e0*/  S2R R45, SR_LANEID ;  /* 0x00000000002d7919 */ /* 0x000ea20000000000 */
[----:B------:R-:W3:Y:S01]  /*00f0*/  LDCU UR4, c[0x0][0x390] ;  /* 0x00007200ff0477ac */ /* 0x000ee20008000800 */
[----:B------:R-:W-:Y:S01]  /*0100*/  IMAD.MOV.U32 R15, RZ, RZ, RZ ;  /* 0x000000ffff0f7224 */ /* 0x000fe200078e00ff */
[----:B------:R-:W4:Y:S01]  /*0110*/  LDCU UR5, c[0x0][0x398] ;  /* 0x00007300ff0577ac */ /* 0x000f220008000800 */
[----:B------:R-:W5:Y:S01]  /*0120*/  LDCU UR20, c[0x0][0x390] ;  /* 0x00007200ff1477ac */ /* 0x000f620008000800 */
[----:B------:R-:W5:Y:S01]  /*0130*/  LDCU UR29, c[0x0][0x3a0] ;  /* 0x00007400ff1d77ac */ /* 0x000f620008000800 */
[----:B-1----:R-:W-:Y:S01]  /*0140*/  IADD3 R3, P0, PT, R3, UR12, RZ ;  /* 0x0000000c03037c10 */ /* 0x002fe2000ff1e0ff */
[----:B------:R-:W1:Y:S04]  /*0150*/  LDCU UR21, c[0x0][0x390] ;  /* 0x00007200ff1577ac */ /* 0x000e680008000800 */
[----:B------:R-:W-:Y:S01]  /*0160*/  IMAD.X R7, RZ, RZ, UR13, P0 ;  /* 0x0000000dff077e24 */ /* 0x000fe200080e06ff */
[----:B------:R-:W2:Y:S01]  /*0170*/  LDCU.128 UR16, c[0x0][0x3b0] ;  /* 0x00007600ff1077ac */ /* 0x000ea20008000c00 */
[----:B------:R-:W2:Y:S01]  /*0180*/  LDCU UR35, c[0x0][0x3a0] ;  /* 0x00007400ff2377ac */ /* 0x000ea20008000800 */
[C---:B0-----:R-:W-:Y:S01]  /*0190*/  LOP3.LUT R0, R30.reuse, 0x1f, RZ, 0xc0, !PT ;  /* 0x0000001f1e007812 */ /* 0x041fe200078ec0ff */
[----:B------:R-:W0:Y:S01]  /*01a0*/  LDCU UR36, c[0x0][0x398] ;  /* 0x00007300ff2477ac */ /* 0x000e220008000800 */
[----:B------:R-:W-:Y:S01]  /*01b0*/  LOP3.LUT R5, R30, 0x3e0, RZ, 0xc0, !PT ;  /* 0x000003e01e057812 */ /* 0x000fe200078ec0ff */
[----:B------:R-:W0:Y:S04]  /*01c0*/  LDCU UR12, c[0x0][0x3a0] ;  /* 0x00007400ff0c77ac */ /* 0x000e280008000800 */
[----:B------:R-:W-:Y:S01]  /*01d0*/  IMAD R0, R5, 0x3, R0 ;  /* 0x0000000305007824 */ /* 0x000fe200078e0200 */
[----:B------:R-:W0:Y:S03]  /*01e0*/  LDCU UR30, c[0x0][0x3a8] ;  /* 0x00007500ff1e77ac */ /* 0x000e260008000800 */
[C---:B------:R-:W-:Y:S01]  /*01f0*/  VIADD R2, R0.reuse, 0x20 ;  /* 0x0000002000027836 */ /* 0x040fe20000000000 */
[CC--:B------:R-:W-:Y:S01]  /*0200*/  IADD3 R13, P0, PT, R0.reuse, R3.reuse, RZ ;  /* 0x00000003000d7210 */ /* 0x0c0fe20007f1e0ff */
[----:B------:R-:W-:Y:S01]  /*0210*/  VIADD R0, R0, 0x40 ;  /* 0x0000004000007836 */ /* 0x000fe20000000000 */
[----:B------:R-:W0:Y:S03]  /*0220*/  LDCU UR42, c[0x0][0x3a0] ;  /* 0x00007400ff2a77ac */ /* 0x000e260008000800 */
[----:B------:R-:W-:Y:S01]  /*0230*/  IMAD.X R4, RZ, RZ, R7, P0 ;  /* 0x000000ffff047224 */ /* 0x000fe200000e0607 */
[-C--:B------:R-:W-:Y:S01]  /*0240*/  IADD3 R10, P0, PT, R2, R3.reuse, RZ ;  /* 0x00000003020a7210 */ /* 0x080fe20007f1e0ff */
[----:B------:R-:W0:Y:S01]  /*0250*/  LDCU UR13, c[0x0][0x398] ;  /* 0x00007300ff0d77ac */ /* 0x000e220008000800 */
[----:B------:R-:W-:-:S02]  /*0260*/  IADD3 R8, P1, PT, R0, R3, RZ ;  /* 0x0000000300087210 */ /* 0x000fc40007f3e0ff */
[C---:B---3--:R-:W-:Y:S01]  /*0270*/  SHF.R.U64 R11, R13.reuse, UR4, R4 ;  /* 0x000000040d0b7c19 */ /* 0x048fe20008001204 */
[--C-:B------:R-:W-:Y:S01]  /*0280*/  IMAD.X R9, RZ, RZ, R7.reuse, P0 ;  /* 0x000000ffff097224 */ /* 0x100fe200000e0607 */
[----:B----4-:R-:W-:Y:S01]  /*0290*/  UIADD3 UR4, UPT, UPT, UR4, -UR5, URZ ;  /* 0x8000000504047290 */ /* 0x010fe2000fffe0ff */
[----:B------:R-:W-:Y:S01]  /*02a0*/  IMAD.X R7, RZ, RZ, R7, P1 ;  /* 0x000000ffff077224 */ /* 0x000fe200008e0607 */
[----:B-----5:R-:W-:Y:S01]  /*02b0*/  LOP3.LUT R0, R13, UR29, RZ, 0xc0, !PT ;  /* 0x0000001d0d007c12 */ /* 0x020fe2000f8ec0ff */
[C---:B------:R-:W-:Y:S01]  /*02c0*/  IMAD.WIDE.U32 R2, R11.reuse, -0x4e31916d, RZ ;  /* 0xb1ce6e930b027825 */ /* 0x040fe200078e00ff */
[----:B------:R-:W-:Y:S01]  /*02d0*/  SHF.R.U64 R9, R10, UR20, R9 ;  /* 0x000000140a097c19 */ /* 0x000fe20008001209 */
[----:B------:R-:W3:Y:S01]  /*02e0*/  LDCU UR45, c[0x0][0x3a8] ;  /* 0x00007500ff2d77ac */ /* 0x000ee20008000800 */
[----:B-1----:R-:W-:Y:S01]  /*02f0*/  SHF.R.U64 R7, R8, UR21, R7 ;  /* 0x0000001508077c19 */ /* 0x002fe20008001207 */
[----:B------:R-:W-:Y:S01]  /*0300*/  IMAD R11, R11, -0x2d48bbf9, R3 ;  /* 0xd2b744070b0b7824 */ /* 0x000fe200078e0203 */
[----:B------:R-:W-:Y:S01]  /*0310*/  SHF.L.U32 R4, R2, UR4, RZ ;  /* 0x0000000402047c19 */ /* 0x000fe200080006ff */
[----:B------:R-:W1:Y:S01]  /*0320*/  LDCU.128 UR20, c[0x0][0x3b0] ;  /* 0x00007600ff1477ac */ /* 0x000e620008000c00 */
[----:B------:R-:W-:Y:S01]  /*0330*/  SHF.R.U32.HI R5, RZ, UR5, R0 ;  /* 0x00000005ff057c19 */ /* 0x000fe20008011600 */
[----:B------:R-:W-:Y:S01]  /*0340*/  IMAD.WIDE.U32 R2, R9, -0x4e31916d, RZ ;  /* 0xb1ce6e9309027825 */ /* 0x000fe200078e00ff */
[----:B--2---:R-:W-:Y:S01]  /*0350*/  LOP3.LUT R0, R11, UR16, RZ, 0x3c, !PT ;  /* 0x000000100b007c12 */ /* 0x004fe2000f8e3cff */
[----:B------:R-:W2:Y:S01]  /*0360*/  LDCU.128 UR24, c[0x0][0x3b0] ;  /* 0x00007600ff1877ac */ /* 0x000ea20008000c00 */
[----:B------:R-:W-:Y:S01]  /*0370*/  LOP3.LUT R6, R4, UR29, R5, 0xc8, !PT ;  /* 0x0000001d04067c12 */ /* 0x000fe2000f8ec805 */
[----:B------:R-:W-:Y:S01]  /*0380*/  IMAD R9, R9, -0x2d48bbf9, R3 ;  /* 0xd2b7440709097824 */ /* 0x000fe200078e0203 */
[----:B------:R-:W-:Y:S01]  /*0390*/  SHF.L.U32 R5, R2, UR4, RZ ;  /* 0x0000000402057c19 */ /* 0x000fe200080006ff */
[C---:B------:R-:W-:Y:S01]  /*03a0*/  IMAD.WIDE.U32 R2, R7.reuse, -0x4e31916d, RZ ;  /* 0xb1ce6e9307027825 */ /* 0x040fe200078e00ff */
[----:B------:R-:W-:Y:S01]  /*03b0*/  LOP3.LUT R4, R10, UR35, RZ, 0xc0, !PT ;  /* 0x000000230a047c12 */ /* 0x000fe2000f8ec0ff */
[----:B------:R-:W4:Y:S01]  /*03c0*/  LDCU UR44, c[0x0][0x3a8] ;  /* 0x00007500ff2c77ac */ /* 0x000f220008000800 */
[----:B------:R-:W-:Y:S01]  /*03d0*/  LOP3.LUT R0, R0, UR29, R13, 0x78, !PT ;  /* 0x0000001d00007c12 */ /* 0x000fe2000f8e780d */
[----:B------:R-:W-:Y:S01]  /*03e0*/  IMAD R12, R7, -0x2d48bbf9, R3 ;  /* 0xd2b74407070c7824 */ /* 0x000fe200078e0203 */
[----:B------:R-:W-:Y:S01]  /*03f0*/  SHF.L.U32 R10, R2, UR4, RZ ;  /* 0x00000004020a7c19 */ /* 0x000fe200080006ff */
[----:B------:R-:W5:Y:S01]  /*0400*/  LDCU UR54, c[0x0][0x3a0] ;  /* 0x00007400ff3677ac */ /* 0x000f620008000800 */
[----:B0-----:R-:W-:-:S02]  /*0410*/  SHF.R.U32.HI R2, RZ, UR36, R4 ;  /* 0x00000024ff027c19 */ /* 0x001fc40008011604 */
[----:B------:R-:W-:Y:S01]  /*0420*/  LOP3.LUT R3, R8, UR12, RZ, 0xc0, !PT ;  /* 0x0000000c08037c12 */ /* 0x000fe2000f8ec0ff */
[----:B------:R-:W0:Y:S01]  /*0430*/  LDCU UR16, c[0x0][0x3a8] ;  /* 0x00007500ff1077ac */ /* 0x000e220008000800 */
[----:B------:R-:W-:Y:S02]  /*0440*/  LOP3.LUT R7, R0, UR30, RZ, 0xc0, !PT ;  /* 0x0000001e00077c12 */ /* 0x000fe4000f8ec0ff */
[----:B------:R-:W-:Y:S01]  /*0450*/  LOP3.LUT R8, R5, UR42, R2, 0xc8, !PT ;  /* 0x0000002a05087c12 */ /* 0x000fe2000f8ec802 */
[----:B------:R-:W0:Y:S01]  /*0460*/  LDCU UR46, c[0x0][0x398] ;  /* 0x00007300ff2e77ac */ /* 0x000e220008000800 */
[----:B------:R-:W-:Y:S02]  /*0470*/  SHF.R.U32.HI R5, RZ, UR13, R3 ;  /* 0x0000000dff057c19 */ /* 0x000fe40008011603 */
[----:B-1----:R-:W-:Y:S01]  /*0480*/  LOP3.LUT R0, R3, UR20, R12, 0x96, !PT ;  /* 0x0000001403007c12 */ /* 0x002fe2000f8e960c */
[----:B------:R-:W1:Y:S01]  /*0490*/  LDCU UR13, c[0x0][0x398] ;  /* 0x00007300ff0d77ac */ /* 0x000e620008000800 */
[----:B------:R-:W-:Y:S01]  /*04a0*/  IMAD.WIDE.U32 R2, R7, -0x4e31916d, RZ ;  /* 0xb1ce6e9307027825 */ /* 0x000fe200078e00ff */
[----:B--2---:R-:W-:-:S02]  /*04b0*/  LOP3.LUT R4, R4, UR24, R9, 0x96, !PT ;  /* 0x0000001804047c12 */ /* 0x004fc4000f8e9609 */
[----:B---3--:R-:W-:Y:S01]  /*04c0*/  LOP3.LUT R11, R0, UR45, RZ, 0xc0, !PT ;  /* 0x0000002d000b7c12 */ /* 0x008fe2000f8ec0ff */
[----:B------:R-:W2:Y:S01]  /*04d0*/  LDCU UR20, c[0x0][0x3a0] ;  /* 0x00007400ff1477ac */ /* 0x000ea20008000800 */
[----:B------:R-:W-:Y:S01]  /*04e0*/  IMAD R7, R7, -0x2d48bbf9, R3 ;  /* 0xd2b7440707077824 */ /* 0x000fe200078e0203 */
[----:B------:R-:W-:Y:S02]  /*04f0*/  SHF.L.U32 R0, R2, UR4, RZ ;  /* 0x0000000402007c19 */ /* 0x000fe400080006ff */
[C---:B------:R-:W-:Y:S01]  /*0500*/  IMAD.WIDE.U32 R2, R11.reuse, -0x4e31916d, RZ ;  /* 0xb1ce6e930b027825 */ /* 0x040fe200078e00ff */
[----:B------:R-:W3:Y:S01]  /*0510*/  LDCU UR47, c[0x0][0x3a8] ;  /* 0x00007500ff2f77ac */ /* 0x000ee20008000800 */
[----:B----4-:R-:W-:Y:S02]  /*0520*/  LOP3.LUT R9, R4, UR44, RZ, 0xc0, !PT ;  /* 0x0000002c04097c12 */ /* 0x010fe4000f8ec0ff */
[----:B------:R-:W-:Y:S01]  /*0530*/  IMAD R11, R11, -0x2d48bbf9, R3 ;  /* 0xd2b744070b0b7824 */ /* 0x000fe200078e0203 */
[----:B------:R-:W-:Y:S01]  /*0540*/  SHF.R.U32.HI R3, RZ, UR5, R6 ;  /* 0x00000005ff037c19 */ /* 0x000fe20008011606 */
[----:B------:R-:W4:Y:S01]  /*0550*/  LDCU UR48, c[0x0][0x3a0] ;  /* 0x00007400ff3077ac */ /* 0x000f220008000800 */
[----:B-----5:R-:W-:Y:S01]  /*0560*/  LOP3.LUT R12, R10, UR54, R5, 0xc8, !PT ;  /* 0x000000360a0c7c12 */ /* 0x020fe2000f8ec805 */
[C---:B------:R-:W-:Y:S01]  /*0570*/  IMAD.WIDE.U32 R4, R9.reuse, -0x4e31916d, RZ ;  /* 0xb1ce6e9309047825 */ /* 0x040fe200078e00ff */
[----:B------:R-:W-:Y:S01]  /*0580*/  LOP3.LUT R6, R6, UR17, R7, 0x96, !PT ;  /* 0x0000001106067c12 */ /* 0x000fe2000f8e9607 */
[----:B------:R-:W5:Y:S01]  /*0590*/  LDCU UR17, c[0x0][0x398] ;  /* 0x00007300ff1177ac */ /* 0x000f620008000800 */
[----:B------:R-:W-:Y:S01]  /*05a0*/  LOP3.LUT R0, R0, UR29, R3, 0xc8, !PT ;  /* 0x0000001d00007c12 */ /* 0x000fe2000f8ec803 */
[----:B------:R-:W-:Y:S01]  /*05b0*/  IMAD R9, R9, -0x2d48bbf9, R5 ;  /* 0xd2b7440709097824 */ /* 0x000fe200078e0205 */
[----:B------:R-:W-:Y:S01]  /*05c0*/  SHF.L.U32 R2, R2, UR4, RZ ;  /* 0x0000000402027c19 */ /* 0x000fe200080006ff */
[----:B------:R-:W5:Y:S01]  /*05d0*/  LDCU UR49, c[0x0][0x398] ;  /* 0x00007300ff3177ac */ /* 0x000f620008000800 */
[----:B-1----:R-:W-:-:S02]  /*05e0*/  SHF.R.U32.HI R3, RZ, UR13, R12 ;  /* 0x0000000dff037c19 */ /* 0x002fc4000801160c */
[----:B------:R-:W-:Y:S01]  /*05f0*/  LOP3.LUT R7, R6, UR30, RZ, 0xc0, !PT ;  /* 0x0000001e06077c12 */ /* 0x000fe2000f8ec0ff */
[----:B------:R-:W1:Y:S01]  /*0600*/  LDCU UR50, c[0x0][0x3a8] ;  /* 0x00007500ff3277ac */ /* 0x000e620008000800 */
[----:B------:R-:W-:Y:S02]  /*0610*/  LOP3.LUT R12, R12, UR21, R11, 0x96, !PT ;  /* 0x000000150c0c7c12 */ /* 0x000fe4000f8e960b */
[----:B--2---:R-:W-:Y:S01]  /*0620*/  LOP3.LUT R13, R2, UR20, R3, 0xc8, !PT ;  /* 0x00000014020d7c12 */ /* 0x004fe2000f8ec803 */
[C---:B------:R-:W-:Y:S01]  /*0630*/  IMAD.WIDE.U32 R2, R7.reuse, -0x4e31916d, RZ ;  /* 0xb1ce6e9307027825 */ /* 0x040fe200078e00ff */
[----:B0-----:R-:W-:Y:S01]  /*0640*/  LOP3.LUT R11, R12, UR16, RZ, 0xc0, !PT ;  /* 0x000000100c0b7c12 */ /* 0x001fe2000f8ec0ff */
[----:B------:R-:W0:Y:S01]  /*0650*/  LDCU UR20, c[0x0][0x3a0] ;  /* 0x00007400ff1477ac */ /* 0x000e220008000800 */
[----:B------:R-:W-:Y:S01]  /*0660*/  SHF.R.U32.HI R5, RZ, UR46, R8 ;  /* 0x0000002eff057c19 */ /* 0x000fe20008011608 */
[----:B------:R-:W-:Y:S01]  /*0670*/  IMAD R7, R7, -0x2d48bbf9, R3 ;  /* 0xd2b7440707077824 */ /* 0x000fe200078e0203 */
[----:B------:R-:W-:Y:S01]  /*0680*/  LOP3.LUT R8, R8, UR25, R9, 0x96, !PT ;  /* 0x0000001908087c12 */ /* 0x000fe2000f8e9609 */
[----:B------:R-:W2:Y:S01]  /*0690*/  LDCU UR16, c[0x0][0x3a8] ;  /* 0x00007500ff1077ac */ /* 0x000ea20008000800 */
[----:B------:R-:W-:Y:S01]  /*06a0*/  SHF.L.U32 R6, R2, UR4, RZ ;  /* 0x0000000402067c19 */ /* 0x000fe200080006ff */
[C---:B------:R-:W-:Y:S01]  /*06b0*/  IMAD.WIDE.U32 R2, R11.reuse, -0x4e31916d, RZ ;  /* 0xb1ce6e930b027825 */ /* 0x040fe200078e00ff */
[----:B------:R-:W-:Y:S01]  /*06c0*/  SHF.L.U32 R4, R4, UR4, RZ ;  /* 0x0000000404047c19 */ /* 0x000fe200080006ff */
[----:B------:R-:W1:Y:S01]  /*06d0*/  LDCU UR51, c[0x0][0x3a0] ;  /* 0x00007400ff3377ac */ /* 0x000e620008000800 */
[----:B---3--:R-:W-:Y:S01]  /*06e0*/  LOP3.LUT R9, R8, UR47, RZ, 0xc0, !PT ;  /* 0x0000002f08097c12 */ /* 0x008fe2000f8ec0ff */
[----:B------:R-:W-:Y:S01]  /*06f0*/  IMAD R12, R11, -0x2d48bbf9, R3 ;  /* 0xd2b744070b0c7824 */ /* 0x000fe200078e0203 */
[----:B----4-:R-:W-:Y:S01]  /*0700*/  LOP3.LUT R10, R4, UR48, R5, 0xc8, !PT ;  /* 0x00000030040a7c12 */ /* 0x010fe2000f8ec805 */
[----:B------:R-:W3:Y:S01]  /*0710*/  LDCU UR21, c[0x0][0x398] ;  /* 0x00007300ff1577ac */ /* 0x000ee20008000800 */
[----:B------:R-:W-:Y:S01]  /*0720*/  SHF.R.U32.HI R3, RZ, UR5, R0 ;  /* 0x00000005ff037c19 */ /* 0x000fe20008011600 */
[C---:B------:R-:W-:Y:S01]  /*0730*/  IMAD.WIDE.U32 R4, R9.reuse, -0x4e31916d, RZ ;  /* 0xb1ce6e9309047825 */ /* 0x040fe200078e00ff */
[----:B------:R-:W-:Y:S01]  /*0740*/  LOP3.LUT R0, R0, UR18, R7, 0x96, !PT ;  /* 0x0000001200007c12 */ /* 0x000fe2000f8e9607 */
[----:B------:R-:W4:Y:S01]  /*0750*/  LDCU UR52, c[0x0][0x398] ;  /* 0x00007300ff3477ac */ /* 0x000f220008000800 */
[----:B------:R-:W-:Y:S01]  /*0760*/  LOP3.LUT R6, R6, UR29, R3, 0xc8, !PT ;  /* 0x0000001d06067c12 */ /* 0x000fe2000f8ec803 */
[----:B------:R-:W-:Y:S01]  /*0770*/  IMAD R9, R9, -0x2d48bbf9, R5 ;  /* 0xd2b7440709097824 */ /* 0x000fe200078e0205 */
[----:B------:R-:W-:Y:S01]  /*0780*/  SHF.L.U32 R2, R2, UR4, RZ ;  /* 0x0000000402027c19 */ /* 0x000fe200080006ff */
[----:B------:R-:W4:Y:S01]  /*0790*/  LDCU UR43, c[0x0][0x3a8] ;  /* 0x00007500ff2b77ac */ /* 0x000f220008000800 */
[----:B-----5:R-:W-:-:S02]  /*07a0*/  SHF.R.U32.HI R3, RZ, UR17, R13 ;  /* 0x00000011ff037c19 */ /* 0x020fc4000801160d */
[----:B------:R-:W-:Y:S01]  /*07b0*/  LOP3.LUT R7, R0, UR30, RZ, 0xc0, !PT ;  /* 0x0000001e00077c12 */ /* 0x000fe2000f8ec0ff */
[----:B------:R-:W5:Y:S01]  /*07c0*/  LDCU UR47, c[0x0][0x3a8] ;  /* 0x00007500ff2f77ac */ /* 0x000f620008000800 */
[----:B------:R-:W-:Y:S02]  /*07d0*/  LOP3.LUT R13, R13, UR22, R12, 0x96, !PT ;  /* 0x000000160d0d7c12 */ /* 0x000fe4000f8e960c */
[----:B------:R-:W-:Y:S01]  /*07e0*/  SHF.R.U32.HI R5, RZ, UR49, R10 ;  /* 0x00000031ff057c19 */ /* 0x000fe2000801160a */
[----:B------:R-:W5:Y:S01]  /*07f0*/  LDCU UR53, c[0x0][0x3a0] ;  /* 0x00007400ff3577ac */ /* 0x000f620008000800 */
[----:B0-----:R-:W-:Y:S01]  /*0800*/  LOP3.LUT R11, R2, UR20, R3, 0xc8, !PT ;  /* 0x00000014020b7c12 */ /* 0x001fe2000f8ec803 */
[----:B------:R-:W-:Y:S01]  /*0810*/  IMAD.WIDE.U32 R2, R7, -0x4e31916d, RZ ;  /* 0xb1ce6e9307027825 */ /* 0x000fe200078e00ff */
[----:B------:R-:W-:Y:S01]  /*0820*/  LOP3.LUT R10, R10, UR26, R9, 0x96, !PT ;  /* 0x0000001a0a0a7c12 */ /* 0x000fe2000f8e9609 */
[----:B------:R-:W0:Y:S01]  /*0830*/  LDCU UR20, c[0x0][0x3a0] ;  /* 0x00007400ff1477ac */ /* 0x000e220008000800 */
[----:B--2---:R-:W-:Y:S01]  /*0840*/  LOP3.LUT R13, R13, UR16, RZ, 0xc0, !PT ;  /* 0x000000100d0d7c12 */ /* 0x004fe2000f8ec0ff */
[----:B------:R-:W-:Y:S01]  /*0850*/  IMAD R7, R7, -0x2d48bbf9, R3 ;  /* 0xd2b7440707077824 */ /* 0x000fe200078e0203 */
[----:B------:R-:W-:Y:S01]  /*0860*/  SHF.L.U32 R4, R4, UR4, RZ ;  /* 0x0000000404047c19 */ /* 0x000fe200080006ff */
[----:B------:R-:W2:Y:S01]  /*0870*/  LDCU UR40, c[0x0][0x398] ;  /* 0x00007300ff2877ac */ /* 0x000ea20008000800 */
[----:B-1----:R-:W-:-:S02]  /*0880*/  LOP3.LUT R9, R10, UR50, RZ, 0xc0, !PT ;  /* 0x000000320a097c12 */ /* 0x002fc4000f8ec0ff */
[----:B------:R-:W-:Y:S01]  /*0890*/  SHF.L.U32 R0, R2, UR4, RZ ;  /* 0x0000000402007c19 */ /* 0x000fe200080006ff */
[----:B------:R-:W-:Y:S01]  /*08a0*/  IMAD.WIDE.U32 R2, R13, -0x4e31916d, RZ ;  /* 0xb1ce6e930d027825 */ /* 0x000fe200078e00ff */
[----:B------:R-:W-:Y:S01]  /*08b0*/  LOP3.LUT R8, R4, UR51, R5, 0xc8, !PT ;  /* 0x0000003304087c12 */ /* 0x000fe2000f8ec805 */
[----:B------:R-:W1:Y:S02]  /*08c0*/  LDCU UR39, c[0x0][0x3a0] ;  /* 0x00007400ff2777ac */ /* 0x000e640008000800 */
[----:B------:R-:W-:Y:S01]  /*08d0*/  IMAD.WIDE.U32 R4, R9, -0x4e31916d, RZ ;  /* 0xb1ce6e9309047825 */ /* 0x000fe200078e00ff */
[----:B------:R-:W-:Y:S01]  /*08e0*/  SHF.L.U32 R2, R2, UR4, RZ ;  /* 0x0000000402027c19 */ /* 0x000fe200080006ff */
[----:B------:R-:W1:Y:S02]  /*08f0*/  LDCU UR48, c[0x0][0x398] ;  /* 0x00007300ff3077ac */ /* 0x000e640008000800 */
[----:B------:R-:W-:Y:S01]  /*0900*/  IMAD R12, R13, -0x2d48bbf9, R3 ;  /* 0xd2b744070d0c7824 */ /* 0x000fe200078e0203 */
[----:B------:R-:W-:Y:S01]  /*0910*/  SHF.R.U32.HI R3, RZ, UR5, R6 ;  /* 0x00000005ff037c19 */ /* 0x000fe20008011606 */
[----:B------:R-:W-:Y:S01]  /*0920*/  IMAD R9, R9, -0x2d48bbf9, R5 ;  /* 0xd2b7440709097824 */ /* 0x000fe200078e0205 */
[----:B------:R-:W-:Y:S01]  /*0930*/  LOP3.LUT R6, R6, UR19, R7, 0x96, !PT ;  /* 0x0000001306067c12 */ /* 0x000fe2000f8e9607 */
[----:B------:R-:W1:Y:S01]  /*0940*/  LDCU.128 UR16, c[0x0][0x3c0] ;  /* 0x00007800ff1077ac */ /* 0x000e620008000c00 */
[----:B------:R-:W-:-:S02]  /*0950*/  LOP3.LUT R0, R0, UR29, R3, 0xc8, !PT ;  /* 0x0000001d00007c12 */ /* 0x000fc4000f8ec803 */
[----:B---3--:R-:W-:Y:S01]  /*0960*/  SHF.R.U32.HI R3, RZ, UR21, R11 ;  /* 0x00000015ff037c19 */ /* 0x008fe2000801160b */
[----:B------:R-:W3:Y:S01]  /*0970*/  LDCU UR38, c[0x0][0x3a8] ;  /* 0x00007500ff2677ac */ /* 0x000ee20008000800 */
[----:B------:R-:W-:Y:S02]  /*0980*/  LOP3.LUT R7, R6, UR30, RZ, 0xc0, !PT ;  /* 0x0000001e06077c12 */ /* 0x000fe4000f8ec0ff */
[----:B----4-:R-:W-:Y:S01]  /*0990*/  SHF.R.U32.HI R5, RZ, UR52, R8 ;  /* 0x00000034ff057c19 */ /* 0x010fe20008011608 */
[----:B------:R-:W4:Y:S01]  /*09a0*/  LDCU UR37, c[0x0][0x398] ;  /* 0x00007300ff2577ac */ /* 0x000f220008000800 */
[----:B------:R-:W-:Y:S02]  /*09b0*/  LOP3.LUT R8, R8, UR27, R9, 0x96, !PT ;  /* 0x0000001b08087c12 */ /* 0x000fe4000f8e9609 */
[----:B------:R-:W-:Y:S01]  /*09c0*/  LOP3.LUT R11, R11, UR23, R12, 0x96, !PT ;  /* 0x000000170b0b7c12 */ /* 0x000fe2000f8e960c */
[----:B------:R-:W3:Y:S01]  /*09d0*/  LDCU.128 UR24, c[0x0][0x3c0] ;  /* 0x00007800ff1877ac */ /* 0x000ee20008000c00 */
[----:B0-----:R-:W-:Y:S01]  /*09e0*/  LOP3.LUT R12, R2, UR20, R3, 0xc8, !PT ;  /* 0x00000014020c7c12 */ /* 0x001fe2000f8ec803 */
[C---:B------:R-:W-:Y:S01]  /*09f0*/  IMAD.WIDE.U32 R2, R7.reuse, -0x4e31916d, RZ ;  /* 0xb1ce6e9307027825 */ /* 0x040fe200078e00ff */
[----:B------:R-:W-:Y:S01]  /*0a00*/  SHF.L.U32 R4, R4, UR4, RZ ;  /* 0x0000000404047c19 */ /* 0x000fe200080006ff */
[----:B------:R-:W0:Y:S01]  /*0a10*/  LDCU.128 UR20, c[0x0][0x3c0] ;  /* 0x00007800ff1477ac */ /* 0x000e220008000c00 */
[----:B------:R-:W-:Y:S01]  /*0a20*/  LOP3.LUT R9, R8, UR43, RZ, 0xc0, !PT ;  /* 0x0000002b08097c12 */ /* 0x000fe2000f8ec0ff */
[----:B------:R-:W-:Y:S01]  /*0a30*/  IMAD R7, R7, -0x2d48bbf9, R3 ;  /* 0xd2b7440707077824 */ /* 0x000fe200078e0203 */
[----:B-----5:R-:W-:Y:S01]  /*0a40*/  LOP3.LUT R11, R11, UR47, RZ, 0xc0, !PT ;  /* 0x0000002f0b0b7c12 */ /* 0x020fe2000f8ec0ff */
[----:B------:R-:W5:Y:S01]  /*0a50*/  LDCU UR47, c[0x0][0x3a0] ;  /* 0x00007400ff2f77ac */ /* 0x000f620008000800 */
        /* <DEDUP_REMOVED lines=8> */
[----:B------:R-:W-:Y:S01]  /*0ae0*/  SHF.R.U32.HI R5, RZ, UR5, R0 ;  /* 0x00000005ff057c19 */ /* 0x000fe20008011600 */
[----:B------:R-:W-:Y:S01]  /*0af0*/  IMAD R11, R11, -0x2d48bbf9, R3 ;  /* 0xd2b744070b0b7824 */ /* 0x000fe200078e0203 */
[----:B--2---:R-:W-:Y:S01]  /*0b00*/  SHF.R.U32.HI R3, RZ, UR40, R10 ;  /* 0x00000028ff037c19 */ /* 0x004fe2000801160a */
[----:B------:R-:W2:Y:S01]  /*0b10*/  LDCU UR34, c[0x0][0x3a0] ;  /* 0x00007400ff2277ac */ /* 0x000ea20008000800 */
[----:B-1----:R-:W-:-:S02]  /*0b20*/  LOP3.LUT R0, R0, UR16, R7, 0x96, !PT ;  /* 0x0000001000007c12 */ /* 0x002fc4000f8e9607 */
[----:B------:R-:W-:Y:S01]  /*0b30*/  LOP3.LUT R8, R4, UR39, R3, 0xc8, !PT ;  /* 0x0000002704087c12 */ /* 0x000fe2000f8ec803 */
[----:B------:R-:W1:Y:S01]  /*0b40*/  LDCU UR16, c[0x0][0x398] ;  /* 0x00007300ff1077ac */ /* 0x000e620008000800 */
[----:B------:R-:W-:Y:S02]  /*0b50*/  SHF.L.U32 R2, R2, UR4, RZ ;  /* 0x0000000402027c19 */ /* 0x000fe400080006ff */
[----:B------:R-:W-:Y:S01]  /*0b60*/  SHF.R.U32.HI R3, RZ, UR48, R12 ;  /* 0x00000030ff037c19 */ /* 0x000fe2000801160c */
[----:B------:R-:W2:Y:S01]  /*0b70*/  LDCU UR32, c[0x0][0x398] ;  /* 0x00007300ff2077ac */ /* 0x000ea20008000800 */
[----:B------:R-:W-:Y:S02]  /*0b80*/  LOP3.LUT R7, R0, UR30, RZ, 0xc0, !PT ;  /* 0x0000001e00077c12 */ /* 0x000fe4000f8ec0ff */
[----:B0-----:R-:W-:Y:S01]  /*0b90*/  LOP3.LUT R12, R12, UR20, R11, 0x96, !PT ;  /* 0x000000140c0c7c12 */ /* 0x001fe2000f8e960b */
[----:B------:R-:W0:Y:S01]  /*0ba0*/  LDCU UR20, c[0x0][0x3a8] ;  /* 0x00007500ff1477ac */ /* 0x000e220008000800 */
[----:B-----5:R-:W-:Y:S01]  /*0bb0*/  LOP3.LUT R13, R2, UR47, R3, 0xc8, !PT ;  /* 0x0000002f020d7c12 */ /* 0x020fe2000f8ec803 */
[C---:B------:R-:W-:Y:S01]  /*0bc0*/  IMAD.WIDE.U32 R2, R7.reuse, -0x4e31916d, RZ ;  /* 0xb1ce6e9307027825 */ /* 0x040fe200078e00ff */
[----:B---3--:R-:W-:Y:S01]  /*0bd0*/  LOP3.LUT R10, R10, UR24, R9, 0x96, !PT ;  /* 0x000000180a0a7c12 */ /* 0x008fe2000f8e9609 */
[----:B------:R-:W3:Y:S01]  /*0be0*/  LDCU UR24, c[0x0][0x3a0] ;  /* 0x00007400ff1877ac */ /* 0x000ee20008000800 */
[----:B----4-:R-:W-:Y:S01]  /*0bf0*/  LOP3.LUT R11, R12, UR43, RZ, 0xc0, !PT ;  /* 0x0000002b0c0b7c12 */ /* 0x010fe2000f8ec0ff */
[----:B------:R-:W-:Y:S01]  /*0c00*/  IMAD R7, R7, -0x2d48bbf9, R3 ;  /* 0xd2b7440707077824 */ /* 0x000fe200078e0203 */
[----:B------:R-:W-:Y:S01]  /*0c10*/  SHF.L.U32 R0, R2, UR4, RZ ;  /* 0x0000000402007c19 */ /* 0x000fe200080006ff */
[----:B------:R-:W4:Y:S01]  /*0c20*/  LDCU UR41, c[0x0][0x3a8] ;  /* 0x00007500ff2977ac */ /* 0x000f220008000800 */
[----:B------:R-:W-:Y:S01]  /*0c30*/  LOP3.LUT R6, R6, UR29, R5, 0xc8, !PT ;  /* 0x0000001d06067c12 */ /* 0x000fe2000f8ec805 */
[C---:B------:R-:W-:Y:S01]  /*0c40*/  IMAD.WIDE.U32 R2, R11.reuse, -0x4e31916d, RZ ;  /* 0xb1ce6e930b027825 */ /* 0x040fe200078e00ff */
[----:B------:R-:W-:Y:S01]  /*0c50*/  LOP3.LUT R9, R10, UR38, RZ, 0xc0, !PT ;  /* 0x000000260a097c12 */ /* 0x000fe2000f8ec0ff */
[----:B------:R-:W5:Y:S02]  /*0c60*/  LDCU UR31, c[0x0][0x3a0] ;  /* 0x00007400ff1f77ac */ /* 0x000f640008000800 */
[----:B------:R-:W-:Y:S01]  /*0c70*/  IMAD R12, R11, -0x2d48bbf9, R3 ;  /* 0xd2b744070b0c7824 */ /* 0x000fe200078e0203 */
[----:B------:R-:W-:Y:S01]  /*0c80*/  SHF.R.U32.HI R3, RZ, UR5, R6 ;  /* 0x00000005ff037c19 */ /* 0x000fe20008011606 */
[C---:B------:R-:W-:Y:S01]  /*0c90*/  IMAD.WIDE.U32 R4, R9.reuse, -0x4e31916d, RZ ;  /* 0xb1ce6e9309047825 */ /* 0x040fe200078e00ff */
[----:B------:R-:W-:Y:S01]  /*0ca0*/  LOP3.LUT R6, R6, UR17, R7, 0x96, !PT ;  /* 0x0000001106067c12 */ /* 0x000fe2000f8e9607 */
[----:B------:R-:W4:Y:S01]  /*0cb0*/  LDCU UR17, c[0x0][0x3a8] ;  /* 0x00007500ff1177ac */ /* 0x000f220008000800 */
        /* <DEDUP_REMOVED lines=8> */
[----:B---3--:R-:W-:Y:S01]  /*0d40*/  LOP3.LUT R11, R2, UR24, R3, 0xc8, !PT ;  /* 0x00000018020b7c12 */ /* 0x008fe2000f8ec803 */
[----:B------:R-:W-:Y:S01]  /*0d50*/  IMAD.WIDE.U32 R2, R7, -0x4e31916d, RZ ;  /* 0xb1ce6e9307027825 */ /* 0x000fe200078e00ff */
[----:B------:R-:W-:Y:S01]  /*0d60*/  SHF.R.U32.HI R5, RZ, UR37, R8 ;  /* 0x00000025ff057c19 */ /* 0x000fe20008011608 */
[----:B------:R-:W3:Y:S01]  /*0d70*/  LDCU UR21, c[0x0][0x398] ;  /* 0x00007300ff1577ac */ /* 0x000ee20008000800 */
[----:B0-----:R-:W-:Y:S01]  /*0d80*/  LOP3.LUT R13, R13, UR20, RZ, 0xc0, !PT ;  /* 0x000000140d0d7c12 */ /* 0x001fe2000f8ec0ff */
[----:B------:R-:W-:Y:S01]  /*0d90*/  IMAD R7, R7, -0x2d48bbf9, R3 ;  /* 0xd2b7440707077824 */ /* 0x000fe200078e0203 */
[----:B------:R-:W-:Y:S01]  /*0da0*/  LOP3.LUT R8, R8, UR25, R9, 0x96, !PT ;  /* 0x0000001908087c12 */ /* 0x000fe2000f8e9609 */
[----:B------:R-:W0:Y:S01]  /*0db0*/  LDCU UR20, c[0x0][0x3a0] ;  /* 0x00007400ff1477ac */ /* 0x000e220008000800 */
[----:B------:R-:W-:Y:S01]  /*0dc0*/  SHF.L.U32 R6, R2, UR4, RZ ;  /* 0x0000000402067c19 */ /* 0x000fe200080006ff */
[C---:B------:R-:W-:Y:S01]  /*0dd0*/  IMAD.WIDE.U32 R2, R13.reuse, -0x4e31916d, RZ ;  /* 0xb1ce6e930d027825 */ /* 0x040fe200078e00ff */
[----:B------:R-:W-:Y:S01]  /*0de0*/  SHF.L.U32 R4, R4, UR4, RZ ;  /* 0x0000000404047c19 */ /* 0x000fe200080006ff */
[----:B------:R-:W3:Y:S01]  /*0df0*/  LDCU UR24, c[0x0][0x3a0] ;  /* 0x00007400ff1877ac */ /* 0x000ee20008000800 */
[----:B------:R-:W-:Y:S01]  /*0e00*/  LOP3.LUT R9, R8, UR33, RZ, 0xc0, !PT ;  /* 0x0000002108097c12 */ /* 0x000fe2000f8ec0ff */
[----:B------:R-:W-:Y:S01]  /*0e10*/  IMAD R12, R13, -0x2d48bbf9, R3 ;  /* 0xd2b744070d0c7824 */ /* 0x000fe200078e0203 */
[----:B--2---:R-:W-:Y:S01]  /*0e20*/  LOP3.LUT R10, R4, UR34, R5, 0xc8, !PT ;  /* 0x00000022040a7c12 */ /* 0x004fe2000f8ec805 */
[----:B------:R-:W2:Y:S01]  /*0e30*/  LDCU UR35, c[0x0][0x3a8] ;  /* 0x00007500ff2377ac */ /* 0x000ea20008000800 */
[----:B------:R-:W-:Y:S01]  /*0e40*/  SHF.R.U32.HI R3, RZ, UR5, R0 ;  /* 0x00000005ff037c19 */ /* 0x000fe20008011600 */
[C---:B------:R-:W-:Y:S01]  /*0e50*/  IMAD.WIDE.U32 R4, R9.reuse, -0x4e31916d, RZ ;  /* 0xb1ce6e9309047825 */ /* 0x040fe200078e00ff */
[----:B------:R-:W-:Y:S01]  /*0e60*/  LOP3.LUT R0, R0, UR18, R7, 0x96, !PT ;  /* 0x0000001200007c12 */ /* 0x000fe2000f8e9607 */
[----:B------:R-:W2:Y:S01]  /*0e70*/  LDCU UR45, c[0x0][0x3a0] ;  /* 0x00007400ff2d77ac */ /* 0x000ea20008000800 */
[----:B------:R-:W-:Y:S01]  /*0e80*/  LOP3.LUT R6, R6, UR29, R3, 0xc8, !PT ;  /* 0x0000001d06067c12 */ /* 0x000fe2000f8ec803 */
[----:B------:R-:W-:Y:S01]  /*0e90*/  IMAD R9, R9, -0x2d48bbf9, R5 ;  /* 0xd2b7440709097824 */ /* 0x000fe200078e0205 */
[----:B------:R-:W-:Y:S01]  /*0ea0*/  SHF.L.U32 R2, R2, UR4, RZ ;  /* 0x0000000402027c19 */ /* 0x000fe200080006ff */
[----:B------:R-:W2:Y:S01]  /*0eb0*/  LDCU UR12, c[0x0][0x398] ;  /* 0x00007300ff0c77ac */ /* 0x000ea20008000800 */
[----:B-1----:R-:W-:-:S02]  /*0ec0*/  SHF.R.U32.HI R3, RZ, UR16, R11 ;  /* 0x00000010ff037c19 */ /* 0x002fc4000801160b */
[----:B------:R-:W-:Y:S01]  /*0ed0*/  LOP3.LUT R7, R0, UR30, RZ, 0xc0, !PT ;  /* 0x0000001e00077c12 */ /* 0x000fe2000f8ec0ff */
[----:B------:R-:W1:Y:S01]  /*0ee0*/  LDCU UR13, c[0x0][0x3a0] ;  /* 0x00007400ff0d77ac */ /* 0x000e620008000800 */
[----:B------:R-:W-:Y:S02]  /*0ef0*/  LOP3.LUT R11, R11, UR22, R12, 0x96, !PT ;  /* 0x000000160b0b7c12 */ /* 0x000fe4000f8e960c */
[----:B------:R-:W-:Y:S01]  /*0f00*/  SHF.R.U32.HI R5, RZ, UR32, R10 ;  /* 0x00000020ff057c19 */ /* 0x000fe2000801160a */
[----:B------:R-:W1:Y:S01]  /*0f10*/  LDCU UR36, c[0x0][0x3a8] ;  /* 0x00007500ff2477ac */ /* 0x000e620008000800 */
[----:B------:R-:W-:Y:S02]  /*0f20*/  LOP3.LUT R10, R10, UR26, R9, 0x96, !PT ;  /* 0x0000001a0a0a7c12 */ /* 0x000fe4000f8e9609 */
[----:B0-----:R-:W-:Y:S01]  /*0f30*/  LOP3.LUT R12, R2, UR20, R3, 0xc8, !PT ;  /* 0x00000014020c7c12 */ /* 0x001fe2000f8ec803 */
[----:B------:R-:W-:Y:S01]  /*0f40*/  IMAD.WIDE.U32 R2, R7, -0x4e31916d, RZ ;  /* 0xb1ce6e9307027825 */ /* 0x000fe200078e00ff */
[----:B----4-:R-:W-:Y:S01]  /*0f50*/  LOP3.LUT R11, R11, UR17, RZ, 0xc0, !PT ;  /* 0x000000110b0b7c12 */ /* 0x010fe2000f8ec0ff */
[----:B------:R-:W0:Y:S01]  /*0f60*/  LDCU UR44, c[0x0][0x398] ;  /* 0x00007300ff2c77ac */ /* 0x000e220008000800 */
[----:B------:R-:W-:Y:S01]  /*0f70*/  LOP3.LUT R9, R10, UR41, RZ, 0xc0, !PT ;  /* 0x000000290a097c12 */ /* 0x000fe2000f8ec0ff */
[----:B------:R-:W-:Y:S01]  /*0f80*/  IMAD R7, R7, -0x2d48bbf9, R3 ;  /* 0xd2b7440707077824 */ /* 0x000fe200078e0203 */
[----:B------:R-:W-:Y:S01]  /*0f90*/  SHF.L.U32 R4, R4, UR4, RZ ;  /* 0x0000000404047c19 */ /* 0x000fe200080006ff */
[----:B------:R-:W4:Y:S01]  /*0fa0*/  LDCU UR41, c[0x0][0x3a8] ;  /* 0x00007500ff2977ac */ /* 0x000f220008000800 */
[----:B------:R-:W-:Y:S01]  /*0fb0*/  SHF.L.U32 R0, R2, UR4, RZ ;  /* 0x0000000402007c19 */ /* 0x000fe200080006ff */
[----:B------:R-:W-:Y:S01]  /*0fc0*/  IMAD.WIDE.U32 R2, R11, -0x4e31916d, RZ ;  /* 0xb1ce6e930b027825 */ /* 0x000fe200078e00ff */
[----:B-----5:R-:W-:Y:S01]  /*0fd0*/  LOP3.LUT R8, R4, UR31, R5, 0xc8, !PT ;  /* 0x0000001f04087c12 */ /* 0x020fe2000f8ec805 */
[----:B------:R-:W5:Y:S02]  /*0fe0*/  LDCU UR40, c[0x0][0x3a8] ;  /* 0x00007500ff2877ac */ /* 0x000f640008000800 */
[----:B------:R-:W-:Y:S01]  /*0ff0*/  IMAD.WIDE.U32 R4, R9, -0x4e31916d, RZ ;  /* 0xb1ce6e9309047825 */ /* 0x000fe200078e00ff */
[----:B------:R-:W-:Y:S01]  /*1000*/  SHF.L.U32 R2, R2, UR4, RZ ;  /* 0x0000000402027c19 */ /* 0x000fe200080006ff */
[----:B------:R-:W5:Y:S02]  /*1010*/  LDCU UR46, c[0x0][0x3a0] ;  /* 0x00007400ff2e77ac */ /* 0x000f640008000800 */
        /* <DEDUP_REMOVED lines=9> */
[----:B------:R-:W-:Y:S01]  /*10b0*/  SHF.R.U32.HI R5, RZ, UR42, R8 ;  /* 0x0000002aff057c19 */ /* 0x000fe20008011608 */
[----:B------:R-:W0:Y:S01]  /*10c0*/  LDCU UR42, c[0x0][0x398] ;  /* 0x00007300ff2a77ac */ /* 0x000e220008000800 */
[----:B------:R-:W-:Y:S02]  /*10d0*/  LOP3.LUT R8, R8, UR27, R9, 0x96, !PT ;  /* 0x0000001b08087c12 */ /* 0x000fe4000f8e9609 */
[----:B------:R-:W-:Y:S01]  /*10e0*/  LOP3.LUT R12, R12, UR23, R11, 0x96, !PT ;  /* 0x000000170c0c7c12 */ /* 0x000fe2000f8e960b */
[----:B------:R-:W5:Y:S01]  /*10f0*/  LDCU.128 UR20, c[0x0][0x3d0] ;  /* 0x00007a00ff1477ac */ /* 0x000f620008000c00 */
[----:B------:R-:W-:Y:S01]  /*1100*/  LOP3.LUT R13, R2, UR24, R3, 0xc8, !PT ;  /* 0x00000018020d7c12 */ /* 0x000fe2000f8ec803 */
[C---:B------:R-:W-:Y:S01]  /*1110*/  IMAD.WIDE.U32 R2, R7.reuse, -0x4e31916d, RZ ;  /* 0xb1ce6e9307027825 */ /* 0x040fe200078e00ff */
[----:B------:R-:W-:Y:S01]  /*1120*/  SHF.L.U32 R4, R4, UR4, RZ ;  /* 0x0000000404047c19 */ /* 0x000fe200080006ff */
[----:B------:R-:W3:Y:S01]  /*1130*/  LDCU.128 UR24, c[0x0][0x3d0] ;  /* 0x00007a00ff1877ac */ /* 0x000ee20008000c00 */
[----:B--2---:R-:W-:Y:S01]  /*1140*/  LOP3.LUT R9, R8, UR35, RZ, 0xc0, !PT ;  /* 0x0000002308097c12 */ /* 0x004fe2000f8ec0ff */
[----:B------:R-:W-:Y:S01]  /*1150*/  IMAD R7, R7, -0x2d48bbf9, R3 ;  /* 0xd2b7440707077824 */ /* 0x000fe200078e0203 */
[----:B----4-:R-:W-:Y:S01]  /*1160*/  LOP3.LUT R11, R12, UR41, RZ, 0xc0, !PT ;  /* 0x000000290c0b7c12 */ /* 0x010fe2000f8ec0ff */
[----:B------:R-:W2:Y:S01]  /*1170*/  LDCU UR41, c[0x0][0x3a0] ;  /* 0x00007400ff2977ac */ /* 0x000ea20008000800 */
[----:B------:R-:W-:Y:S01]  /*1180*/  LOP3.LUT R10, R4, UR45, R5, 0xc8, !PT ;  /* 0x0000002d040a7c12 */ /* 0x000fe2000f8ec805 */
[----:B------:R-:W-:Y:S01]  /*1190*/  IMAD.WIDE.U32 R4, R9, -0x4e31916d, RZ ;  /* 0xb1ce6e9309047825 */ /* 0x000fe200078e00ff */
[----:B------:R-:W-:Y:S01]  /*11a0*/  SHF.L.U32 R6, R2, UR4, RZ ;  /* 0x0000000402067c19 */ /* 0x000fe200080006ff */
[----:B------:R-:W4:Y:S02]  /*11b0*/  LDCU UR35, c[0x0][0x3a8] ;  /* 0x00007500ff2377ac */ /* 0x000f240008000800 */
[----:B------:R-:W-:Y:S01]  /*11c0*/  IMAD.WIDE.U32 R2, R11, -0x4e31916d, RZ ;  /* 0xb1ce6e930b027825 */ /* 0x000fe200078e00ff */
[----:B------:R-:W-:Y:S01]  /*11d0*/  SHF.L.U32 R4, R4, UR4, RZ ;  /* 0x0000000404047c19 */ /* 0x000fe200080006ff */
[----:B------:R-:W5:Y:S02]  /*11e0*/  LDCU UR37, c[0x0][0x3a8] ;  /* 0x00007500ff2577ac */ /* 0x000f640008000800 */
[----:B------:R-:W-:Y:S01]  /*11f0*/  IMAD R9, R9, -0x2d48bbf9, R5 ;  /* 0xd2b7440709097824 */ /* 0x000fe200078e0205 */
[----:B------:R-:W-:Y:S01]  /*1200*/  SHF.R.U32.HI R5, RZ, UR5, R0 ;  /* 0x00000005ff057c19 */ /* 0x000fe20008011600 */
[----:B------:R-:W-:Y:S01]  /*1210*/  IMAD R12, R11, -0x2d48bbf9, R3 ;  /* 0xd2b744070b0c7824 */ /* 0x000fe200078e0203 */
[----:B------:R-:W-:Y:S01]  /*1220*/  SHF.R.U32.HI R3, RZ, UR12, R10 ;  /* 0x0000000cff037c19 */ /* 0x000fe2000801160a */
[----:B------:R-:W5:Y:S01]  /*1230*/  LDCU UR38, c[0x0][0x3a0] ;  /* 0x00007400ff2677ac */ /* 0x000f620008000800 */
[----:B-1----:R-:W-:-:S02]  /*1240*/  LOP3.LUT R0, R0, UR16, R7, 0x96, !PT ;  /* 0x0000001000007c12 */ /* 0x002fc4000f8e9607 */
[----:B------:R-:W-:Y:S01]  /*1250*/  LOP3.LUT R8, R4, UR13, R3, 0xc8, !PT ;  /* 0x0000000d04087c12 */ /* 0x000fe2000f8ec803 */
[----:B------:R-:W1:Y:S01]  /*1260*/  LDCU UR16, c[0x0][0x398] ;  /* 0x00007300ff1077ac */ /* 0x000e620008000800 */
[----:B------:R-:W-:Y:S02]  /*1270*/  SHF.L.U32 R2, R2, UR4, RZ ;  /* 0x0000000402027c19 */ /* 0x000fe400080006ff */
[----:B0-----:R-:W-:Y:S01]  /*1280*/  SHF.R.U32.HI R3, RZ, UR42, R13 ;  /* 0x0000002aff037c19 */ /* 0x001fe2000801160d */
[----:B------:R-:W0:Y:S01]  /*1290*/  LDCU UR34, c[0x0][0x398] ;  /* 0x00007300ff2277ac */ /* 0x000e220008000800 */
[----:B------:R-:W-:Y:S02]  /*12a0*/  LOP3.LUT R7, R0, UR30, RZ, 0xc0, !PT ;  /* 0x0000001e00077c12 */ /* 0x000fe4000f8ec0ff */
[----:B---3--:R-:W-:Y:S01]  /*12b0*/  LOP3.LUT R13, R13, UR24, R12, 0x96, !PT ;  /* 0x000000180d0d7c12 */ /* 0x008fe2000f8e960c */
[----:B------:R-:W3:Y:S01]  /*12c0*/  LDCU UR24, c[0x0][0x3a0] ;  /* 0x00007400ff1877ac */ /* 0x000ee20008000800 */
[----:B--2---:R-:W-:Y:S01]  /*12d0*/  LOP3.LUT R11, R2, UR41, R3, 0xc8, !PT ;  /* 0x00000029020b7c12 */ /* 0x004fe2000f8ec803 */
[----:B------:R-:W-:Y:S01]  /*12e0*/  IMAD.WIDE.U32 R2, R7, -0x4e31916d, RZ ;  /* 0xb1ce6e9307027825 */ /* 0x000fe200078e00ff */
[----:B----4-:R-:W-:Y:S01]  /*12f0*/  LOP3.LUT R13, R13, UR35, RZ, 0xc0, !PT ;  /* 0x000000230d0d7c12 */ /* 0x010fe2000f8ec0ff */
[----:B------:R-:W2:Y:S01]  /*1300*/  LDCU UR43, c[0x0][0x3a0] ;  /* 0x00007400ff2b77ac */ /* 0x000ea20008000800 */
[----:B-----5:R-:W-:Y:S01]  /*1310*/  LOP3.LUT R10, R10, UR20, R9, 0x96, !PT ;  /* 0x000000140a0a7c12 */ /* 0x020fe2000f8e9609 */
[----:B------:R-:W-:Y:S01]  /*1320*/  IMAD R7, R7, -0x2d48bbf9, R3 ;  /* 0xd2b7440707077824 */ /* 0x000fe200078e0203 */
[----:B------:R-:W-:Y:S01]  /*1330*/  SHF.L.U32 R0, R2, UR4, RZ ;  /* 0x0000000402007c19 */ /* 0x000fe200080006ff */
[----:B------:R-:W4:Y:S01]  /*1340*/  LDCU UR20, c[0x0][0x3a8] ;  /* 0x00007500ff1477ac */ /* 0x000f220008000800 */
[----:B------:R-:W-:Y:S01]  /*1350*/  IMAD.WIDE.U32 R2, R13, -0x4e31916d, RZ ;  /* 0xb1ce6e930d027825 */ /* 0x000fe200078e00ff */
[----:B------:R-:W-:-:S02]  /*1360*/  LOP3.LUT R6, R6, UR29, R5, 0xc8, !PT ;  /* 0x0000001d06067c12 */ /* 0x000fc4000f8ec805 */
[----:B------:R-:W-:Y:S01]  /*1370*/  LOP3.LUT R9, R10, UR36, RZ, 0xc0, !PT ;  /* 0x000000240a097c12 */ /* 0x000fe2000f8ec0ff */
[----:B------:R-:W-:Y:S01]  /*1380*/  IMAD R12, R13, -0x2d48bbf9, R3 ;  /* 0xd2b744070d0c7824 */ /* 0x000fe200078e0203 */
[----:B------:R-:W-:Y:S01]  /*1390*/  SHF.R.U32.HI R3, RZ, UR5, R6 ;  /* 0x00000005ff037c19 */ /* 0x000fe20008011606 */
[----:B------:R-:W5:Y:S01]  /*13a0*/  LDCU UR32, c[0x0][0x3a8] ;  /* 0x00007500ff2077ac */ /* 0x000f620008000800 */
[----:B------:R-:W-:Y:S01]  /*13b0*/  LOP3.LUT R6, R6, UR17, R7, 0x96, !PT ;  /* 0x0000001106067c12 */ /* 0x000fe2000f8e9607 */
[C---:B------:R-:W-:Y:S01]  /*13c0*/  IMAD.WIDE.U32 R4, R9.reuse, -0x4e31916d, RZ ;  /* 0xb1ce6e9309047825 */ /* 0x040fe200078e00ff */
[----:B------:R-:W-:Y:S01]  /*13d0*/  LOP3.LUT R0, R0, UR29, R3, 0xc8, !PT ;  /* 0x0000001d00007c12 */ /* 0x000fe2000f8ec803 */
[----:B------:R-:W0:Y:S01]  /*13e0*/  LDCU UR17, c[0x0][0x3a8] ;  /* 0x00007500ff1177ac */ /* 0x000e220008000800 */
[----:B------:R-:W-:Y:S01]  /*13f0*/  SHF.L.U32 R2, R2, UR4, RZ ;  /* 0x0000000402027c19 */ /* 0x000fe200080006ff */
[----:B------:R-:W-:Y:S01]  /*1400*/  IMAD R9, R9, -0x2d48bbf9, R5 ;  /* 0xd2b7440709097824 */ /* 0x000fe200078e0205 */
[----:B-1----:R-:W-:Y:S01]  /*1410*/  SHF.R.U32.HI R3, RZ, UR16, R11 ;  /* 0x00000010ff037c19 */ /* 0x002fe2000801160b */
[----:B------:R-:W1:Y:S01]  /*1420*/  LDCU UR16, c[0x0][0x398] ;  /* 0x00007300ff1077ac */ /* 0x000e620008000800 */
[----:B------:R-:W-:-:S02]  /*1430*/  LOP3.LUT R7, R6, UR30, RZ, 0xc0, !PT ;  /* 0x0000001e06077c12 */ /* 0x000fc4000f8ec0ff */
[----:B------:R-:W-:Y:S01]  /*1440*/  LOP3.LUT R11, R11, UR25, R12, 0x96, !PT ;  /* 0x000000190b0b7c12 */ /* 0x000fe2000f8e960c */
[----:B------:R-:W5:Y:S01]  /*1450*/  LDCU UR42, c[0x0][0x3a8] ;  /* 0x00007500ff2a77ac */ /* 0x000f620008000800 */
[----:B---3--:R-:W-:Y:S01]  /*1460*/  LOP3.LUT R12, R2, UR24, R3, 0xc8, !PT ;  /* 0x00000018020c7c12 */ /* 0x008fe2000f8ec803 */
[----:B------:R-:W-:Y:S01]  /*1470*/  IMAD.WIDE.U32 R2, R7, -0x4e31916d, RZ ;  /* 0xb1ce6e9307027825 */ /* 0x000fe200078e00ff */
[----:B----4-:R-:W-:Y:S01]  /*1480*/  LOP3.LUT R11, R11, UR20, RZ, 0xc0, !PT ;  /* 0x000000140b0b7c12 */ /* 0x010fe2000f8ec0ff */
[----:B------:R-:W3:Y:S01]  /*1490*/  LDCU UR20, c[0x0][0x3a0] ;  /* 0x00007400ff1477ac */ /* 0x000ee20008000800 */
[----:B------:R-:W-:Y:S01]  /*14a0*/  SHF.R.U32.HI R5, RZ, UR44, R8 ;  /* 0x0000002cff057c19 */ /* 0x000fe20008011608 */
[----:B------:R-:W-:Y:S01]  /*14b0*/  IMAD R7, R7, -0x2d48bbf9, R3 ;  /* 0xd2b7440707077824 */ /* 0x000fe200078e0203 */
[----:B------:R-:W-:Y:S01]  /*14c0*/  LOP3.LUT R8, R8, UR21, R9, 0x96, !PT ;  /* 0x0000001508087c12 */ /* 0x000fe2000f8e9609 */
[----:B------:R-:W4:Y:S01]  /*14d0*/  LDCU UR21, c[0x0][0x398] ;  /* 0x00007300ff1577ac */ /* 0x000f220008000800 */
[----:B------:R-:W-:Y:S01]  /*14e0*/  SHF.L.U32 R6, R2, UR4, RZ ;  /* 0x0000000402067c19 */ /* 0x000fe200080006ff */
[C---:B------:R-:W-:Y:S01]  /*14f0*/  IMAD.WIDE.U32 R2, R11.reuse, -0x4e31916d, RZ ;  /* 0xb1ce6e930b027825 */ /* 0x040fe200078e00ff */
[----:B------:R-:W-:Y:S01]  /*1500*/  SHF.L.U32 R4, R4, UR4, RZ ;  /* 0x0000000404047c19 */ /* 0x000fe200080006ff */
[----:B------:R-:W2:Y:S01]  /*1510*/  LDCU UR24, c[0x0][0x3a0] ;  /* 0x00007400ff1877ac */ /* 0x000ea20008000800 */
[----:B------:R-:W-:Y:S01]  /*1520*/  LOP3.LUT R9, R8, UR40, RZ, 0xc0, !PT ;  /* 0x0000002808097c12 */ /* 0x000fe2000f8ec0ff */
[----:B------:R-:W-:Y:S01]  /*1530*/  IMAD R11, R11, -0x2d48bbf9, R3 ;  /* 0xd2b744070b0b7824 */ /* 0x000fe200078e0203 */
[----:B------:R-:W-:Y:S01]  /*1540*/  LOP3.LUT R10, R4, UR46, R5, 0xc8, !PT ;  /* 0x0000002e040a7c12 */ /* 0x000fe2000f8ec805 */
[----:B------:R-:W5:Y:S01]  /*1550*/  LDCU UR31, c[0x0][0x398] ;  /* 0x00007300ff1f77ac */ /* 0x000f620008000800 */
[----:B------:R-:W-:Y:S01]  /*1560*/  SHF.R.U32.HI R3, RZ, UR5, R0 ;  /* 0x00000005ff037c19 */ /* 0x000fe20008011600 */
        /* <DEDUP_REMOVED lines=11> */
[----:B------:R-:W-:Y:S01]  /*1620*/  SHF.R.U32.HI R5, RZ, UR39, R10 ;  /* 0x00000027ff057c19 */ /* 0x000fe2000801160a */
[----:B------:R-:W1:Y:S01]  /*1630*/  LDCU UR35, c[0x0][0x3a8] ;  /* 0x00007500ff2377ac */ /* 0x000e620008000800 */
[----:B---3--:R-:W-:Y:S01]  /*1640*/  LOP3.LUT R13, R2, UR20, R3, 0xc8, !PT ;  /* 0x00000014020d7c12 */ /* 0x008fe2000f8ec803 */
[C---:B------:R-:W-:Y:S01]  /*1650*/  IMAD.WIDE.U32 R2, R7.reuse, -0x4e31916d, RZ ;  /* 0xb1ce6e9307027825 */ /* 0x040fe200078e00ff */
[----:B------:R-:W-:Y:S01]  /*1660*/  LOP3.LUT R10, R10, UR22, R9, 0x96, !PT ;  /* 0x000000160a0a7c12 */ /* 0x000fe2000f8e9609 */
[----:B------:R-:W3:Y:S01]  /*1670*/  LDCU UR36, c[0x0][0x3a0] ;  /* 0x00007400ff2477ac */ /* 0x000ee20008000800 */
[----:B0-----:R-:W-:Y:S01]  /*1680*/  LOP3.LUT R11, R12, UR17, RZ, 0xc0, !PT ;  /* 0x000000110c0b7c12 */ /* 0x001fe2000f8ec0ff */
[----:B------:R-:W-:Y:S01]  /*1690*/  IMAD R7, R7, -0x2d48bbf9, R3 ;  /* 0xd2b7440707077824 */ /* 0x000fe200078e0203 */
[----:B------:R-:W-:Y:S01]  /*16a0*/  SHF.L.U32 R4, R4, UR4, RZ ;  /* 0x0000000404047c19 */ /* 0x000fe200080006ff */
[----:B------:R-:W0:Y:S01]  /*16b0*/  LDCU UR41, c[0x0][0x398] ;  /* 0x00007300ff2977ac */ /* 0x000e220008000800 */
[----:B------:R-:W-:-:S02]  /*16c0*/  LOP3.LUT R9, R10, UR37, RZ, 0xc0, !PT ;  /* 0x000000250a097c12 */ /* 0x000fc4000f8ec0ff */
[----:B------:R-:W-:Y:S01]  /*16d0*/  SHF.L.U32 R0, R2, UR4, RZ ;  /* 0x0000000402007c19 */ /* 0x000fe200080006ff */
[----:B------:R-:W-:Y:S01]  /*16e0*/  IMAD.WIDE.U32 R2, R11, -0x4e31916d, RZ ;  /* 0xb1ce6e930b027825 */ /* 0x000fe200078e00ff */
[----:B------:R-:W-:Y:S01]  /*16f0*/  LOP3.LUT R8, R4, UR38, R5, 0xc8, !PT ;  /* 0x0000002604087c12 */ /* 0x000fe2000f8ec805 */
[----:B------:R-:W0:Y:S02]  /*1700*/  LDCU UR40, c[0x0][0x3a0] ;  /* 0x00007400ff2877ac */ /* 0x000e240008000800 */
[----:B------:R-:W-:Y:S01]  /*1710*/  IMAD.WIDE.U32 R4, R9, -0x4e31916d, RZ ;  /* 0xb1ce6e9309047825 */ /* 0x000fe200078e00ff */
[----:B------:R-:W-:Y:S01]  /*1720*/  SHF.L.U32 R2, R2, UR4, RZ ;  /* 0x0000000402027c19 */ /* 0x000fe200080006ff */
[----:B------:R-:W0:Y:S02]  /*1730*/  LDCU UR39, c[0x0][0x3a8] ;  /* 0x00007500ff2777ac */ /* 0x000e240008000800 */
[----:B------:R-:W-:Y:S01]  /*1740*/  IMAD R12, R11, -0x2d48bbf9, R3 ;  /* 0xd2b744070b0c7824 */ /* 0x000fe200078e0203 */
[----:B------:R-:W-:Y:S01]  /*1750*/  SHF.R.U32.HI R3, RZ, UR5, R6 ;  /* 0x00000005ff037c19 */ /* 0x000fe20008011606 */
[----:B------:R-:W-:Y:S01]  /*1760*/  IMAD R9, R9, -0x2d48bbf9, R5 ;  /* 0xd2b7440709097824 */ /* 0x000fe200078e0205 */
[----:B------:R-:W-:Y:S01]  /*1770*/  LOP3.LUT R6, R6, UR19, R7, 0x96, !PT ;  /* 0x0000001306067c12 */ /* 0x000fe2000f8e9607 */
[----:B------:R-:W1:Y:S01]  /*1780*/  LDCU.128 UR16, c[0x0][0x3e0] ;  /* 0x00007c00ff1077ac */ /* 0x000e620008000c00 */
[----:B------:R-:W-:-:S02]  /*1790*/  LOP3.LUT R0, R0, UR29, R3, 0xc8, !PT ;  /* 0x0000001d00007c12 */ /* 0x000fc4000f8ec803 */
[----:B----4-:R-:W-:Y:S01]  /*17a0*/  SHF.R.U32.HI R3, RZ, UR21, R13 ;  /* 0x00000015ff037c19 */ /* 0x010fe2000801160d */
[----:B------:R-:W4:Y:S01]  /*17b0*/  LDCU UR38, c[0x0][0x398] ;  /* 0x00007300ff2677ac */ /* 0x000f220008000800 */
[----:B------:R-:W-:Y:S02]  /*17c0*/  LOP3.LUT R7, R6, UR30, RZ, 0xc0, !PT ;  /* 0x0000001e06077c12 */ /* 0x000fe4000f8ec0ff */
[----:B------:R-:W-:Y:S01]  /*17d0*/  SHF.R.U32.HI R5, RZ, UR34, R8 ;  /* 0x00000022ff057c19 */ /* 0x000fe20008011608 */
[----:B------:R-:W3:Y:S01]  /*17e0*/  LDCU UR34, c[0x0][0x398] ;  /* 0x00007300ff2277ac */ /* 0x000ee20008000800 */
[----:B------:R-:W-:Y:S02]  /*17f0*/  SHF.L.U32 R4, R4, UR4, RZ ;  /* 0x0000000404047c19 */ /* 0x000fe400080006ff */
[----:B------:R-:W-:Y:S01]  /*1800*/  LOP3.LUT R8, R8, UR23, R9, 0x96, !PT ;  /* 0x0000001708087c12 */ /* 0x000fe2000f8e9609 */
[----:B------:R-:W0:Y:S01]  /*1810*/  LDCU.128 UR20, c[0x0][0x3e0] ;  /* 0x00007c00ff1477ac */ /* 0x000e220008000c00 */
[----:B------:R-:W-:-:S02]  /*1820*/  LOP3.LUT R13, R13, UR27, R12, 0x96, !PT ;  /* 0x0000001b0d0d7c12 */ /* 0x000fc4000f8e960c */
[----:B--2---:R-:W-:Y:S01]  /*1830*/  LOP3.LUT R11, R2, UR24, R3, 0xc8, !PT ;  /* 0x00000018020b7c12 */ /* 0x004fe2000f8ec803 */
[----:B------:R-:W-:Y:S01]  /*1840*/  IMAD.WIDE.U32 R2, R7, -0x4e31916d, RZ ;  /* 0xb1ce6e9307027825 */ /* 0x000fe200078e00ff */
[----:B------:R-:W2:Y:S01]  /*1850*/  LDCU.128 UR24, c[0x0][0x3e0] ;  /* 0x00007c00ff1877ac */ /* 0x000ea20008000c00 */
[----:B------:R-:W-:Y:S02]  /*1860*/  LOP3.LUT R10, R4, UR43, R5, 0xc8, !PT ;  /* 0x0000002b040a7c12 */ /* 0x000fe4000f8ec805 */
[----:B-----5:R-:W-:Y:S01]  /*1870*/  LOP3.LUT R9, R8, UR32, RZ, 0xc0, !PT ;  /* 0x0000002008097c12 */ /* 0x020fe2000f8ec0ff */
[----:B------:R-:W5:Y:S01]  /*1880*/  LDCU UR43, c[0x0][0x3a0] ;  /* 0x00007400ff2b77ac */ /* 0x000f620008000800 */
[----:B------:R-:W-:Y:S01]  /*1890*/  LOP3.LUT R13, R13, UR42, RZ, 0xc0, !PT ;  /* 0x0000002a0d0d7c12 */ /* 0x000fe2000f8ec0ff */
[----:B------:R-:W-:Y:S01]  /*18a0*/  IMAD R7, R7, -0x2d48bbf9, R3 ;  /* 0xd2b7440707077824 */ /* 0x000fe200078e0203 */
[----:B------:R-:W-:Y:S01]  /*18b0*/  SHF.L.U32 R6, R2, UR4, RZ ;  /* 0x0000000402067c19 */ /* 0x000fe200080006ff */
[----:B------:R-:W4:Y:S01]  /*18c0*/  LDCU UR42, c[0x0][0x3a8] ;  /* 0x00007500ff2a77ac */ /* 0x000f220008000800 */
[----:B------:R-:W-:Y:S01]  /*18d0*/  IMAD.WIDE.U32 R4, R9, -0x4e31916d, RZ ;  /* 0xb1ce6e9309047825 */ /* 0x000fe200078e00ff */
[----:B------:R-:W0:Y:S03]  /*18e0*/  LDCU UR37, c[0x0][0x3a0] ;  /* 0x00007400ff2577ac */ /* 0x000e260008000800 */
[----:B------:R-:W-:Y:S01]  /*18f0*/  IMAD.WIDE.U32 R2, R13, -0x4e31916d, RZ ;  /* 0xb1ce6e930d027825 */ /* 0x000fe200078e00ff */
[----:B------:R-:W-:Y:S01]  /*1900*/  SHF.L.U32 R4, R4, UR4, RZ ;  /* 0x0000000404047c19 */ /* 0x000fe200080006ff */
[----:B------:R-:W0:Y:S02]  /*1910*/  LDCU UR32, c[0x0][0x398] ;  /* 0x00007300ff2077ac */ /* 0x000e240008000800 */
[----:B------:R-:W-:Y:S01]  /*1920*/  IMAD R9, R9, -0x2d48bbf9, R5 ;  /* 0xd2b7440709097824 */ /* 0x000fe200078e0205 */
[----:B------:R-:W-:Y:S01]  /*1930*/  SHF.R.U32.HI R5, RZ, UR5, R0 ;  /* 0x00000005ff057c19 */ /* 0x000fe20008011600 */
[----:B------:R-:W-:Y:S01]  /*1940*/  IMAD R12, R13, -0x2d48bbf9, R3 ;  /* 0xd2b744070d0c7824 */ /* 0x000fe200078e0203 */
[----:B------:R-:W-:Y:S01]  /*1950*/  SHF.R.U32.HI R3, RZ, UR31, R10 ;  /* 0x0000001fff037c19 */ /* 0x000fe2000801160a */
[----:B------:R-:W0:Y:S01]  /*1960*/  LDCU UR31, c[0x0][0x3a8] ;  /* 0x00007500ff1f77ac */ /* 0x000e220008000800 */
[----:B-1----:R-:W-:-:S02]  /*1970*/  LOP3.LUT R0, R0, UR16, R7, 0x96, !PT ;  /* 0x0000001000007c12 */ /* 0x002fc4000f8e9607 */
[----:B------:R-:W-:Y:S01]  /*1980*/  LOP3.LUT R8, R4, UR33, R3, 0xc8, !PT ;  /* 0x0000002104087c12 */ /* 0x000fe2000f8ec803 */
[----:B------:R-:W1:Y:S01]  /*1990*/  LDCU UR16, c[0x0][0x398] ;  /* 0x00007300ff1077ac */ /* 0x000e620008000800 */
[----:B------:R-:W-:Y:S02]  /*19a0*/  SHF.L.U32 R2, R2, UR4, RZ ;  /* 0x0000000402027c19 */ /* 0x000fe400080006ff */
[----:B---3--:R-:W-:Y:S01]  /*19b0*/  SHF.R.U32.HI R3, RZ, UR34, R11 ;  /* 0x00000022ff037c19 */ /* 0x008fe2000801160b */
[----:B------:R-:W3:Y:S01]  /*19c0*/  LDCU UR33, c[0x0][0x3a0] ;  /* 0x00007400ff2177ac */ /* 0x000ee20008000800 */
[----:B------:R-:W-:Y:S02]  /*19d0*/  LOP3.LUT R7, R0, UR30, RZ, 0xc0, !PT ;  /* 0x0000001e00077c12 */ /* 0x000fe4000f8ec0ff */
[----:B--2---:R-:W-:Y:S01]  /*19e0*/  LOP3.LUT R11, R11, UR24, R12, 0x96, !PT ;  /* 0x000000180b0b7c12 */ /* 0x004fe2000f8e960c */
[----:B------:R-:W2:Y:S01]  /*19f0*/  LDCU UR24, c[0x0][0x3a0] ;  /* 0x00007400ff1877ac */ /* 0x000ea20008000800 */
[----:B-----5:R-:W-:Y:S01]  /*1a00*/  LOP3.LUT R12, R2, UR43, R3, 0xc8, !PT ;  /* 0x0000002b020c7c12 */ /* 0x020fe2000f8ec803 */
[----:B------:R-:W-:Y:S01]  /*1a10*/  IMAD.WIDE.U32 R2, R7, -0x4e31916d, RZ ;  /* 0xb1ce6e9307027825 */ /* 0x000fe200078e00ff */
[----:B----4-:R-:W-:Y:S01]  /*1a20*/  LOP3.LUT R11, R11, UR42, RZ, 0xc0, !PT ;  /* 0x0000002a0b0b7c12 */ /* 0x010fe2000f8ec0ff */
[----:B------:R-:W4:Y:S01]  /*1a30*/  LDCU UR34, c[0x0][0x3a8] ;  /* 0x00007500ff2277ac */ /* 0x000f220008000800 */
[----:B0-----:R-:W-:Y:S01]  /*1a40*/  LOP3.LUT R10, R10, UR20, R9, 0x96, !PT ;  /* 0x000000140a0a7c12 */ /* 0x001fe2000f8e9609 */
[----:B------:R-:W-:Y:S01]  /*1a50*/  IMAD R7, R7, -0x2d48bbf9, R3 ;  /* 0xd2b7440707077824 */ /* 0x000fe200078e0203 */
[----:B------:R-:W-:Y:S01]  /*1a60*/  SHF.L.U32 R0, R2, UR4, RZ ;  /* 0x0000000402007c19 */ /* 0x000fe200080006ff */
[----:B------:R-:W0:Y:S01]  /*1a70*/  LDCU UR20, c[0x0][0x3a8] ;  /* 0x00007500ff1477ac */ /* 0x000e220008000800 */
        /* <DEDUP_REMOVED lines=9> */
[----:B------:R-:W3:Y:S01]  /*1b10*/  LDCU UR17, c[0x0][0x3a8] ;  /* 0x00007500ff1177ac */ /* 0x000ee20008000800 */
[----:B------:R-:W-:Y:S01]  /*1b20*/  SHF.L.U32 R2, R2, UR4, RZ ;  /* 0x0000000402027c19 */ /* 0x000fe200080006ff */
[----:B------:R-:W-:Y:S01]  /*1b30*/  IMAD R9, R9, -0x2d48bbf9, R5 ;  /* 0xd2b7440709097824 */ /* 0x000fe200078e0205 */
[----:B-1----:R-:W-:Y:S01]  /*1b40*/  SHF.R.U32.HI R3, RZ, UR16, R12 ;  /* 0x00000010ff037c19 */ /* 0x002fe2000801160c */
[----:B------:R-:W1:Y:S01]  /*1b50*/  LDCU UR16, c[0x0][0x398] ;  /* 0x00007300ff1077ac */ /* 0x000e620008000800 */
[----:B------:R-:W-:-:S02]  /*1b60*/  LOP3.LUT R7, R6, UR30, RZ, 0xc0, !PT ;  /* 0x0000001e06077c12 */ /* 0x000fc4000f8ec0ff */
[----:B------:R-:W-:Y:S01]  /*1b70*/  LOP3.LUT R12, R12, UR25, R11, 0x96, !PT ;  /* 0x000000190c0c7c12 */ /* 0x000fe2000f8e960b */
[----:B------:R-:W4:Y:S01]  /*1b80*/  LDCU UR28, c[0x0][0x398] ;  /* 0x00007300ff1c77ac */ /* 0x000f220008000800 */
        /* <DEDUP_REMOVED lines=11> */
[----:B------:R-:W5:Y:S01]  /*1c40*/  LDCU UR24, c[0x0][0x3a0] ;  /* 0x00007400ff1877ac */ /* 0x000f620008000800 */
[----:B------:R-:W-:Y:S01]  /*1c50*/  LOP3.LUT R9, R8, UR35, RZ, 0xc0, !PT ;  /* 0x0000002308097c12 */ /* 0x000fe2000f8ec0ff */
[----:B------:R-:W-:Y:S01]  /*1c60*/  IMAD R12, R11, -0x2d48bbf9, R3 ;  /* 0xd2b744070b0c7824 */ /* 0x000fe200078e0203 */
[----:B------:R-:W-:Y:S01]  /*1c70*/  LOP3.LUT R10, R4, UR36, R5, 0xc8, !PT ;  /* 0x00000024040a7c12 */ /* 0x000fe2000f8ec805 */
[----:B------:R-:W4:Y:S01]  /*1c80*/  LDCU UR13, c[0x0][0x398] ;  /* 0x00007300ff0d77ac */ /* 0x000f220008000800 */
        /* <DEDUP_REMOVED lines=8> */
[----:B-1----:R-:W-:-:S02]  /*1d10*/  SHF.R.U32.HI R3, RZ, UR16, R13 ;  /* 0x00000010ff037c19 */ /* 0x002fc4000801160d */
[----:B------:R-:W-:Y:S01]  /*1d20*/  LOP3.LUT R7, R0, UR30, RZ, 0xc0, !PT ;  /* 0x0000001e00077c12 */ /* 0x000fe2000f8ec0ff */
[----:B------:R-:W1:Y:S01]  /*1d30*/  LDCU UR10, c[0x0][0x3a0] ;  /* 0x00007400ff0a77ac */ /* 0x000e620008000800 */
[----:B------:R-:W-:Y:S02]  /*1d40*/  LOP3.LUT R13, R13, UR26, R12, 0x96, !PT ;  /* 0x0000001a0d0d7c12 */ /* 0x000fe4000f8e960c */
[----:B------:R-:W-:Y:S01]  /*1d50*/  SHF.L.U32 R4, R4, UR4, RZ ;  /* 0x0000000404047c19 */ /* 0x000fe200080006ff */
[----:B------:R-:W1:Y:S01]  /*1d60*/  LDCU UR7, c[0x0][0x3a8] ;  /* 0x00007500ff0777ac */ /* 0x000e620008000800 */
[----:B------:R-:W-:Y:S02]  /*1d70*/  SHF.R.U32.HI R5, RZ, UR41, R10 ;  /* 0x00000029ff057c19 */ /* 0x000fe4000801160a */
[----:B0-----:R-:W-:Y:S01]  /*1d80*/  LOP3.LUT R11, R2, UR20, R3, 0xc8, !PT ;  /* 0x00000014020b7c12 */ /* 0x001fe2000f8ec803 */
[----:B------:R-:W-:Y:S01]  /*1d90*/  IMAD.WIDE.U32 R2, R7, -0x4e31916d, RZ ;  /* 0xb1ce6e9307027825 */ /* 0x000fe200078e00ff */
[----:B------:R-:W-:Y:S01]  /*1da0*/  LOP3.LUT R10, R10, UR22, R9, 0x96, !PT ;  /* 0x000000160a0a7c12 */ /* 0x000fe2000f8e9609 */
[----:B------:R-:W0:Y:S01]  /*1db0*/  LDCU UR6, c[0x0][0x390] ;  /* 0x00007200ff0677ac */ /* 0x000e220008000800 */
[----:B---3--:R-:W-:Y:S01]  /*1dc0*/  LOP3.LUT R13, R13, UR17, RZ, 0xc0, !PT ;  /* 0x000000110d0d7c12 */ /* 0x008fe2000f8ec0ff */
[----:B------:R-:W-:Y:S01]  /*1dd0*/  IMAD R7, R7, -0x2d48bbf9, R3 ;  /* 0xd2b7440707077824 */ /* 0x000fe200078e0203 */
[----:B------:R-:W-:Y:S01]  /*1de0*/  LOP3.LUT R8, R4, UR40, R5, 0xc8, !PT ;  /* 0x0000002804087c12 */ /* 0x000fe2000f8ec805 */
[----:B------:R-:W3:Y:S01]  /*1df0*/  LDCU UR40, c[0x0][0x3a8] ;  /* 0x00007500ff2877ac */ /* 0x000ee20008000800 */
[----:B------:R-:W-:-:S02]  /*1e00*/  LOP3.LUT R9, R10, UR39, RZ, 0xc0, !PT ;  /* 0x000000270a097c12 */ /* 0x000fc4000f8ec0ff */
[----:B------:R-:W-:Y:S01]  /*1e10*/  SHF.L.U32 R0, R2, UR4, RZ ;  /* 0x0000000402007c19 */ /* 0x000fe200080006ff */
[----:B------:R-:W-:Y:S01]  /*1e20*/  IMAD.WIDE.U32 R2, R13, -0x4e31916d, RZ ;  /* 0xb1ce6e930d027825 */ /* 0x000fe200078e00ff */
[----:B------:R-:W1:Y:S03]  /*1e30*/  LDCU UR39, c[0x0][0x3a0] ;  /* 0x00007400ff2777ac */ /* 0x000e660008000800 */
[----:B------:R-:W-:Y:S01]  /*1e40*/  IMAD.WIDE.U32 R4, R9, -0x4e31916d, RZ ;  /* 0xb1ce6e9309047825 */ /* 0x000fe200078e00ff */
[----:B------:R-:W-:Y:S01]  /*1e50*/  SHF.L.U32 R2, R2, UR4, RZ ;  /* 0x0000000402027c19 */ /* 0x000fe200080006ff */
[----:B------:R-:W0:Y:S02]  /*1e60*/  LDCU UR11, c[0x0][0x390] ;  /* 0x00007200ff0b77ac */ /* 0x000e240008000800 */
[----:B------:R-:W-:Y:S01]  /*1e70*/  IMAD R12, R13, -0x2d48bbf9, R3 ;  /* 0xd2b744070d0c7824 */ /* 0x000fe200078e0203 */
[----:B------:R-:W-:Y:S01]  /*1e80*/  SHF.R.U32.HI R3, RZ, UR5, R6 ;  /* 0x00000005ff037c19 */ /* 0x000fe20008011606 */
[----:B------:R-:W-:Y:S01]  /*1e90*/  IMAD R9, R9, -0x2d48bbf9, R5 ;  /* 0xd2b7440709097824 */ /* 0x000fe200078e0205 */
[----:B------:R-:W-:Y:S01]  /*1ea0*/  LOP3.LUT R6, R6, UR19, R7, 0x96, !PT ;  /* 0x0000001306067c12 */ /* 0x000fe2000f8e9607 */
[----:B------:R-:W4:Y:S01]  /*1eb0*/  LDCU.128 UR16, c[0x0][0x3f0] ;  /* 0x00007e00ff1077ac */ /* 0x000f220008000c00 */
[----:B------:R-:W-:-:S02]  /*1ec0*/  LOP3.LUT R0, R0, UR29, R3, 0xc8, !PT ;  /* 0x0000001d00007c12 */ /* 0x000fc4000f8ec803 */
[----:B--2---:R-:W-:Y:S02]  /*1ed0*/  SHF.R.U32.HI R3, RZ, UR21, R11 ;  /* 0x00000015ff037c19 */ /* 0x004fe4000801160b */
[----:B------:R-:W-:Y:S02]  /*1ee0*/  LOP3.LUT R7, R6, UR30, RZ, 0xc0, !PT ;  /* 0x0000001e06077c12 */ /* 0x000fe4000f8ec0ff */
[----:B------:R-:W-:Y:S01]  /*1ef0*/  SHF.R.U32.HI R5, RZ, UR38, R8 ;  /* 0x00000026ff057c19 */ /* 0x000fe20008011608 */
[----:B------:R-:W2:Y:S01]  /*1f00*/  LDCU UR38, c[0x0][0x398] ;  /* 0x00007300ff2677ac */ /* 0x000ea20008000800 */
[----:B------:R-:W-:Y:S02]  /*1f10*/  LOP3.LUT R8, R8, UR23, R9, 0x96, !PT ;  /* 0x0000001708087c12 */ /* 0x000fe4000f8e9609 */
[----:B------:R-:W-:Y:S01]  /*1f20*/  LOP3.LUT R11, R11, UR27, R12, 0x96, !PT ;  /* 0x0000001b0b0b7c12 */ /* 0x000fe2000f8e960c */
[----:B------:R-:W1:Y:S01]  /*1f30*/  LDCU.128 UR20, c[0x0][0x3f0] ;  /* 0x00007e00ff1477ac */ /* 0x000e620008000c00 */
[----:B------:R-:W-:-:S02]  /*1f40*/  SHF.L.U32 R4, R4, UR4, RZ ;  /* 0x0000000404047c19 */ /* 0x000fc400080006ff */
[----:B-----5:R-:W-:Y:S01]  /*1f50*/  LOP3.LUT R12, R2, UR24, R3, 0xc8, !PT ;  /* 0x00000018020c7c12 */ /* 0x020fe2000f8ec803 */
[----:B------:R-:W-:Y:S01]  /*1f60*/  IMAD.WIDE.U32 R2, R7, -0x4e31916d, RZ ;  /* 0xb1ce6e9307027825 */ /* 0x000fe200078e00ff */
[----:B------:R-:W5:Y:S01]  /*1f70*/  LDCU.128 UR24, c[0x0][0x3f0] ;  /* 0x00007e00ff1877ac */ /* 0x000f620008000c00 */
[----:B------:R-:W-:Y:S02]  /*1f80*/  LOP3.LUT R9, R8, UR31, RZ, 0xc0, !PT ;  /* 0x0000001f08097c12 */ /* 0x000fe4000f8ec0ff */
[----:B---3--:R-:W-:Y:S01]  /*1f90*/  LOP3.LUT R11, R11, UR40, RZ, 0xc0, !PT ;  /* 0x000000280b0b7c12 */ /* 0x008fe2000f8ec0ff */
[----:B------:R-:W3:Y:S01]  /*1fa0*/  LDCU UR40, c[0x0][0x3a0] ;  /* 0x00007400ff2877ac */ /* 0x000ee20008000800 */
[----:B------:R-:W-:Y:S01]  /*1fb0*/  LOP3.LUT R10, R4, UR37, R5, 0xc8, !PT ;  /* 0x00000025040a7c12 */ /* 0x000fe2000f8ec805 */
[----:B------:R-:W-:Y:S01]  /*1fc0*/  IMAD R7, R7, -0x2d48bbf9, R3 ;  /* 0xd2b7440707077824 */ /* 0x000fe200078e0203 */
[----:B------:R-:W-:Y:S01]  /*1fd0*/  SHF.L.U32 R6, R2, UR4, RZ ;  /* 0x0000000402067c19 */ /* 0x000fe200080006ff */
[----:B------:R-:W0:Y:S01]  /*1fe0*/  LDCU UR37, c[0x0][0x3a8] ;  /* 0x00007500ff2577ac */ /* 0x000e220008000800 */
[----:B------:R-:W-:Y:S01]  /*1ff0*/  IMAD.WIDE.U32 R4, R9, -0x4e31916d, RZ ;  /* 0xb1ce6e9309047825 */ /* 0x000fe200078e00ff */
[----:B------:R-:W1:Y:S03]  /*2000*/  LDCU UR31, c[0x0][0x3a8] ;  /* 0x00007500ff1f77ac */ /* 0x000e660008000800 */
[----:B------:R-:W-:Y:S01]  /*2010*/  IMAD.WIDE.U32 R2, R11, -0x4e31916d, RZ ;  /* 0xb1ce6e930b027825 */ /* 0x000fe200078e00ff */
[----:B------:R-:W-:-:S03]  /*2020*/  SHF.L.U32 R4, R4, UR4, RZ ;  /* 0x0000000404047c19 */ /* 0x000fc600080006ff */
[----:B------:R-:W-:Y:S01]  /*2030*/  IMAD R9, R9, -0x2d48bbf9, R5 ;  /* 0xd2b7440709097824 */ /* 0x000fe200078e0205 */
[----:B------:R-:W-:Y:S01]  /*2040*/  SHF.R.U32.HI R5, RZ, UR5, R0 ;  /* 0x00000005ff057c19 */ /* 0x000fe20008011600 */
[----:B------:R-:W-:Y:S01]  /*2050*/  IMAD R11, R11, -0x2d48bbf9, R3 ;  /* 0xd2b744070b0b7824 */ /* 0x000fe200078e0203 */
[----:B------:R-:W-:Y:S01]  /*2060*/  SHF.R.U32.HI R3, RZ, UR32, R10 ;  /* 0x00000020ff037c19 */ /* 0x000fe2000801160a */
[----:B------:R-:W1:Y:S01]  /*2070*/  LDCU UR32, c[0x0][0x3a8] ;  /* 0x00007500ff2077ac */ /* 0x000e620008000800 */
[----:B----4-:R-:W-:Y:S02]  /*2080*/  LOP3.LUT R0, R0, UR16, R7, 0x96, !PT ;  /* 0x0000001000007c12 */ /* 0x010fe4000f8e9607 */
[----:B------:R-:W-:Y:S01]  /*2090*/  LOP3.LUT R8, R4, UR33, R3, 0xc8, !PT ;  /* 0x0000002104087c12 */ /* 0x000fe2000f8ec803 */
[----:B------:R-:W4:Y:S01]  /*20a0*/  LDCU UR33, c[0x0][0x3a0] ;  /* 0x00007400ff2177ac */ /* 0x000f220008000800 */
[----:B------:R-:W-:Y:S02]  /*20b0*/  SHF.L.U32 R2, R2, UR4, RZ ;  /* 0x0000000402027c19 */ /* 0x000fe400080006ff */
[----:B--2---:R-:W-:Y:S01]  /*20c0*/  SHF.R.U32.HI R3, RZ, UR38, R12 ;  /* 0x00000026ff037c19 */ /* 0x004fe2000801160c */
[----:B------:R-:W2:Y:S01]  /*20d0*/  LDCU UR16, c[0x0][0x398] ;  /* 0x00007300ff1077ac */ /* 0x000ea20008000800 */
[----:B------:R-:W-:-:S02]  /*20e0*/  LOP3.LUT R7, R0, UR30, RZ, 0xc0, !PT ;  /* 0x0000001e00077c12 */ /* 0x000fc4000f8ec0ff */
[----:B-----5:R-:W-:Y:S01]  /*20f0*/  LOP3.LUT R12, R12, UR24, R11, 0x96, !PT ;  /* 0x000000180c0c7c12 */ /* 0x020fe2000f8e960b */
[----:B------:R-:W5:Y:S01]  /*2100*/  LDCU UR24, c[0x0][0x398] ;  /* 0x00007300ff1877ac */ /* 0x000f620008000800 */
[----:B---3--:R-:W-:Y:S01]  /*2110*/  LOP3.LUT R13, R2, UR40, R3, 0xc8, !PT ;  /* 0x00000028020d7c12 */ /* 0x008fe2000f8ec803 */
[C---:B------:R-:W-:Y:S01]  /*2120*/  IMAD.WIDE.U32 R2, R7.reuse, -0x4e31916d, RZ ;  /* 0xb1ce6e9307027825 */ /* 0x040fe200078e00ff */
[----:B0-----:R-:W-:Y:S01]  /*2130*/  LOP3.LUT R11, R12, UR37, RZ, 0xc0, !PT ;  /* 0x000000250c0b7c12 */ /* 0x001fe2000f8ec0ff */
[----:B------:R-:W0:Y:S01]  /*2140*/  LDCU UR37, c[0x0][0x3a0] ;  /* 0x00007400ff2577ac */ /* 0x000e220008000800 */
[----:B-1----:R-:W-:Y:S01]  /*2150*/  LOP3.LUT R10, R10, UR20, R9, 0x96, !PT ;  /* 0x000000140a0a7c12 */ /* 0x002fe2000f8e9609 */
[----:B------:R-:W-:Y:S01]  /*2160*/  IMAD R7, R7, -0x2d48bbf9, R3 ;  /* 0xd2b7440707077824 */ /* 0x000fe200078e0203 */
[----:B------:R-:W-:Y:S01]  /*2170*/  SHF.L.U32 R0, R2, UR4, RZ ;  /* 0x0000000402007c19 */ /* 0x000fe200080006ff */
[C---:B------:R-:W-:Y:S01]  /*2180*/  IMAD.WIDE.U32 R2, R11.reuse, -0x4e31916d, RZ ;  /* 0xb1ce6e930b027825 */ /* 0x040fe200078e00ff */
[----:B------:R-:W-:Y:S01]  /*2190*/  LOP3.LUT R6, R6, UR29, R5, 0xc8, !PT ;  /* 0x0000001d06067c12 */ /* 0x000fe2000f8ec805 */
[----:B------:R-:W1:Y:S01]  /*21a0*/  LDCU UR20, c[0x0][0x3a0] ;  /* 0x00007400ff1477ac */ /* 0x000e620008000800 */
[----:B------:R-:W-:Y:S01]  /*21b0*/  LOP3.LUT R9, R10, UR12, RZ, 0xc0, !PT ;  /* 0x0000000c0a097c12 */ /* 0x000fe2000f8ec0ff */
[----:B------:R-:W-:Y:S01]  /*21c0*/  IMAD R12, R11, -0x2d48bbf9, R3 ;  /* 0xd2b744070b0c7824 */ /* 0x000fe200078e0203 */
[----:B------:R-:W-:Y:S01]  /*21d0*/  SHF.R.U32.HI R3, RZ, UR5, R6 ;  /* 0x00000005ff037c19 */ /* 0x000fe20008011606 */
[----:B------:R-:W3:Y:S01]  /*21e0*/  LDCU UR12, c[0x0][0x3a8] ;  /* 0x00007500ff0c77ac */ /* 0x000ee20008000800 */
[----:B------:R-:W-:Y:S01]  /*21f0*/  LOP3.LUT R6, R6, UR17, R7, 0x96, !PT ;  /* 0x0000001106067c12 */ /* 0x000fe2000f8e9607 */
[C---:B------:R-:W-:Y:S01]  /*2200*/  IMAD.WIDE.U32 R4, R9.reuse, -0x4e31916d, RZ ;  /* 0xb1ce6e9309047825 */ /* 0x040fe200078e00ff */
[----:B------:R-:W-:Y:S01]  /*2210*/  LOP3.LUT R0, R0, UR29, R3, 0xc8, !PT ;  /* 0x0000001d00007c12 */ /* 0x000fe2000f8ec803 */
[----:B------:R-:W2:Y:S01]  /*2220*/  LDCU UR17, c[0x0][0x398] ;  /* 0x00007300ff1177ac */ /* 0x000ea20008000800 */
[----:B------:R-:W-:Y:S01]  /*2230*/  SHF.L.U32 R2, R2, UR4, RZ ;  /* 0x0000000402027c19 */ /* 0x000fe200080006ff */
[----:B------:R-:W-:Y:S01]  /*2240*/  IMAD R9, R9, -0x2d48bbf9, R5 ;  /* 0xd2b7440709097824 */ /* 0x000fe200078e0205 */
[----:B-----5:R-:W-:Y:S01]  /*2250*/  SHF.R.U32.HI R3, RZ, UR24, R13 ;  /* 0x00000018ff037c19 */ /* 0x020fe2000801160d */
[----:B------:R-:W5:Y:S01]  /*2260*/  LDCU UR24, c[0x0][0x3a0] ;  /* 0x00007400ff1877ac */ /* 0x000f620008000800 */
[----:B------:R-:W-:-:S02]  /*2270*/  LOP3.LUT R7, R6, UR30, RZ, 0xc0, !PT ;  /* 0x0000001e06077c12 */ /* 0x000fc4000f8ec0ff */
[----:B------:R-:W-:Y:S02]  /*2280*/  LOP3.LUT R13, R13, UR25, R12, 0x96, !PT ;  /* 0x000000190d0d7c12 */ /* 0x000fe4000f8e960c */
[----:B------:R-:W-:Y:S01]  /*2290*/  SHF.R.U32.HI R5, RZ, UR13, R8 ;  /* 0x0000000dff057c19 */ /* 0x000fe20008011608 */
[----:B------:R-:W0:Y:S01]  /*22a0*/  LDCU UR13, c[0x0][0x398] ;  /* 0x00007300ff0d77ac */ /* 0x000e220008000800 */
[----:B----4-:R-:W-:Y:S01]  /*22b0*/  LOP3.LUT R11, R2, UR33, R3, 0xc8, !PT ;  /* 0x00000021020b7c12 */ /* 0x010fe2000f8ec803 */
[----:B------:R-:W-:Y:S01]  /*22c0*/  IMAD.WIDE.U32 R2, R7, -0x4e31916d, RZ ;  /* 0xb1ce6e9307027825 */ /* 0x000fe200078e00ff */
[----:B------:R-:W-:Y:S01]  /*22d0*/  LOP3.LUT R8, R8, UR21, R9, 0x96, !PT ;  /* 0x0000001508087c12 */ /* 0x000fe2000f8e9609 */
[----:B------:R-:W4:Y:S01]  /*22e0*/  LDCU UR21, c[0x0][0x3a8] ;  /* 0x00007500ff1577ac */ /* 0x000f220008000800 */
[----:B------:R-:W-:Y:S01]  /*22f0*/  LOP3.LUT R13, R13, UR32, RZ, 0xc0, !PT ;  /* 0x000000200d0d7c12 */ /* 0x000fe2000f8ec0ff */
        /* <DEDUP_REMOVED lines=15> */
[----:B------:R-:W0:Y:S01]  /*23f0*/  LDCU UR34, c[0x0][0x398] ;  /* 0x00007300ff2277ac */ /* 0x000e220008000800 */
[----:B------:R-:W-:-:S02]  /*2400*/  LOP3.LUT R6, R6, UR29, R3, 0xc8, !PT ;  /* 0x0000001d06067c12 */ /* 0x000fc4000f8ec803 */
[----:B--2---:R-:W-:Y:S02]  /*2410*/  SHF.R.U32.HI R3, RZ, UR17, R11 ;  /* 0x00000011ff037c19 */ /* 0x004fe4000801160b */
[----:B------:R-:W-:Y:S02]  /*2420*/  LOP3.LUT R7, R0, UR30, RZ, 0xc0, !PT ;  /* 0x0000001e00077c12 */ /* 0x000fe4000f8ec0ff */
[----:B------:R-:W-:Y:S01]  /*2430*/  SHF.R.U32.HI R5, RZ, UR36, R10 ;  /* 0x00000024ff057c19 */ /* 0x000fe2000801160a */
[----:B------:R-:W2:Y:S01]  /*2440*/  LDCU UR36, c[0x0][0x398] ;  /* 0x00007300ff2477ac */ /* 0x000ea20008000800 */
[----:B------:R-:W-:Y:S02]  /*2450*/  LOP3.LUT R10, R10, UR22, R9, 0x96, !PT ;  /* 0x000000160a0a7c12 */ /* 0x000fe4000f8e9609 */
[----:B------:R-:W-:Y:S01]  /*2460*/  LOP3.LUT R11, R11, UR26, R12, 0x96, !PT ;  /* 0x0000001a0b0b7c12 */ /* 0x000fe2000f8e960c */
[----:B------:R-:W1:Y:S01]  /*2470*/  LDCU UR22, c[0x0][0x398] ;  /* 0x00007300ff1677ac */ /* 0x000e620008000800 */
[----:B-----5:R-:W-:Y:S01]  /*2480*/  LOP3.LUT R12, R2, UR24, R3, 0xc8, !PT ;  /* 0x00000018020c7c12 */ /* 0x020fe2000f8ec803 */
[----:B------:R-:W-:Y:S01]  /*2490*/  IMAD.WIDE.U32 R2, R7, -0x4e31916d, RZ ;  /* 0xb1ce6e9307027825 */ /* 0x000fe200078e00ff */
[----:B----4-:R-:W-:Y:S01]  /*24a0*/  LOP3.LUT R11, R11, UR21, RZ, 0xc0, !PT ;  /* 0x000000150b0b7c12 */ /* 0x010fe2000f8ec0ff */
[----:B------:R-:W4:Y:S01]  /*24b0*/  LDCU UR24, c[0x0][0x3a0] ;  /* 0x00007400ff1877ac */ /* 0x000f220008000800 */
[----:B------:R-:W-:Y:S01]  /*24c0*/  SHF.L.U32 R4, R4, UR4, RZ ;  /* 0x0000000404047c19 */ /* 0x000fe200080006ff */
[----:B------:R-:W-:Y:S01]  /*24d0*/  IMAD R7, R7, -0x2d48bbf9, R3 ;  /* 0xd2b7440707077824 */ /* 0x000fe200078e0203 */
[----:B------:R-:W-:Y:S01]  /*24e0*/  LOP3.LUT R9, R10, UR31, RZ, 0xc0, !PT ;  /* 0x0000001f0a097c12 */ /* 0x000fe2000f8ec0ff */
[----:B------:R-:W5:Y:S01]  /*24f0*/  LDCU UR31, c[0x0][0x3a0] ;  /* 0x00007400ff1f77ac */ /* 0x000f620008000800 */
[----:B------:R-:W-:Y:S01]  /*2500*/  SHF.L.U32 R0, R2, UR4, RZ ;  /* 0x0000000402007c19 */ /* 0x000fe200080006ff */
[----:B------:R-:W-:Y:S01]  /*2510*/  IMAD.WIDE.U32 R2, R11, -0x4e31916d, RZ ;  /* 0xb1ce6e930b027825 */ /* 0x000fe200078e00ff */
[----:B------:R-:W-:-:S03]  /*2520*/  LOP3.LUT R8, R4, UR39, R5, 0xc8, !PT ;  /* 0x0000002704087c12 */ /* 0x000fc6000f8ec805 */
[----:B------:R-:W-:Y:S01]  /*2530*/  IMAD.WIDE.U32 R4, R9, -0x4e31916d, RZ ;  /* 0xb1ce6e9309047825 */ /* 0x000fe200078e00ff */
[----:B------:R-:W-:-:S03]  /*2540*/  SHF.L.U32 R2, R2, UR4, RZ ;  /* 0x0000000402027c19 */ /* 0x000fc600080006ff */
[----:B------:R-:W-:Y:S01]  /*2550*/  IMAD R11, R11, -0x2d48bbf9, R3 ;  /* 0xd2b744070b0b7824 */ /* 0x000fe200078e0203 */
[----:B------:R-:W-:Y:S01]  /*2560*/  SHF.R.U32.HI R3, RZ, UR5, R6 ;  /* 0x00000005ff037c19 */ /* 0x000fe20008011606 */
[----:B------:R-:W-:Y:S01]  /*2570*/  IMAD R9, R9, -0x2d48bbf9, R5 ;  /* 0xd2b7440709097824 */ /* 0x000fe200078e0205 */
[----:B------:R-:W-:Y:S02]  /*2580*/  LOP3.LUT R6, R6, UR19, R7, 0x96, !PT ;  /* 0x0000001306067c12 */ /* 0x000fe4000f8e9607 */
[----:B------:R-:W-:Y:S01]  /*2590*/  SHF.R.U32.HI R5, RZ, UR16, R8 ;  /* 0x00000010ff057c19 */ /* 0x000fe20008011608 */
[----:B------:R-:W2:Y:S01]  /*25a0*/  LDCU.128 UR16, c[0x0][0x400] ;  /* 0x00008000ff1077ac */ /* 0x000ea20008000c00 */
[----:B------:R-:W-:Y:S02]  /*25b0*/  LOP3.LUT R0, R0, UR29, R3, 0xc8, !PT ;  /* 0x0000001d00007c12 */ /* 0x000fe4000f8ec803 */
[----:B-1----:R-:W-:Y:S02]  /*25c0*/  SHF.R.U32.HI R3, RZ, UR22, R12 ;  /* 0x00000016ff037c19 */ /* 0x002fe4000801160c */
[----:B------:R-:W-:-:S02]  /*25d0*/  LOP3.LUT R7, R6, UR30, RZ, 0xc0, !PT ;  /* 0x0000001e06077c12 */ /* 0x000fc4000f8ec0ff */
[----:B------:R-:W-:Y:S02]  /*25e0*/  SHF.L.U32 R4, R4, UR4, RZ ;  /* 0x0000000404047c19 */ /* 0x000fe400080006ff */
[----:B------:R-:W-:Y:S02]  /*25f0*/  LOP3.LUT R8, R8, UR23, R9, 0x96, !PT ;  /* 0x0000001708087c12 */ /* 0x000fe4000f8e9609 */
[----:B------:R-:W-:Y:S02]  /*2600*/  LOP3.LUT R12, R12, UR27, R11, 0x96, !PT ;  /* 0x0000001b0c0c7c12 */ /* 0x000fe4000f8e960b */
[----:B----4-:R-:W-:Y:S01]  /*2610*/  LOP3.LUT R13, R2, UR24, R3, 0xc8, !PT ;  /* 0x00000018020d7c12 */ /* 0x010fe2000f8ec803 */
[C---:B------:R-:W-:Y:S01]  /*2620*/  IMAD.WIDE.U32 R2, R7.reuse, -0x4e31916d, RZ ;  /* 0xb1ce6e9307027825 */ /* 0x040fe200078e00ff */
[----:B------:R-:W1:Y:S01]  /*2630*/  LDCU.128 UR24, c[0x0][0x400] ;  /* 0x00008000ff1877ac */ /* 0x000e620008000c00 */
[----:B------:R-:W-:Y:S02]  /*2640*/  LOP3.LUT R10, R4, UR20, R5, 0xc8, !PT ;  /* 0x00000014040a7c12 */ /* 0x000fe4000f8ec805 */
[----:B---3--:R-:W-:Y:S01]  /*2650*/  LOP3.LUT R9, R8, UR12, RZ, 0xc0, !PT ;  /* 0x0000000c08097c12 */ /* 0x008fe2000f8ec0ff */
[----:B------:R-:W3:Y:S01]  /*2660*/  LDCU.128 UR20, c[0x0][0x400] ;  /* 0x00008000ff1477ac */ /* 0x000ee20008000c00 */
[----:B0-----:R-:W-:Y:S01]  /*2670*/  LOP3.LUT R11, R12, UR35, RZ, 0xc0, !PT ;  /* 0x000000230c0b7c12 */ /* 0x001fe2000f8ec0ff */
[----:B------:R-:W-:Y:S01]  /*2680*/  IMAD R7, R7, -0x2d48bbf9, R3 ;  /* 0xd2b7440707077824 */ /* 0x000fe200078e0203 */
[----:B------:R-:W-:Y:S01]  /*2690*/  SHF.L.U32 R6, R2, UR4, RZ ;  /* 0x0000000402067c19 */ /* 0x000fe200080006ff */
[----:B------:R-:W0:Y:S01]  /*26a0*/  LDCU UR35, c[0x0][0x3a8] ;  /* 0x00007500ff2377ac */ /* 0x000e220008000800 */
[----:B------:R-:W-:Y:S01]  /*26b0*/  IMAD.WIDE.U32 R4, R9, -0x4e31916d, RZ ;  /* 0xb1ce6e9309047825 */ /* 0x000fe200078e00ff */
[----:B------:R-:W4:Y:S03]  /*26c0*/  LDCU UR12, c[0x0][0x3a8] ;  /* 0x00007500ff0c77ac */ /* 0x000f260008000800 */
[----:B------:R-:W-:Y:S01]  /*26d0*/  IMAD.WIDE.U32 R2, R11, -0x4e31916d, RZ ;  /* 0xb1ce6e930b027825 */ /* 0x000fe200078e00ff */
[----:B------:R-:W-:-:S03]  /*26e0*/  SHF.L.U32 R4, R4, UR4, RZ ;  /* 0x0000000404047c19 */ /* 0x000fc600080006ff */
[----:B------:R-:W-:Y:S01]  /*26f0*/  IMAD R9, R9, -0x2d48bbf9, R5 ;  /* 0xd2b7440709097824 */ /* 0x000fe200078e0205 */
[----:B------:R-:W-:Y:S01]  /*2700*/  SHF.R.U32.HI R5, RZ, UR5, R0 ;  /* 0x00000005ff057c19 */ /* 0x000fe20008011600 */
[----:B------:R-:W-:Y:S01]  /*2710*/  IMAD R12, R11, -0x2d48bbf9, R3 ;  /* 0xd2b744070b0c7824 */ /* 0x000fe200078e0203 */
[----:B------:R-:W-:Y:S01]  /*2720*/  SHF.R.U32.HI R3, RZ, UR13, R10 ;  /* 0x0000000dff037c19 */ /* 0x000fe2000801160a */
[----:B------:R-:W4:Y:S01]  /*2730*/  LDCU UR13, c[0x0][0x398] ;  /* 0x00007300ff0d77ac */ /* 0x000f220008000800 */
[----:B--2---:R-:W-:Y:S02]  /*2740*/  LOP3.LUT R0, R0, UR16, R7, 0x96, !PT ;  /* 0x0000001000007c12 */ /* 0x004fe4000f8e9607 */
[----:B------:R-:W-:Y:S01]  /*2750*/  LOP3.LUT R8, R4, UR33, R3, 0xc8, !PT ;  /* 0x0000002104087c12 */ /* 0x000fe2000f8ec803 */
[----:B------:R-:W2:Y:S01]  /*2760*/  LDCU UR33, c[0x0][0x3a0] ;  /* 0x00007400ff2177ac */ /* 0x000ea20008000800 */
[----:B------:R-:W-:Y:S02]  /*2770*/  SHF.L.U32 R2, R2, UR4, RZ ;  /* 0x0000000402027c19 */ /* 0x000fe400080006ff */
[----:B------:R-:W-:Y:S01]  /*2780*/  SHF.R.U32.HI R3, RZ, UR36, R13 ;  /* 0x00000024ff037c19 */ /* 0x000fe2000801160d */
[----:B------:R-:W4:Y:S01]  /*2790*/  LDCU UR16, c[0x0][0x3a8] ;  /* 0x00007500ff1077ac */ /* 0x000f220008000800 */
[----:B------:R-:W-:-:S02]  /*27a0*/  LOP3.LUT R7, R0, UR30, RZ, 0xc0, !PT ;  /* 0x0000001e00077c12 */ /* 0x000fc4000f8ec0ff */
[----:B-1----:R-:W-:Y:S01]  /*27b0*/  LOP3.LUT R13, R13, UR24, R12, 0x96, !PT ;  /* 0x000000180d0d7c12 */ /* 0x002fe2000f8e960c */
[----:B------:R-:W1:Y:S01]  /*27c0*/  LDCU UR24, c[0x0][0x398] ;  /* 0x00007300ff1877ac */ /* 0x000e620008000800 */
[----:B---3--:R-:W-:Y:S02]  /*27d0*/  LOP3.LUT R10, R10, UR20, R9, 0x96, !PT ;  /* 0x000000140a0a7c12 */ /* 0x008fe4000f8e9609 */
[----:B------:R-:W-:Y:S01]  /*27e0*/  LOP3.LUT R11, R2, UR37, R3, 0xc8, !PT ;  /* 0x00000025020b7c12 */ /* 0x000fe2000f8ec803 */
[----:B------:R-:W-:Y:S01]  /*27f0*/  IMAD.WIDE.U32 R2, R7, -0x4e31916d, RZ ;  /* 0xb1ce6e9307027825 */ /* 0x000fe200078e00ff */
[----:B0-----:R-:W-:Y:S01]  /*2800*/  LOP3.LUT R13, R13, UR35, RZ, 0xc0, !PT ;  /* 0x000000230d0d7c12 */ /* 0x001fe2000f8ec0ff */
[----:B------:R-:W0:Y:S01]  /*2810*/  LDCU UR20, c[0x0][0x3a0] ;  /* 0x00007400ff1477ac */ /* 0x000e220008000800 */
[----:B------:R-:W-:Y:S01]  /*2820*/  LOP3.LUT R9, R10, UR32, RZ, 0xc0, !PT ;  /* 0x000000200a097c12 */ /* 0x000fe2000f8ec0ff */
[----:B------:R-:W-:Y:S01]  /*2830*/  IMAD R7, R7, -0x2d48bbf9, R3 ;  /* 0xd2b7440707077824 */ /* 0x000fe200078e0203 */
[----:B------:R-:W-:Y:S01]  /*2840*/  SHF.L.U32 R0, R2, UR4, RZ ;  /* 0x0000000402007c19 */ /* 0x000fe200080006ff */
[----:B------:R-:W3:Y:S01]  /*2850*/  LDCU UR32, c[0x0][0x3a8] ;  /* 0x00007500ff2077ac */ /* 0x000ee20008000800 */
[----:B------:R-:W-:Y:S01]  /*2860*/  IMAD.WIDE.U32 R2, R13, -0x4e31916d, RZ ;  /* 0xb1ce6e930d027825 */ /* 0x000fe200078e00ff */
[----:B------:R-:W-:-:S03]  /*2870*/  LOP3.LUT R6, R6, UR29, R5, 0xc8, !PT ;  /* 0x0000001d06067c12 */ /* 0x000fc6000f8ec805 */
[----:B------:R-:W-:Y:S01]  /*2880*/  IMAD.WIDE.U32 R4, R9, -0x4e31916d, RZ ;  /* 0xb1ce6e9309047825 */ /* 0x000fe200078e00ff */
[----:B------:R-:W-:-:S03]  /*2890*/  SHF.L.U32 R2, R2, UR4, RZ ;  /* 0x0000000402027c19 */ /* 0x000fc600080006ff */
[----:B------:R-:W-:Y:S01]  /*28a0*/  IMAD R12, R13, -0x2d48bbf9, R3 ;  /* 0xd2b744070d0c7824 */ /* 0x000fe200078e0203 */
[----:B------:R-:W-:Y:S01]  /*28b0*/  SHF.R.U32.HI R3, RZ, UR5, R6 ;  /* 0x00000005ff037c19 */ /* 0x000fe20008011606 */
[----:B------:R-:W-:Y:S01]  /*28c0*/  IMAD R9, R9, -0x2d48bbf9, R5 ;  /* 0xd2b7440709097824 */ /* 0x000fe200078e0205 */
[----:B------:R-:W-:Y:S01]  /*28d0*/  LOP3.LUT R6, R6, UR17, R7, 0x96, !PT ;  /* 0x0000001106067c12 */ /* 0x000fe2000f8e9607 */
[----:B------:R-:W0:Y:S01]  /*28e0*/  LDCU UR17, c[0x0][0x398] ;  /* 0x00007300ff1177ac */ /* 0x000e220008000800 */
[----:B------:R-:W-:Y:S02]  /*28f0*/  LOP3.LUT R0, R0, UR29, R3, 0xc8, !PT ;  /* 0x0000001d00007c12 */ /* 0x000fe4000f8ec803 */
[----:B-1----:R-:W-:Y:S01]  /*2900*/  SHF.R.U32.HI R3, RZ, UR24, R11 ;  /* 0x00000018ff037c19 */ /* 0x002fe2000801160b */
[----:B------:R-:W1:Y:S01]  /*2910*/  LDCU UR24, c[0x0][0x398] ;  /* 0x00007300ff1877ac */ /* 0x000e620008000800 */
[----:B------:R-:W-:Y:S02]  /*2920*/  LOP3.LUT R7, R6, UR30, RZ, 0xc0, !PT ;  /* 0x0000001e06077c12 */ /* 0x000fe4000f8ec0ff */
[----:B------:R-:W-:-:S02]  /*2930*/  SHF.R.U32.HI R5, RZ, UR34, R8 ;  /* 0x00000022ff057c19 */ /* 0x000fc40008011608 */
[----:B------:R-:W-:Y:S02]  /*2940*/  SHF.L.U32 R4, R4, UR4, RZ ;  /* 0x0000000404047c19 */ /* 0x000fe400080006ff */
[----:B------:R-:W-:Y:S01]  /*2950*/  LOP3.LUT R8, R8, UR21, R9, 0x96, !PT ;  /* 0x0000001508087c12 */ /* 0x000fe2000f8e9609 */
[----:B------:R-:W0:Y:S01]  /*2960*/  LDCU UR21, c[0x0][0x3a0] ;  /* 0x00007400ff1577ac */ /* 0x000e220008000800 */
[----:B------:R-:W-:Y:S02]  /*2970*/  LOP3.LUT R11, R11, UR25, R12, 0x96, !PT ;  /* 0x000000190b0b7c12 */ /* 0x000fe4000f8e960c */
[----:B--2---:R-:W-:Y:S01]  /*2980*/  LOP3.LUT R12, R2, UR33, R3, 0xc8, !PT ;  /* 0x00000021020c7c12 */ /* 0x004fe2000f8ec803 */
[C---:B------:R-:W-:Y:S01]  /*2990*/  IMAD.WIDE.U32 R2, R7.reuse, -0x4e31916d, RZ ;  /* 0xb1ce6e9307027825 */ /* 0x040fe200078e00ff */
[----:B-----5:R-:W-:Y:S01]  /*29a0*/  LOP3.LUT R10, R4, UR31, R5, 0xc8, !PT ;  /* 0x0000001f040a7c12 */ /* 0x020fe2000f8ec805 */
[----:B------:R-:W2:Y:S01]  /*29b0*/  LDCU UR31, c[0x0][0x3a0] ;  /* 0x00007400ff1f77ac */ /* 0x000ea20008000800 */
[----:B----4-:R-:W-:Y:S01]  /*29c0*/  LOP3.LUT R9, R8, UR12, RZ, 0xc0, !PT ;  /* 0x0000000c08097c12 */ /* 0x010fe2000f8ec0ff */
[----:B------:R-:W-:Y:S01]  /*29d0*/  IMAD R7, R7, -0x2d48bbf9, R3 ;  /* 0xd2b7440707077824 */ /* 0x000fe200078e0203 */
[----:B---3--:R-:W-:Y:S01]  /*29e0*/  LOP3.LUT R11, R11, UR32, RZ, 0xc0, !PT ;  /* 0x000000200b0b7c12 */ /* 0x008fe2000f8ec0ff */
[----:B------:R-:W3:Y:S01]  /*29f0*/  LDCU UR25, c[0x0][0x3a8] ;  /* 0x00007500ff1977ac */ /* 0x000ee20008000800 */
[----:B------:R-:W-:Y:S01]  /*2a00*/  SHF.L.U32 R6, R2, UR4, RZ ;  /* 0x0000000402067c19 */ /* 0x000fe200080006ff */
        /* <DEDUP_REMOVED lines=8> */
[----:B------:R-:W5:Y:S01]  /*2a90*/  S2UR UR5, SR_CgaCtaId ;  /* 0x00000000000579c3 */ /* 0x000f620000008800 */
[----:B------:R-:W-:Y:S01]  /*2aa0*/  LOP3.LUT R0, R0, UR18, R7, 0x96, !PT ;  /* 0x0000001200007c12 */ /* 0x000fe2000f8e9607 */
[----:B------:R-:W5:Y:S01]  /*2ab0*/  LDCU UR18, c[0x0][0x390] ;  /* 0x00007200ff1277ac */ /* 0x000f620008000800 */
[----:B------:R-:W-:Y:S02]  /*2ac0*/  LOP3.LUT R6, R6, UR29, R3, 0xc8, !PT ;  /* 0x0000001d06067c12 */ /* 0x000fe4000f8ec803 */
[----:B------:R-:W-:Y:S01]  /*2ad0*/  LOP3.LUT R10, R10, UR22, R9, 0x96, !PT ;  /* 0x000000160a0a7c12 */ /* 0x000fe2000f8e9609 */
[----:B------:R-:W5:Y:S01]  /*2ae0*/  LDCU UR22, c[0x0][0x3a8] ;  /* 0x00007500ff1677ac */ /* 0x000f620008000800 */
[----:B------:R-:W-:-:S02]  /*2af0*/  SHF.L.U32 R2, R2, UR4, RZ ;  /* 0x0000000402027c19 */ /* 0x000fc400080006ff */
[----:B-1----:R-:W-:Y:S01]  /*2b00*/  SHF.R.U32.HI R3, RZ, UR24, R12 ;  /* 0x00000018ff037c19 */ /* 0x002fe2000801160c */
[----:B------:R-:W1:Y:S01]  /*2b10*/  LDCU UR24, c[0x0][0x3a0] ;  /* 0x00007400ff1877ac */ /* 0x000e620008000800 */
[----:B------:R-:W-:Y:S02]  /*2b20*/  LOP3.LUT R7, R0, UR30, RZ, 0xc0, !PT ;  /* 0x0000001e00077c12 */ /* 0x000fe4000f8ec0ff */
[----:B------:R-:W-:Y:S01]  /*2b30*/  LOP3.LUT R12, R12, UR26, R11, 0x96, !PT ;  /* 0x0000001a0c0c7c12 */ /* 0x000fe2000f8e960b */
[----:B------:R-:W1:Y:S01]  /*2b40*/  LDCU UR13, c[0x0][0x390] ;  /* 0x00007200ff0d77ac */ /* 0x000e620008000800 */
[----:B------:R-:W-:Y:S02]  /*2b50*/  LOP3.LUT R9, R10, UR16, RZ, 0xc0, !PT ;  /* 0x000000100a097c12 */ /* 0x000fe4000f8ec0ff */
[----:B--2---:R-:W-:Y:S01]  /*2b60*/  LOP3.LUT R10, R2, UR31, R3, 0xc8, !PT ;  /* 0x0000001f020a7c12 */ /* 0x004fe2000f8ec803 */
[----:B------:R-:W-:Y:S01]  /*2b70*/  IMAD.WIDE.U32 R2, R7, -0x4e31916d, RZ ;  /* 0xb1ce6e9307027825 */ /* 0x000fe200078e00ff */
[----:B---3--:R-:W-:-:S02]  /*2b80*/  LOP3.LUT R11, R12, UR25, RZ, 0xc0, !PT ;  /* 0x000000190c0b7c12 */ /* 0x008fc4000f8ec0ff */
[----:B0-----:R-:W-:Y:S01]  /*2b90*/  LOP3.LUT R8, R4, UR20, R5, 0xc8, !PT ;  /* 0x0000001404087c12 */ /* 0x001fe2000f8ec805 */
[----:B------:R-:W-:Y:S01]  /*2ba0*/  IMAD R13, R7, -0x2d48bbf9, R3 ;  /* 0xd2b74407070d7824 */ /* 0x000fe200078e0203 */
[----:B------:R-:W-:Y:S01]  /*2bb0*/  SHF.L.U32 R0, R2, UR4, RZ ;  /* 0x0000000402007c19 */ /* 0x000fe200080006ff */
[----:B------:R-:W-:Y:S01]  /*2bc0*/  IMAD.WIDE.U32 R4, R9, -0x4e31916d, RZ ;  /* 0xb1ce6e9309047825 */ /* 0x000fe200078e00ff */
[----:B------:R-:W0:Y:S03]  /*2bd0*/  LDCU UR20, c[0x0][0x398] ;  /* 0x00007300ff1477ac */ /* 0x000e260008000800 */
[----:B------:R-:W-:Y:S01]  /*2be0*/  IMAD.WIDE.U32 R2, R11, -0x4e31916d, RZ ;  /* 0xb1ce6e930b027825 */ /* 0x000fe200078e00ff */
[----:B------:R-:W-:-:S03]  /*2bf0*/  SHF.L.U32 R4, R4, UR4, RZ ;  /* 0x0000000404047c19 */ /* 0x000fc600080006ff */
[----:B------:R-:W-:Y:S01]  /*2c00*/  IMAD R11, R11, -0x2d48bbf9, R3 ;  /* 0xd2b744070b0b7824 */ /* 0x000fe200078e0203 */
[----:B------:R-:W-:Y:S01]  /*2c10*/  SHF.L.U32 R7, R2, UR4, RZ ;  /* 0x0000000402077c19 */ /* 0x000fe200080006ff */
[----:B------:R-:W2:Y:S01]  /*2c20*/  LDCU UR4, c[0x0][0x390] ;  /* 0x00007200ff0477ac */ /* 0x000ea20008000800 */
[----:B------:R-:W-:Y:S01]  /*2c30*/  SHF.R.U32.HI R3, RZ, UR28, R6 ;  /* 0x0000001cff037c19 */ /* 0x000fe20008011606 */
[----:B------:R-:W-:Y:S01]  /*2c40*/  IMAD R9, R9, -0x2d48bbf9, R5 ;  /* 0xd2b7440709097824 */ /* 0x000fe200078e0205 */
[----:B------:R-:W-:Y:S01]  /*2c50*/  LOP3.LUT R2, R6, UR19, R13, 0x96, !PT ;  /* 0x0000001306027c12 */ /* 0x000fe2000f8e960d */
[----:B------:R-:W3:Y:S01]  /*2c60*/  LDCU UR19, c[0x0][0x390] ;  /* 0x00007200ff1377ac */ /* 0x000ee20008000800 */
[----:B------:R-:W-:Y:S02]  /*2c70*/  SHF.R.U32.HI R5, RZ, UR17, R8 ;  /* 0x00000011ff057c19 */ /* 0x000fe40008011608 */
[----:B------:R-:W-:Y:S01]  /*2c80*/  LOP3.LUT R0, R0, UR10, R3, 0xc8, !PT ;  /* 0x0000000a00007c12 */ /* 0x000fe2000f8ec803 */
[----:B------:R-:W3:Y:S01]  /*2c90*/  LDCU.64 UR16, c[0x0][0x388] ;  /* 0x00007100ff1077ac */ /* 0x000ee20008000a00 */
[----:B------:R-:W-:-:S02]  /*2ca0*/  LOP3.LUT R3, R10, UR27, R11, 0x96, !PT ;  /* 0x0000001b0a037c12 */ /* 0x000fc4000f8e960b */
[----:B------:R-:W-:Y:S01]  /*2cb0*/  LOP3.LUT R2, R2, UR7, RZ, 0xc0, !PT ;  /* 0x0000000702027c12 */ /* 0x000fe2000f8ec0ff */
[----:B------:R-:W3:Y:S01]  /*2cc0*/  LDCU.64 UR26, c[0x0][0x388] ;  /* 0x00007100ff1a77ac */ /* 0x000ee20008000a00 */
[----:B------:R-:W-:Y:S02]  /*2cd0*/  LOP3.LUT R8, R8, UR23, R9, 0x96, !PT ;  /* 0x0000001708087c12 */ /* 0x000fe4000f8e9609 */
[----:B------:R-:W-:Y:S02]  /*2ce0*/  LOP3.LUT R4, R4, UR21, R5, 0xc8, !PT ;  /* 0x0000001504047c12 */ /* 0x000fe4000f8ec805 */
[----:B------:R-:W-:Y:S02]  /*2cf0*/  SHF.L.U32 R5, R2, UR6, RZ ;  /* 0x0000000602057c19 */ /* 0x000fe400080006ff */
[----:B----4-:R-:W-:Y:S02]  /*2d00*/  LOP3.LUT R8, R8, UR12, RZ, 0xc0, !PT ;  /* 0x0000000c08087c12 */ /* 0x010fe4000f8ec0ff */
[----:B0-----:R-:W-:-:S02]  /*2d10*/  SHF.R.U32.HI R10, RZ, UR20, R10 ;  /* 0x00000014ff0a7c19 */ /* 0x001fc4000801160a */
[----:B-----5:R-:W-:Y:S02]  /*2d20*/  LOP3.LUT R3, R3, UR22, RZ, 0xc0, !PT ;  /* 0x0000001603037c12 */ /* 0x020fe4000f8ec0ff */
[----:B------:R-:W-:Y:S02]  /*2d30*/  LOP3.LUT R12, R5, R0, RZ, 0xfc, !PT ;  /* 0x00000000050c7212 */ /* 0x000fe400078efcff */
[----:B------:R-:W-:Y:S02]  /*2d40*/  SHF.L.U32 R5, R8, UR18, RZ ;  /* 0x0000001208057c19 */ /* 0x000fe400080006ff */
[----:B-1----:R-:W-:Y:S02]  /*2d50*/  LOP3.LUT R7, R7, UR24, R10, 0xc8, !PT ;  /* 0x0000001807077c12 */ /* 0x002fe4000f8ec80a */
[----:B--2---:R-:W-:Y:S01]  /*2d60*/  SHF.L.U32 R0, R3, UR4, RZ ;  /* 0x0000000403007c19 */ /* 0x004fe200080006ff */
[----:B------:R-:W-:Y:S01]  /*2d70*/  UMOV UR4, 0x400 ;  /* 0x0000040000047882 */ /* 0x000fe20000000000 */
[----:B------:R-:W-:Y:S01]  /*2d80*/  LOP3.LUT R16, R5, R4, RZ, 0xfc, !PT ;  /* 0x0000000405107212 */ /* 0x000fe200078efcff */
[----:B------:R-:W-:Y:S01]  /*2d90*/  ULEA UR4, UR5, UR4, 0x18 ;  /* 0x0000000405047291 */ /* 0x000fe2000f8ec0ff */
[----:B------:R-:W-:-:S02]  /*2da0*/  SHF.L.U64.HI R13, R2, UR11, RZ ;  /* 0x0000000b020d7c19 */ /* 0x000fc400080102ff */
[----:B------:R-:W-:Y:S02]  /*2db0*/  LOP3.LUT R7, R0, R7, RZ, 0xfc, !PT ;  /* 0x0000000700077212 */ /* 0x000fe400078efcff */
[----:B------:R-:W-:Y:S02]  /*2dc0*/  SHF.R.U32.HI R2, RZ, 0x5, R30 ;  /* 0x00000005ff027819 */ /* 0x000fe4000001161e */
[----:B------:R-:W-:Y:S02]  /*2dd0*/  SHF.L.U64.HI R17, R8, UR13, RZ ;  /* 0x0000000d08117c19 */ /* 0x000fe400080102ff */
[----:B---3--:R-:W-:Y:S01]  /*2de0*/  ISETP.GE.U32.AND P1, PT, R16, UR16, PT ;  /* 0x0000001010007c0c */ /* 0x008fe2000bf26070 */
[----:B------:R-:W-:Y:S01]  /*2df0*/  IMAD R0, R2, 0x60, R45 ;  /* 0x0000006002007824 */ /* 0x000fe200078e022d */
[----:B------:R-:W-:Y:S02]  /*2e00*/  ISETP.GE.U32.AND P0, PT, R12, UR14, PT ;  /* 0x0000000e0c007c0c */ /* 0x000fe4000bf06070 */
[----:B------:R-:W-:-:S02]  /*2e10*/  SHF.L.U64.HI R4, R3, UR19, RZ ;  /* 0x0000001303047c19 */ /* 0x000fc400080102ff */
[----:B------:R-:W-:Y:S02]  /*2e20*/  ISETP.GE.U32.AND P2, PT, R7, UR26, PT ;  /* 0x0000001a07007c0c */ /* 0x000fe4000bf46070 */
[----:B------:R-:W-:Y:S02]  /*2e30*/  ISETP.GE.U32.AND.EX P1, PT, R17, UR17, PT, P1 ;  /* 0x0000001111007c0c */ /* 0x000fe4000bf26110 */
[----:B------:R-:W-:Y:S02]  /*2e40*/  ISETP.GE.U32.AND.EX P0, PT, R13, UR15, PT, P0 ;  /* 0x0000000f0d007c0c */ /* 0x000fe4000bf06100 */
[----:B------:R-:W-:Y:S02]  /*2e50*/  ISETP.GE.U32.AND.EX P2, PT, R4, UR27, PT, P2 ;  /* 0x0000001b04007c0c */ /* 0x000fe4000bf46120 */
[----:B------:R-:W-:Y:S02]  /*2e60*/  LEA R0, R0, UR4, 0x4 ;  /* 0x0000000400007c11 */ /* 0x000fe4000f8e20ff */
[----:B------:R-:W-:-:S02]  /*2e70*/  SEL R18, RZ, 0x1, P1 ;  /* 0x00000001ff127807 */ /* 0x000fc40000800000 */
[----:B------:R-:W-:Y:S02]  /*2e80*/  SEL R14, RZ, 0x1, P0 ;  /* 0x00000001ff0e7807 */ /* 0x000fe40000000000 */
[----:B------:R-:W-:Y:S01]  /*2e90*/  SEL R3, RZ, 0x1, P2 ;  /* 0x00000001ff037807 */ /* 0x000fe20001000000 */
[----:B------:R0:W-:Y:S01]  /*2ea0*/  STS.128 [R0+0x200], R16 ;  /* 0x0002001000007388 */ /* 0x0001e20000000c00 */
[----:B------:R-:W-:-:S03]  /*2eb0*/  ISETP.NE.AND P0, PT, R42, RZ, PT ;  /* 0x000000ff2a00720c */ /* 0x000fc60003f05270 */
[----:B------:R1:W-:Y:S01]  /*2ec0*/  STS.128 [R0], R12 ;  /* 0x0000000c00007388 */ /* 0x0003e20000000c00 */
[----:B0-----:R-:W-:Y:S02]  /*2ed0*/  IMAD.MOV.U32 R16, RZ, RZ, R7 ;  /* 0x000000ffff107224 */ /* 0x001fe400078e0007 */
[----:B------:R-:W-:Y:S02]  /*2ee0*/  IMAD.MOV.U32 R17, RZ, RZ, R4 ;  /* 0x000000ffff117224 */ /* 0x000fe400078e0004 */
[----:B------:R-:W-:Y:S02]  /*2ef0*/  IMAD.MOV.U32 R18, RZ, RZ, R3 ;  /* 0x000000ffff127224 */ /* 0x000fe400078e0003 */
[----:B------:R-:W-:-:S03]  /*2f00*/  IMAD R3, R45, 0x20, R0 ;  /* 0x000000202d037824 */ /* 0x000fc600078e0200 */
[----:B------:R1:W-:Y:S01]  /*2f10*/  STS.128 [R0+0x400], R16 ;  /* 0x0004001000007388 */ /* 0x0003e20000000c00 */
[----:B------:R-:W-:-:S03]  /*2f20*/  NOP ;  /* 0x0000000000007918 */ /* 0x000fc60000000000 */
[----:B------:R1:W0:Y:S04]  /*2f30*/  LDS.128 R4, [R3] ;  /* 0x0000000003047984 */ /* 0x0002280000000c00 */
[----:B------:R1:W2:Y:S04]  /*2f40*/  LDS.128 R8, [R3+0x10] ;  /* 0x0000100003087984 */ /* 0x0002a80000000c00 */
[----:B------:R1:W3:Y:S01]  /*2f50*/  LDS.128 R12, [R3+0x20] ;  /* 0x00002000030c7984 */ /* 0x0002e20000000c00 */
[----:B------:R-:W-:Y:S06]  /*2f60*/  BAR.SYNC.DEFER_BLOCKING 0x0 ;  /* 0x0000000000007b1d */ /* 0x000fec0000010000 */
[----:B------:R-:W-:Y:S05]  /*2f70*/  @P0 BRA `(.L_x_347) ;  /* 0x00000004004c0947 */ /* 0x000fea0003800000 */
        /* <DEDUP_REMOVED lines=47> */
[----:B------:R-:W-:Y:S01]  /*3270*/  SHFL.UP PT, R26, R23, 0x1, RZ ;  /* 0x04200000171a7989 */ /* 0x000fe200000e00ff */
[----:B0-----:R-:W-:-:S03]  /*3280*/  SEL R2, R3, RZ, P2 ;  /* 0x000000ff03027207 */ /* 0x001fc60001000000 */
[----:B------:R-:W-:Y:S04]  /*3290*/  LDS.64 R18, [UR4+0x48] ;  /* 0x00004804ff127984 */ /* 0x000fe80008000a00 */
[----:B------:R-:W0:Y:S04]  /*32a0*/  LDS.64 R24, [UR4+0x58] ;  /* 0x00005804ff187984 */ /* 0x000e280008000a00 */
[----:B------:R-:W1:Y:S01]  /*32b0*/  LDS.64 R16, [UR4+0x68] ;  /* 0x00006804ff107984 */ /* 0x000e620008000a00 */
[----:B0-----:R-:W-:-:S04]  /*32c0*/  IADD3 R29, P3, PT, R18, R24, RZ ;  /* 0x00000018121d7210 */ /* 0x001fc80007f7e0ff */
[----:B-1----:R-:W-:Y:S01]  /*32d0*/  IADD3 R27, P4, PT, R16, R29, RZ ;  /* 0x0000001d101b7210 */ /* 0x002fe20007f9e0ff */
[----:B------:R-:W-:Y:S01]  /*32e0*/  IMAD.X R25, R19, 0x1, R25, P3 ;  /* 0x0000000113197824 */ /* 0x000fe200018e0619 */
[----:B------:R-:W-:-:S03]  /*32f0*/  SEL R18, R29, R18, !P0 ;  /* 0x000000121d127207 */ /* 0x000fc60004000000 */
[----:B------:R-:W-:Y:S01]  /*3300*/  IMAD.X R29, R17, 0x1, R25, P4 ;  /* 0x00000001111d7824 */ /* 0x000fe200020e0619 */
[----:B------:R-:W-:Y:S02]  /*3310*/  SEL R16, R25, R19, !P0 ;  /* 0x0000001319107207 */ /* 0x000fe40004000000 */
[----:B------:R-:W-:Y:S02]  /*3320*/  SEL R21, R27, R18, !P1 ;  /* 0x000000121b157207 */ /* 0x000fe40004800000 */
[----:B------:R-:W-:Y:S02]  /*3330*/  SEL R16, R29, R16, !P1 ;  /* 0x000000101d107207 */ /* 0x000fe40004800000 */
[----:B------:R-:W-:Y:S02]  /*3340*/  ISETP.NE.AND P1, PT, R30, RZ, PT ;  /* 0x000000ff1e00720c */ /* 0x000fe40003f25270 */
[----:B------:R-:W-:Y:S02]  /*3350*/  IADD3 R2, P3, PT, R2, R21, RZ ;  /* 0x0000001502027210 */ /* 0x000fe40007f7e0ff */
[----:B------:R-:W-:-:S02]  /*3360*/  SEL R25, R26, RZ, P2 ;  /* 0x000000ff1a197207 */ /* 0x000fc40001000000 */
[----:B------:R-:W-:-:S03]  /*3370*/  ISETP.GE.U32.AND P0, PT, R30, 0x20, PT ;  /* 0x000000201e00780c */ /* 0x000fc60003f06070 */
[----:B------:R-:W-:Y:S01]  /*3380*/  IMAD.X R25, R25, 0x1, R16, P3 ;  /* 0x0000000119197824 */ /* 0x000fe200018e0610 */
[----:B------:R-:W-:-:S04]  /*3390*/  SEL R23, R3, R2, !P0 ;  /* 0x0000000203177207 */ /* 0x000fc80004000000 */
        /* <DEDUP_REMOVED lines=8> */
[----:B------:R-:W-:Y:S01]  /*3420*/  IMAD.MOV.U32 R27, RZ, RZ, 0x65 ;  /* 0x00000065ff1b7424 */ /* 0x000fe200078e00ff */
[----:B-1----:R0:W-:Y:S03]  /*3430*/  ST.E.64.STRONG.GPU desc[UR8][R2.64+0x200], R16 ;  /* 0x0002001002007985 */ /* 0x0021e6000c10fb08 */
[----:B------:R-:W-:-:S05]  /*3440*/  IMAD.X R19, R19, 0x1, R29, P0 ;  /* 0x0000000113137824 */ /* 0x000fca00000e061d */
[----:B------:R0:W-:Y:S01]  /*3450*/  ST.E.64.STRONG.GPU desc[UR8][R2.64+0x208], R18 ;  /* 0x0002081202007985 */ /* 0x0001e2000c10fb08 */
[----:B------:R-:W-:Y:S06]  /*3460*/  MEMBAR.ALL.GPU ;  /* 0x0000000000007992 */ /* 0x000fec000000a000 */
[----:B------:R-:W-:-:S00]  /*3470*/  ERRBAR ;  /* 0x00000000000079ab */ /* 0x000fc00000000000 */
[----:B------:R-:W-:Y:S06]  /*3480*/  CGAERRBAR ;  /* 0x00000000000075ab */ /* 0x000fec0000000000 */
[----:B--2---:R0:W-:Y:S01]  /*3490*/  ST.E.STRONG.GPU desc[UR8][R20.64+0x80], R27 ;  /* 0x0000801b14007985 */ /* 0x0041e2000c10f908 */
[----:B------:R-:W-:Y:S05]  /*34a0*/  BRA `(.L_x_348) ;  /* 0x0000001400e07947 */ /* 0x000fea0003800000 */
.L_x_347:
        /* <DEDUP_REMOVED lines=57> */
[----:B------:R-:W-:Y:S02]  /*3840*/  SEL R3, R25, R22, !P0 ;  /* 0x0000001619037207 */ /* 0x000fe40004000000 */
[----:B------:R-:W-:Y:S01]  /*3850*/  SEL R22, R29, R23, !P4 ;  /* 0x000000171d167207 */ /* 0x000fe20006000000 */
[----:B------:R-:W-:Y:S01]  /*3860*/  IMAD.X R23, R21, 0x1, R29, P3 ;  /* 0x0000000115177824 */ /* 0x000fe200018e061d */
[----:B------:R-:W-:Y:S02]  /*3870*/  IADD3 R21, P2, PT, R2, R3, RZ ;  /* 0x0000000302157210 */ /* 0x000fe40007f5e0ff */
[----:B------:R-:W-:Y:S02]  /*3880*/  SEL R2, R39, RZ, P1 ;  /* 0x000000ff27027207 */ /* 0x000fe40000800000 */
[----:B------:R-:W-:Y:S02]  /*3890*/  SEL R3, R23, R22, !P0 ;  /* 0x0000001617037207 */ /* 0x000fe40004000000 */
[----:B------:R-:W-:-:S02]  /*38a0*/  ISETP.GT.U32.AND P0, PT, R30, 0x1f, PT ;  /* 0x0000001f1e00780c */ /* 0x000fc40003f04070 */
[----:B--2---:R-:W-:Y:S01]  /*38b0*/  IADD3 R22, P1, PT, R18, R25, RZ ;  /* 0x0000001912167210 */ /* 0x004fe20007f3e0ff */
[----:B------:R-:W-:Y:S01]  /*38c0*/  IMAD.X R18, R2, 0x1, R3, P2 ;  /* 0x0000000102127824 */ /* 0x000fe200010e0603 */
[----:B------:R-:W-:-:S03]  /*38d0*/  ISETP.GE.U32.AND P3, PT, R30, 0x20, PT ;  /* 0x000000201e00780c */ /* 0x000fc60003f66070 */
[----:B------:R-:W-:Y:S01]  /*38e0*/  IMAD.X R23, R19, 0x1, R23, P1 ;  /* 0x0000000113177824 */ /* 0x000fe200008e0617 */
[----:B------:R-:W-:Y:S02]  /*38f0*/  SEL R44, R44, R21, !P3 ;  /* 0x000000152c2c7207 */ /* 0x000fe40005800000 */
[----:B------:R-:W-:-:S03]  /*3900*/  SEL R39, R39, R18, !P3 ;  /* 0x0000001227277207 */ /* 0x000fc60005800000 */
[----:B------:R-:W-:Y:S05]  /*3910*/  @P0 BRA `(.L_x_349) ;  /* 0x0000001000940947 */ /* 0x000fea0003800000 */
[----:B------:R-:W-:Y:S01]  /*3920*/  ISETP.NE.AND P0, PT, R30, RZ, PT ;  /* 0x000000ff1e00720c */ /* 0x000fe20003f05270 */
[----:B------:R-:W-:-:S12]  /*3930*/  BSSY.RECONVERGENT B1, `(.L_x_350) ;  /* 0x000000f000017945 */ /* 0x000fd80003800200 */
[----:B------:R-:W-:Y:S05]  /*3940*/  @P0 BRA `(.L_x_351) ;  /* 0x0000000000340947 */ /* 0x000fea0003800000 */
[----:B------:R-:W0:Y:S01]  /*3950*/  LDC.64 R2, c[0x0][0x440] ;  /* 0x00011000ff027b82 */ /* 0x000e220000000a00 */
[----:B------:R-:W-:Y:S01]  /*3960*/  IMAD.MOV.U32 R21, RZ, RZ, 0x64 ;  /* 0x00000064ff157424 */ /* 0x000fe200078e00ff */
[----:B------:R1:W-:Y:S04]  /*3970*/  STS.64 [UR4+0x28], R16 ;  /* 0x00002810ff007988 */ /* 0x0003e80008000a04 */
[----:B------:R1:W-:Y:S02]  /*3980*/  STS.64 [UR4+0x30], R22 ;  /* 0x00003016ff007988 */ /* 0x0003e40008000a04 */
[----:B------:R-:W2:Y:S01]  /*3990*/  LDC.64 R18, c[0x0][0x438] ;  /* 0x00010e00ff127b82 */ /* 0x000ea20000000a00 */
[----:B0-----:R-:W-:-:S05]  /*39a0*/  IMAD.WIDE R2, R42, 0x10, R2 ;  /* 0x000000102a027825 */ /* 0x001fca00078e0202 */
[----:B------:R1:W-:Y:S01]  /*39b0*/  ST.E.64.STRONG.GPU desc[UR8][R2.64+0x208], R22 ;  /* 0x0002081602007985 */ /* 0x0003e2000c10fb08 */
[----:B--2---:R-:W-:-:S03]  /*39c0*/  IMAD.WIDE R18, R42, 0x4, R18 ;  /* 0x000000042a127825 */ /* 0x004fc600078e0212 */
[----:B------:R1:W-:Y:S01]  /*39d0*/  ST.E.64.STRONG.GPU desc[UR8][R2.64+0x200], R16 ;  /* 0x0002001002007985 */ /* 0x0003e2000c10fb08 */
[----:B------:R-:W-:Y:S06]  /*39e0*/  MEMBAR.ALL.GPU ;  /* 0x0000000000007992 */ /* 0x000fec000000a000 */
[----:B------:R-:W-:-:S00]  /*39f0*/  ERRBAR ;  /* 0x00000000000079ab */ /* 0x000fc00000000000 */
[----:B------:R-:W-:Y:S06]  /*3a00*/  CGAERRBAR ;  /* 0x00000000000075ab */ /* 0x000fec0000000000 */
[----:B------:R1:W-:Y:S02]  /*3a10*/  ST.E.STRONG.GPU desc[UR8][R18.64+0x80], R21 ;  /* 0x0000801512007985 */ /* 0x0003e4000c10f908 */
.L_x_351:
[----:B------:R-:W-:Y:S05]  /*3a20*/  BSYNC.RECONVERGENT B1 ;  /* 0x0000000000017941 */ /* 0x000fea0003800200 */
.L_x_350:
[----:B------:R-:W0:Y:S01]  /*3a30*/  LDCU UR5, c[0x0][0x370] ;  /* 0x00006e00ff0577ac */ /* 0x000e220008000800 */
[----:B-1----:R-:W-:-:S05]  /*3a40*/  LOP3.LUT R3, RZ, R30, RZ, 0x33, !PT ;  /* 0x0000001eff037212 */ /* 0x002fca00078e33ff */
[----:B------:R-:W-:Y:S01]  /*3a50*/  IMAD.IADD R2, R42, 0x1, R3 ;  /* 0x000000012a027824 */ /* 0x000fe200078e0203 */
[----:B0-----:R-:W-:-:S09]  /*3a60*/  UISETP.GT.U32.AND UP0, UPT, UR5, 0x1f3, UPT ;  /* 0x000001f30500788c */ /* 0x001fd2000bf04070 */
[----:B------:R-:W-:Y:S05]  /*3a70*/  BRA.U UP0, `(.L_x_352) ;  /* 0x0000000100087547 */ /* 0x000fea000b800000 */
[----:B------:R0:W-:Y:S06]  /*3a80*/  MEMBAR.SC.CTA ;  /* 0x0000000000007992 */ /* 0x0001ec0000000000 */
[----:B0-----:R-:W-:Y:S05]  /*3a90*/  BRA `(.L_x_353) ;  /* 0x0000000000087947 */ /* 0x001fea0003800000 */
.L_x_352:
[----:B------:R-:W-:Y:S05]  /*3aa0*/  NANOSLEEP 0x1c2 ;  /* 0x000001c20000795d */ /* 0x000fea0003800000 */
[----:B------:R-:W-:Y:S01]  /*3ab0*/  NOP ;  /* 0x0000000000007918 */ /* 0x000fe20000000000 */
.L_x_353:
[----:B------:R-:W0:Y:S02]  /*3ac0*/  LDC.64 R18, c[0x0][0x438] ;  /* 0x00010e00ff127b82 */ /* 0x000e240000000a00 */
[----:B0-----:R-:W-:-:S07]  /*3ad0*/  IMAD.WIDE R18, R2, 0x4, R18 ;  /* 0x0000000402127825 */ /* 0x001fce00078e0212 */
.L_x_355:
        /* <DEDUP_REMOVED lines=10> */
.L_x_463:
        /* <DEDUP_REMOVED lines=11> */
.L_x_357:
[----:B------:R-:W0:Y:S02]  /*3c30*/  LDC.64 R24, c[0x0][0x448] ;  /* 0x00011200ff187b82 */ /* 0x000e240000000a00 */
[----:B0-----:R-:W-:-:S05]  /*3c40*/  IMAD.WIDE R24, R2, 0x10, R24 ;  /* 0x0000001002187825 */ /* 0x001fca00078e0218 */
[----:B------:R0:W5:Y:S04]  /*3c50*/  LD.E.64.STRONG.GPU R40, desc[UR8][R24.64+0x200] ;  /* 0x0002000818287980 */ /* 0x000168000c10fb00 */
[----:B------:R0:W5:Y:S02]  /*3c60*/  LD.E.64.STRONG.GPU R18, desc[UR8][R24.64+0x208] ;  /* 0x0002080818127980 */ /* 0x000164000c10fb00 */
.L_x_358:
[----:B------:R-:W-:Y:S05]  /*3c70*/  BSYNC.RECONVERGENT B1 ;  /* 0x0000000000017941 */ /* 0x000fea0003800200 */
.L_x_356:
[----:B------:R-:W-:-:S03]  /*3c80*/  UMOV UR5, 0xffffffff ;  /* 0xffffffff00057882 */ /* 0x000fc60000000000 */
[----:B------:R-:W-:Y:S05]  /*3c90*/  BRA.DIV UR5, `(.L_x_359) ;  /* 0x0000006605587947 */ /* 0x000fea000b800000 */
[----:B------:R-:W-:-:S07]  /*3ca0*/  VOTE.ANY R37, PT, !P0 ;  /* 0x0000000000257806 */ /* 0x000fce00040e0100 */
.L_x_466:
[----:B------:R-:W2:Y:S01]  /*3cb0*/  S2R R3, SR_GEMASK ;  /* 0x0000000000037919 */ /* 0x000ea20000003c00 */
[----:B------:R-:W-:Y:S01]  /*3cc0*/  UMOV UR5, 0xffffffff ;  /* 0xffffffff00057882 */ /* 0x000fe20000000000 */
[----:B--2---:R-:W-:-:S05]  /*3cd0*/  LOP3.LUT R37, R37, 0x80000000, R3, 0xec, !PT ;  /* 0x8000000025257812 */ /* 0x004fca00078eec03 */
[----:B01----:R-:W-:-:S05]  /*3ce0*/  VIADD R24, R37, 0xffffffff ;  /* 0xffffffff25187836 */ /* 0x003fca0000000000 */
[----:B------:R-:W-:-:S04]  /*3cf0*/  LOP3.LUT R24, R37, R24, RZ, 0xc, !PT ;  /* 0x0000001825187212 */ /* 0x000fc800078e0cff */
[----:B------:R0:W1:Y:S01]  /*3d00*/  POPC R38, R24 ;  /* 0x0000001800267309 */ /* 0x0000620000000000 */
[----:B------:R-:W-:Y:S05]  /*3d10*/  BRA.DIV UR5, `(.L_x_360) ;  /* 0x0000006605587947 */ /* 0x000fea000b800000 */
.L_x_469:
[----:B------:R-:W-:-:S03]  /*3d20*/  UMOV UR5, 0xffffffff ;  /* 0xffffffff00057882 */ /* 0x000fc60000000000 */
[----:B------:R-:W-:Y:S05]  /*3d30*/  BRA.DIV UR5, `(.L_x_361) ;  /* 0x0000006605747947 */ /* 0x000fea000b800000 */
.L_x_472:
[----:B------:R-:W-:-:S03]  /*3d40*/  UMOV UR5, 0xffffffff ;  /* 0xffffffff00057882 */ /* 0x000fc60000000000 */
[----:B------:R-:W-:Y:S05]  /*3d50*/  BRA.DIV UR5, `(.L_x_362) ;  /* 0x0000006605907947 */ /* 0x000fea000b800000 */
[----:B-1---5:R1:W2:Y:S04]  /*3d60*/  SHFL.DOWN PT, R3, R18, 0x1, R38 ;  /* 0x0820000012037989 */ /* 0x0222a800000e0026 */
[----:B------:R1:W3:Y:S02]  /*3d70*/  SHFL.DOWN PT, R21, R19, 0x1, R38 ;  /* 0x0820000013157989 */ /* 0x0002e400000e0026 */
.L_x_476:
[----:B------:R-:W-:Y:S01]  /*3d80*/  ISETP.GE.AND P0, PT, R45, R38, PT ;  /* 0x000000262d00720c */ /* 0x000fe20003f06270 */
[----:B------:R-:W-:-:S03]  /*3d90*/  UMOV UR5, 0xffffffff ;  /* 0xffffffff00057882 */ /* 0x000fc60000000000 */
[----:B--2---:R-:W-:Y:S02]  /*3da0*/  SEL R3, R3, RZ, !P0 ;  /* 0x000000ff03037207 */ /* 0x004fe40004000000 */
[----:B---3--:R-:W-:Y:S02]  /*3db0*/  SEL R21, R21, RZ, !P0 ;  /* 0x000000ff15157207 */ /* 0x008fe40004000000 */
[----:B0-----:R-:W-:Y:S01]  /*3dc0*/  IADD3 R24, P1, PT, R18, R3, RZ ;  /* 0x0000000312187210 */ /* 0x001fe20007f3e0ff */
[----:B------:R-:W-:-:S12]  /*3dd0*/  BRA.DIV UR5, `(.L_x_363) ;  /* 0x0000006605b47947 */ /* 0x000fd8000b800000 */
.L_x_479:
[----:B------:R-:W-:-:S03]  /*3de0*/  UMOV UR5, 0xffffffff ;  /* 0xffffffff00057882 */ /* 0x000fc60000000000 */
[----:B------:R-:W-:Y:S05]  /*3df0*/  BRA.DIV UR5, `(.L_x_364) ;  /* 0x0000006605d07947 */ /* 0x000fea000b800000 */
.L_x_482:
[----:B------:R-:W-:Y:S01]  /*3e00*/  UMOV UR5, 0xffffffff ;  /* 0xffffffff00057882 */ /* 0x000fe20000000000 */
[----:B------:R-:W-:Y:S02]  /*3e10*/  IMAD.X R21, R19, 0x1, R21, P1 ;  /* 0x0000000113157824 */ /* 0x000fe400008e0615 */
[----:B------:R-:W-:Y:S05]  /*3e20*/  BRA.DIV UR5, `(.L_x_365) ;  /* 0x0000006605e87947 */ /* 0x000fea000b800000 */
[----:B------:R0:W2:Y:S04]  /*3e30*/  SHFL.DOWN PT, R3, R24, 0x2, R38 ;  /* 0x0840000018037989 */ /* 0x0000a800000e0026 */
[----:B-1----:R0:W1:Y:S02]  /*3e40*/  SHFL.DOWN PT, R18, R21, 0x2, R38 ;  /* 0x0840000015127989 */ /* 0x00206400000e0026 */
.L_x_486:
[----:B------:R-:W-:Y:S01]  /*3e50*/  VIADD R19, R45, 0x2 ;  /* 0x000000022d137836 */ /* 0x000fe20000000000 */
[----:B------:R-:W-:-:S04]  /*3e60*/  UMOV UR5, 0xffffffff ;  /* 0xffffffff00057882 */ /* 0x000fc80000000000 */
[----:B------:R-:W-:-:S04]  /*3e70*/  ISETP.GT.AND P0, PT, R19, R38, PT ;  /* 0x000000261300720c */ /* 0x000fc80003f04270 */
[----:B--2---:R-:W-:Y:S02]  /*3e80*/  SEL R3, R3, RZ, !P0 ;  /* 0x000000ff03037207 */ /* 0x004fe40004000000 */
[----:B-1----:R-:W-:Y:S02]  /*3e90*/  SEL R18, R18, RZ, !P0 ;  /* 0x000000ff12127207 */ /* 0x002fe40004000000 */
[----:B------:R-:W-:Y:S01]  /*3ea0*/  IADD3 R19, P1, PT, R3, R24, RZ ;  /* 0x0000001803137210 */ /* 0x000fe20007f3e0ff */
[----:B------:R-:W-:-:S12]  /*3eb0*/  BRA.DIV UR5, `(.L_x_366) ;  /* 0x0000006a05087947 */ /* 0x000fd8000b800000 */
.L_x_489:
[----:B------:R-:W-:-:S03]  /*3ec0*/  UMOV UR5, 0xffffffff ;  /* 0xffffffff00057882 */ /* 0x000fc60000000000 */
[----:B------:R-:W-:Y:S05]  /*3ed0*/  BRA.DIV UR5, `(.L_x_367) ;  /* 0x0000006a05247947 */ /* 0x000fea000b800000 */
.L_x_492:
[----:B------:R-:W-:Y:S01]  /*3ee0*/  UMOV UR5, 0xffffffff ;  /* 0xffffffff00057882 */ /* 0x000fe20000000000 */
[----:B0-----:R-:W-:Y:S02]  /*3ef0*/  IMAD.X R21, R18, 0x1, R21, P1 ;  /* 0x0000000112157824 */ /* 0x001fe400008e0615 */
[----:B------:R-:W-:Y:S05]  /*3f00*/  BRA.DIV UR5, `(.L_x_368) ;  /* 0x0000006a053c7947 */ /* 0x000fea000b800000 */
[----:B------:R0:W1:Y:S04]  /*3f10*/  SHFL.DOWN PT, R3, R19, 0x4, R38 ;  /* 0x0880000013037989 */ /* 0x00006800000e0026 */
[----:B------:R0:W2:Y:S02]  /*3f20*/  SHFL.DOWN PT, R18, R21, 0x4, R38 ;  /* 0x0880000015127989 */ /* 0x0000a400000e0026 */
.L_x_496:
[----:B------:R-:W-:Y:S01]  /*3f30*/  VIADD R24, R45, 0x4 ;  /* 0x000000042d187836 */ /* 0x000fe20000000000 */
[----:B------:R-:W-:-:S04]  /*3f40*/  UMOV UR5, 0xffffffff ;  /* 0xffffffff00057882 */ /* 0x000fc80000000000 */
[----:B------:R-:W-:-:S04]  /*3f50*/  ISETP.GT.AND P0, PT, R24, R38, PT ;  /* 0x000000261800720c */ /* 0x000fc80003f04270 */
[----:B-1----:R-:W-:Y:S02]  /*3f60*/  SEL R3, R3, RZ, !P0 ;  /* 0x000000ff03037207 */ /* 0x002fe40004000000 */
[----:B--2---:R-:W-:Y:S02]  /*3f70*/  SEL R18, R18, RZ, !P0 ;  /* 0x000000ff12127207 */ /* 0x004fe40004000000 */
[----:B0-----:R-:W-:Y:S01]  /*3f80*/  IADD3 R19, P1, PT, R3, R19, RZ ;  /* 0x0000001303137210 */ /* 0x001fe20007f3e0ff */
[----:B------:R-:W-:-:S12]  /*3f90*/  BRA.DIV UR5, `(.L_x_369) ;  /* 0x0000006a055c7947 */ /* 0x000fd8000b800000 */
.L_x_499:
[----:B------:R-:W-:-:S03]  /*3fa0*/  UMOV UR5, 0xffffffff ;  /* 0xffffffff00057882 */ /* 0x000fc60000000000 */
[----:B------:R-:W-:Y:S05]  /*3fb0*/  BRA.DIV UR5, `(.L_x_370) ;  /* 0x0000006a05787947 */ /* 0x000fea000b800000 */
.L_x_502:
[----:B------:R-:W-:Y:S01]  /*3fc0*/  UMOV UR5, 0xffffffff ;  /* 0xffffffff00057882 */ /* 0x000fe20000000000 */
[----:B------:R-:W-:Y:S02]  /*3fd0*/  IMAD.X R21, R18, 0x1, R21, P1 ;  /* 0x0000000112157824 */ /* 0x000fe400008e0615 */
[----:B------:R-:W-:Y:S05]  /*3fe0*/  BRA.DIV UR5, `(.L_x_371) ;  /* 0x0000006a05907947 */ /* 0x000fea000b800000 */
[----:B------:R0:W1:Y:S04]  /*3ff0*/  SHFL.DOWN PT, R3, R19, 0x8, R38 ;  /* 0x0900000013037989 */ /* 0x00006800000e0026 */
[----:B------:R0:W2:Y:S02]  /*4000*/  SHFL.DOWN PT, R18, R21, 0x8, R38 ;  /* 0x0900000015127989 */ /* 0x0000a400000e0026 */
.L_x_506:
[----:B------:R-:W-:Y:S01]  /*4010*/  VIADD R24, R45, 0x8 ;  /* 0x000000082d187836 */ /* 0x000fe20000000000 */
[----:B------:R-:W-:-:S04]  /*4020*/  UMOV UR5, 0xffffffff ;  /* 0xffffffff00057882 */ /* 0x000fc80000000000 */
[----:B------:R-:W-:-:S04]  /*4030*/  ISETP.GT.AND P0, PT, R24, R38, PT ;  /* 0x000000261800720c */ /* 0x000fc80003f04270 */
[----:B-1----:R-:W-:Y:S02]  /*4040*/  SEL R3, R3, RZ, !P0 ;  /* 0x000000ff03037207 */ /* 0x002fe40004000000 */
[----:B--2---:R-:W-:Y:S02]  /*4050*/  SEL R18, R18, RZ, !P0 ;  /* 0x000000ff12127207 */ /* 0x004fe40004000000 */
[----:B0-----:R-:W-:Y:S01]  /*4060*/  IADD3 R19, P1, PT, R3, R19, RZ ;  /* 0x0000001303137210 */ /* 0x001fe20007f3e0ff */
[----:B------:R-:W-:-:S12]  /*4070*/  BRA.DIV UR5, `(.L_x_372) ;  /* 0x0000006a05b07947 */ /* 0x000fd8000b800000 */
.L_x_509:
[----:B------:R-:W-:-:S03]  /*4080*/  UMOV UR5, 0xffffffff ;  /* 0xffffffff00057882 */ /* 0x000fc60000000000 */
[----:B------:R-:W-:Y:S05]  /*4090*/  BRA.DIV UR5, `(.L_x_373) ;  /* 0x0000006a05cc7947 */ /* 0x000fea000b800000 */
.L_x_512:
[----:B------:R-:W-:Y:S01]  /*40a0*/  UMOV UR5, 0xffffffff ;  /* 0xffffffff00057882 */ /* 0x000fe20000000000 */
[----:B------:R-:W-:Y:S02]  /*40b0*/  IMAD.X R26, R18, 0x1, R21, P1 ;  /* 0x00000001121a7824 */ /* 0x000fe400008e0615 */
[----:B------:R-:W-:Y:S05]  /*40c0*/  BRA.DIV UR5, `(.L_x_374) ;  /* 0x0000006a05e47947 */ /* 0x000fea000b800000 */
[----:B------:R-:W0:Y:S01]  /*40d0*/  SHFL.DOWN PT, R18, R19, 0x10, R38 ;  /* 0x0a00000013127989 */ /* 0x000e2200000e0026 */
[----:B------:R-:W1:Y:S01]  /*40e0*/  LDC.64 R28, c[0x0][0x440] ;  /* 0x00011000ff1c7b82 */ /* 0x000e620000000a00 */
[----:B------:R-:W-:Y:S01]  /*40f0*/  VIADD R3, R45, 0x10 ;  /* 0x000000102d037836 */ /* 0x000fe20000000000 */
[----:B------:R-:W-:Y:S01]  /*4100*/  ISETP.NE.AND P0, PT, R20, 0x65, PT ;  /* 0x000000651400780c */ /* 0x000fe20003f05270 */
[----:B------:R-:W2:Y:S03]  /*4110*/  SHFL.DOWN PT, R27, R26, 0x10, R38 ;  /* 0x0a0000001a1b7989 */ /* 0x000ea600000e0026 */
[----:B------:R-:W-:Y:S02]  /*4120*/  ISETP.GT.AND P2, PT, R3, R38, PT ;  /* 0x000000260300720c */ /* 0x000fe40003f44270 */
[----:B------:R-:W3:Y:S07]  /*4130*/  LDC.64 R24, c[0x0][0x448] ;  /* 0x00011200ff187b82 */ /* 0x000eee0000000a00 */
[----:B------:R-:W-:Y:S01]  /*4140*/  VOTE.ALL P0, P0 ;  /* 0x0000000000ff7806 */ /* 0x000fe20000000000 */
        /* <DEDUP_REMOVED lines=11> */
.L_x_517:
[----:B------:R-:W-:Y:S05]  /*4200*/  @!P0 BRA `(.L_x_375) ;  /* 0x0000000400c08947 */ /* 0x000fea0003800000 */
.L_x_397:
[----:B------:R-:W-:Y:S01]  /*4210*/  IMAD.MOV.U32 R32, RZ, RZ, R21 ;  /* 0x000000ffff207224 */ /* 0x000fe200078e0015 */
[----:B------:R-:W-:Y:S05]  /*4220*/  YIELD ;  /* 0x0000000000007946 */ /* 0x000fea0003800000 */
[----:B------:R-:W-:Y:S02]  /*4230*/  IMAD.MOV.U32 R33, RZ, RZ, R31 ;  /* 0x000000ffff217224 */ /* 0x000fe400078e001f */
[----:B0-----:R-:W-:-:S07]  /*4240*/  IMAD.WIDE R32, R2, 0x4, R32 ;  /* 0x0000000402207825 */ /* 0x001fce00078e0220 */
.L_x_377:
        /* <DEDUP_REMOVED lines=10> */
.L_x_520:
        /* <DEDUP_REMOVED lines=12> */
.L_x_379:
[----:B------:R-:W-:Y:S02]  /*43b0*/  IMAD.MOV.U32 R24, RZ, RZ, R20 ;  /* 0x000000ffff187224 */ /* 0x000fe400078e0014 */
[----:B------:R-:W-:Y:S02]  /*43c0*/  IMAD.MOV.U32 R25, RZ, RZ, R30 ;  /* 0x000000ffff197224 */ /* 0x000fe400078e001e */
[----:B------:R-:W-:-:S05]  /*43d0*/  IMAD.WIDE R26, R2, 0x10, R24 ;  /* 0x00000010021a7825 */ /* 0x000fca00078e0218 */
[----:B------:R0:W5:Y:S04]  /*43e0*/  LD.E.64.STRONG.GPU R24, desc[UR8][R26.64+-0x200] ;  /* 0xfffe00081a187980 */ /* 0x000168000c10fb00 */
[----:B0-----:R-:W5:Y:S02]  /*43f0*/  LD.E.64.STRONG.GPU R26, desc[UR8][R26.64+-0x1f8] ;  /* 0xfffe08081a1a7980 */ /* 0x001f64000c10fb00 */
.L_x_380:
[----:B------:R-:W-:Y:S05]  /*4400*/  BSYNC.RECONVERGENT B1 ;  /* 0x0000000000017941 */ /* 0x000fea0003800200 */
.L_x_378:
[----:B------:R-:W-:-:S03]  /*4410*/  UMOV UR5, 0xffffffff ;  /* 0xffffffff00057882 */ /* 0x000fc60000000000 */
[----:B------:R-:W-:Y:S05]  /*4420*/  BRA.DIV UR5, `(.L_x_381) ;  /* 0x0000006a05bc7947 */ /* 0x000fea000b800000 */
[----:B------:R-:W-:-:S07]  /*4430*/  VOTE.ANY R37, PT, !P0 ;  /* 0x0000000000257806 */ /* 0x000fce00040e0100 */
.L_x_523:
[----:B------:R-:W0:Y:S01]  /*4440*/  S2R R32, SR_GEMASK ;  /* 0x0000000000207919 */ /* 0x000e220000003c00 */
[----:B------:R-:W-:Y:S01]  /*4450*/  UMOV UR5, 0xffffffff ;  /* 0xffffffff00057882 */ /* 0x000fe20000000000 */
[----:B0-----:R-:W-:-:S05]  /*4460*/  LOP3.LUT R37, R37, 0x80000000, R32, 0xec, !PT ;  /* 0x8000000025257812 */ /* 0x001fca00078eec20 */
[----:B------:R-:W-:-:S05]  /*4470*/  VIADD R32, R37, 0xffffffff ;  /* 0xffffffff25207836 */ /* 0x000fca0000000000 */
[----:B------:R-:W-:-:S04]  /*4480*/  LOP3.LUT R32, R37, R32, RZ, 0xc, !PT ;  /* 0x0000002025207212 */ /* 0x000fc800078e0cff */
[----:B------:R0:W1:Y:S01]  /*4490*/  POPC R38, R32 ;  /* 0x0000002000267309 */ /* 0x0000620000000000 */
[----:B------:R-:W-:Y:S05]  /*44a0*/  BRA.DIV UR5, `(.L_x_382) ;  /* 0x0000006a05bc7947 */ /* 0x000fea000b800000 */
.L_x_526:
[----:B------:R-:W-:-:S03]  /*44b0*/  UMOV UR5, 0xffffffff ;  /* 0xffffffff00057882 */ /* 0x000fc60000000000 */
[----:B------:R-:W-:Y:S05]  /*44c0*/  BRA.DIV UR5, `(.L_x_383) ;  /* 0x0000006a05d87947 */ /* 0x000fea000b800000 */
.L_x_529:
[----:B------:R-:W-:-:S03]  /*44d0*/  UMOV UR5, 0xffffffff ;  /* 0xffffffff00057882 */ /* 0x000fc60000000000 */
[----:B------:R-:W-:Y:S05]  /*44e0*/  BRA.DIV UR5, `(.L_x_384) ;  /* 0x0000006a05f47947 */ /* 0x000fea000b800000 */
[----:B01---5:R0:W1:Y:S04]  /*44f0*/  SHFL.DOWN PT, R32, R26, 0x1, R38 ;  /* 0x082000001a207989 */ /* 0x02306800000e0026 */
[----:B------:R0:W2:Y:S02]  /*4500*/  SHFL.DOWN PT, R34, R27, 0x1, R38 ;  /* 0x082000001b227989 */ /* 0x0000a400000e0026 */
.L_x_533:
[----:B------:R-:W-:Y:S01]  /*4510*/  ISETP.GE.AND P0, PT, R45, R38, PT ;  /* 0x000000262d00720c */ /* 0x000fe20003f06270 */
[----:B------:R-:W-:-:S03]  /*4520*/  UMOV UR5, 0xffffffff ;  /* 0xffffffff00057882 */ /* 0x000fc60000000000 */
[----:B-1----:R-:W-:-:S04]  /*4530*/  SEL R32, R32, RZ, !P0 ;  /* 0x000000ff20207207 */ /* 0x002fc80004000000 */
[----:B------:R-:W-:Y:S02]  /*4540*/  IADD3 R33, P1, PT, R26, R32, RZ ;  /* 0x000000201a217210 */ /* 0x000fe40007f3e0ff */
[----:B--2---:R-:W-:Y:S01]  /*4550*/  SEL R32, R34, RZ, !P0 ;  /* 0x000000ff22207207 */ /* 0x004fe20004000000 */
[----:B------:R-:W-:Y:S10]  /*4560*/  BRA.DIV UR5, `(.L_x_385) ;  /* 0x0000006e05187947 */ /* 0x000ff4000b800000 */
.L_x_536:
[----:B------:R-:W-:-:S03]  /*4570*/  UMOV UR5, 0xffffffff ;  /* 0xffffffff00057882 */ /* 0x000fc60000000000 */
[----:B------:R-:W-:Y:S05]  /*4580*/  BRA.DIV UR5, `(.L_x_386) ;  /* 0x0000006e05347947 */ /* 0x000fea000b800000 */
.L_x_539:
[----:B------:R-:W-:Y:S01]  /*4590*/  UMOV UR5, 0xffffffff ;  /* 0xffffffff00057882 */ /* 0x000fe20000000000 */
[----:B------:R-:W-:Y:S02]  /*45a0*/  IMAD.X R32, R27, 0x1, R32, P1 ;  /* 0x000000011b207824 */ /* 0x000fe400008e0620 */
[----:B------:R-:W-:Y:S05]  /*45b0*/  BRA.DIV UR5, `(.L_x_387) ;  /* 0x0000006e054c7947 */ /* 0x000fea000b800000 */
[----:B------:R1:W2:Y:S04]  /*45c0*/  SHFL.DOWN PT, R43, R33, 0x2, R38 ;  /* 0x08400000212b7989 */ /* 0x0002a800000e0026 */
[----:B------:R1:W3:Y:S02]  /*45d0*/  SHFL.DOWN PT, R34, R32, 0x2, R38 ;  /* 0x0840000020227989 */ /* 0x0002e400000e0026 */
.L_x_543:
[----:B------:R-:W-:Y:S01]  /*45e0*/  VIADD R35, R45, 0x2 ;  /* 0x000000022d237836 */ /* 0x000fe20000000000 */
[----:B------:R-:W-:-:S04]  /*45f0*/  UMOV UR5, 0xffffffff ;  /* 0xffffffff00057882 */ /* 0x000fc80000000000 */
[----:B------:R-:W-:-:S04]  /*4600*/  ISETP.GT.AND P0, PT, R35, R38, PT ;  /* 0x000000262300720c */ /* 0x000fc80003f04270 */
[----:B--2---:R-:W-:-:S04]  /*4610*/  SEL R43, R43, RZ, !P0 ;  /* 0x000000ff2b2b7207 */ /* 0x004fc80004000000 */
[----:B-1----:R-:W-:Y:S02]  /*4620*/  IADD3 R33, P1, PT, R43, R33, RZ ;  /* 0x000000212b217210 */ /* 0x002fe40007f3e0ff */
[----:B---3--:R-:W-:Y:S01]  /*4630*/  SEL R43, R34, RZ, !P0 ;  /* 0x000000ff222b7207 */ /* 0x008fe20004000000 */
[----:B------:R-:W-:Y:S10]  /*4640*/  BRA.DIV UR5, `(.L_x_388) ;  /* 0x0000006e056c7947 */ /* 0x000ff4000b800000 */
.L_x_546:
[----:B------:R-:W-:-:S03]  /*4650*/  UMOV UR5, 0xffffffff ;  /* 0xffffffff00057882 */ /* 0x000fc60000000000 */
[----:B------:R-:W-:Y:S05]  /*4660*/  BRA.DIV UR5, `(.L_x_389) ;  /* 0x0000006e05887947 */ /* 0x000fea000b800000 */
.L_x_549:
[----:B------:R-:W-:Y:S01]  /*4670*/  UMOV UR5, 0xffffffff ;  /* 0xffffffff00057882 */ /* 0x000fe20000000000 */
[----:B------:R-:W-:Y:S02]  /*4680*/  IMAD.X R43, R43, 0x1, R32, P1 ;  /* 0x000000012b2b7824 */ /* 0x000fe400008e0620 */
[----:B------:R-:W-:Y:S05]  /*4690*/  BRA.DIV UR5, `(.L_x_390) ;  /* 0x0000006e05a07947 */ /* 0x000fea000b800000 */
[----:B------:R1:W2:Y:S04]  /*46a0*/  SHFL.DOWN PT, R32, R33, 0x4, R38 ;  /* 0x0880000021207989 */ /* 0x0002a800000e0026 */
[----:B------:R1:W3:Y:S02]  /*46b0*/  SHFL.DOWN PT, R34, R43, 0x4, R38 ;  /* 0x088000002b227989 */ /* 0x0002e400000e0026 */
.L_x_553:
[----:B------:R-:W-:Y:S01]  /*46c0*/  VIADD R35, R45, 0x4 ;  /* 0x000000042d237836 */ /* 0x000fe20000000000 */
[----:B------:R-:W-:-:S04]  /*46d0*/  UMOV UR5, 0xffffffff ;  /* 0xffffffff00057882 */ /* 0x000fc80000000000 */
[----:B------:R-:W-:-:S04]  /*46e0*/  ISETP.GT.AND P0, PT, R35, R38, PT ;  /* 0x000000262300720c */ /* 0x000fc80003f04270 */
[----:B--2---:R-:W-:-:S04]  /*46f0*/  SEL R32, R32, RZ, !P0 ;  /* 0x000000ff20207207 */ /* 0x004fc80004000000 */
[----:B-1----:R-:W-:Y:S02]  /*4700*/  IADD3 R33, P1, PT, R32, R33, RZ ;  /* 0x0000002120217210 */ /* 0x002fe40007f3e0ff */
[----:B---3--:R-:W-:Y:S01]  /*4710*/  SEL R32, R34, RZ, !P0 ;  /* 0x000000ff22207207 */ /* 0x008fe20004000000 */
[----:B------:R-:W-:Y:S10]  /*4720*/  BRA.DIV UR5, `(.L_x_391) ;  /* 0x0000006e05c07947 */ /* 0x000ff4000b800000 */
.L_x_556:
[----:B------:R-:W-:-:S03]  /*4730*/  UMOV UR5, 0xffffffff ;  /* 0xffffffff00057882 */ /* 0x000fc60000000000 */
[----:B------:R-:W-:Y:S05]  /*4740*/  BRA.DIV UR5, `(.L_x_392) ;  /* 0x0000006e05dc7947 */ /* 0x000fea000b800000 */
.L_x_559:
[----:B------:R-:W-:Y:S01]  /*4750*/  UMOV UR5, 0xffffffff ;  /* 0xffffffff00057882 */ /* 0x000fe20000000000 */
[----:B------:R-:W-:Y:S02]  /*4760*/  IMAD.X R32, R32, 0x1, R43, P1 ;  /* 0x0000000120207824 */ /* 0x000fe400008e062b */
[----:B------:R-:W-:Y:S05]  /*4770*/  BRA.DIV UR5, `(.L_x_393) ;  /* 0x0000006e05f47947 */ /* 0x000fea000b800000 */
[----:B------:R1:W2:Y:S04]  /*4780*/  SHFL.DOWN PT, R43, R33, 0x8, R38 ;  /* 0x09000000212b7989 */ /* 0x0002a800000e0026 */
[----:B------:R1:W3:Y:S02]  /*4790*/  SHFL.DOWN PT, R34, R32, 0x8, R38 ;  /* 0x0900000020227989 */ /* 0x0002e400000e0026 */
.L_x_563:
[----:B------:R-:W-:Y:S01]  /*47a0*/  VIADD R35, R45, 0x8 ;  /* 0x000000082d237836 */ /* 0x000fe20000000000 */
[----:B------:R-:W-:-:S04]  /*47b0*/  UMOV UR5, 0xffffffff ;  /* 0xffffffff00057882 */ /* 0x000fc80000000000 */
[----:B------:R-:W-:-:S04]  /*47c0*/  ISETP.GT.AND P0, PT, R35, R38, PT ;  /* 0x000000262300720c */ /* 0x000fc80003f04270 */
[----:B--2---:R-:W-:-:S04]  /*47d0*/  SEL R43, R43, RZ, !P0 ;  /* 0x000000ff2b2b7207 */ /* 0x004fc80004000000 */
[----:B-1----:R-:W-:Y:S02]  /*47e0*/  IADD3 R33, P1, PT, R43, R33, RZ ;  /* 0x000000212b217210 */ /* 0x002fe40007f3e0ff */
[----:B---3--:R-:W-:Y:S01]  /*47f0*/  SEL R43, R34, RZ, !P0 ;  /* 0x000000ff222b7207 */ /* 0x008fe20004000000 */
[----:B------:R-:W-:Y:S10]  /*4800*/  BRA.DIV UR5, `(.L_x_394) ;  /* 0x0000007205147947 */ /* 0x000ff4000b800000 */
.L_x_566:
[----:B------:R-:W-:-:S03]  /*4810*/  UMOV UR5, 0xffffffff ;  /* 0xffffffff00057882 */ /* 0x000fc60000000000 */
[----:B------:R-:W-:Y:S05]  /*4820*/  BRA.DIV UR5, `(.L_x_395) ;  /* 0x0000007205307947 */ /* 0x000fea000b800000 */
.L_x_569:
        /* <DEDUP_REMOVED lines=13> */
.L_x_574:
[----:B------:R-:W-:Y:S05]  /*4900*/  @P0 BRA `(.L_x_397) ;  /* 0xfffffff800400947 */ /* 0x000fea000383ffff */
.L_x_375:
[----:B------:R-:W1:Y:S01]  /*4910*/  S2R R32, SR_TID.X ;  /* 0x0000000000207919 */ /* 0x000e620000002100 */
[----:B------:R-:W-:Y:S01]  /*4920*/  ISETP.NE.AND P0, PT, R45, RZ, PT ;  /* 0x000000ff2d00720c */ /* 0x000fe20003f05270 */
[----:B------:R-:W-:Y:S01]  /*4930*/  BSSY.RECONVERGENT B1, `(.L_x_398) ;  /* 0x000001d000017945 */ /* 0x000fe20003800200 */
[----:B------:R-:W-:Y:S02]  /*4940*/  IMAD.MOV.U32 R29, RZ, RZ, R28 ;  /* 0x000000ffff1d7224 */ /* 0x000fe400078e001c */
[----:B------:R-:W-:-:S09]  /*4950*/  IMAD.MOV.U32 R28, RZ, RZ, R18 ;  /* 0x000000ffff1c7224 */ /* 0x000fd200078e0012 */
[----:B------:R-:W2:Y:S01]  /*4960*/  @!P0 S2R R3, SR_CgaCtaId ;  /* 0x0000000000038919 */ /* 0x000ea20000008800 */
[----:B------:R-:W-:Y:S02]  /*4970*/  @!P0 MOV R2, 0x400 ;  /* 0x0000040000028802 */ /* 0x000fe40000000f00 */
[----:B-1----:R-:W-:Y:S02]  /*4980*/  ISETP.NE.AND P1, PT, R32, RZ, PT ;  /* 0x000000ff2000720c */ /* 0x002fe40003f25270 */
[----:B--2---:R-:W-:-:S11]  /*4990*/  @!P0 LEA R25, R3, R2, 0x18 ;  /* 0x0000000203198211 */ /* 0x004fd600078ec0ff */
[----:B------:R-:W-:Y:S05]  /*49a0*/  @P1 BRA `(.L_x_399) ;  /* 0x0000000000541947 */ /* 0x000fea0003800000 */
[----:B------:R-:W1:Y:S01]  /*49b0*/  S2UR UR6, SR_CgaCtaId ;  /* 0x00000000000679c3 */ /* 0x000e620000008800 */
[----:B------:R-:W-:Y:S01]  /*49c0*/  IADD3 R2, P1, PT, R28, R22, RZ ;  /* 0x000000161c027210 */ /* 0x000fe20007f3e0ff */
[----:B------:R-:W-:Y:S01]  /*49d0*/  UMOV UR5, 0x400 ;  /* 0x0000040000057882 */ /* 0x000fe20000000000 */
[----:B------:R-:W-:Y:S02]  /*49e0*/  IMAD.MOV.U32 R30, RZ, RZ, R16 ;  /* 0x000000ffff1e7224 */ /* 0x000fe400078e0010 */
[----:B------:R-:W-:Y:S02]  /*49f0*/  IMAD.MOV.U32 R31, RZ, RZ, R17 ;  /* 0x000000ffff1f7224 */ /* 0x000fe400078e0011 */
[----:B------:R-:W-:Y:S01]  /*4a00*/  IMAD.X R3, R29, 0x1, R23, P1 ;  /* 0x000000011d037824 */ /* 0x000fe200008e0617 */
[----:B------:R-:W2:Y:S01]  /*4a10*/  LDC.64 R18, c[0x0][0x448] ;  /* 0x00011200ff127b82 */ /* 0x000ea20000000a00 */
[----:B------:R-:W-:-:S07]  /*4a20*/  IMAD.MOV.U32 R23, RZ, RZ, 0x65 ;  /* 0x00000065ff177424 */ /* 0x000fce00078e00ff */
[----:B------:R-:W3:Y:S01]  /*4a30*/  LDC.64 R20, c[0x0][0x438] ;  /* 0x00010e00ff147b82 */ /* 0x000ee20000000a00 */
[----:B-1----:R-:W-:Y:S01]  /*4a40*/  ULEA UR5, UR6, UR5, 0x18 ;  /* 0x0000000506057291 */ /* 0x002fe2000f8ec0ff */
[----:B--2---:R-:W-:-:S05]  /*4a50*/  IMAD.WIDE R18, R42, 0x10, R18 ;  /* 0x000000102a127825 */ /* 0x004fca00078e0212 */
[----:B------:R1:W-:Y:S01]  /*4a60*/  ST.E.64.STRONG.GPU desc[UR8][R18.64+0x200], R16 ;  /* 0x0002001012007985 */ /* 0x0003e2000c10fb08 */
[----:B---3--:R-:W-:-:S03]  /*4a70*/  IMAD.WIDE R20, R42, 0x4, R20 ;  /* 0x000000042a147825 */ /* 0x008fc600078e0214 */
        /* <DEDUP_REMOVED lines=8> */
.L_x_399:
[----:B------:R-:W-:Y:S05]  /*4b00*/  BSYNC.RECONVERGENT B1 ;  /* 0x0000000000017941 */ /* 0x000fea0003800200 */
.L_x_398:
[----:B------:R2:W-:Y:S01]  /*4b10*/  @!P0 STS.64 [R25+0x88], R40 ;  /* 0x0000882819008388 */ /* 0x0005e20000000a00 */
[----:B-1----:R-:W-:Y:S02]  /*4b20*/  IMAD.MOV.U32 R21, RZ, RZ, R44 ;  /* 0x000000ffff157224 */ /* 0x002fe400078e002c */
[----:B------:R-:W-:Y:S01]  /*4b30*/  IMAD.MOV.U32 R18, RZ, RZ, R39 ;  /* 0x000000ffff127224 */ /* 0x000fe200078e0027 */
[----:B------:R2:W-:Y:S01]  /*4b40*/  @!P0 STS.64 [R25+0x90], R28 ;  /* 0x0000901c19008388 */ /* 0x0005e20000000a00 */
[----:B------:R-:W-:Y:S02]  /*4b50*/  @!P0 IMAD.MOV.U32 R21, RZ, RZ, R28 ;  /* 0x000000ffff158224 */ /* 0x000fe400078e001c */
[----:B------:R-:W-:-:S07]  /*4b60*/  @!P0 IMAD.MOV.U32 R18, RZ, RZ, R29 ;  /* 0x000000ffff128224 */ /* 0x000fce00078e001d */
.L_x_349:
[----:B------:R-:W-:Y:S05]  /*4b70*/  WARPSYNC.ALL ;  /* 0x0000000000007948 */ /* 0x000fea0003800000 */
[----:B------:R-:W1:Y:S08]  /*4b80*/  S2UR UR6, SR_CgaCtaId ;  /* 0x00000000000679c3 */ /* 0x000e700000008800 */
[----:B------:R-:W-:Y:S06]  /*4b90*/  BAR.SYNC.DEFER_BLOCKING 0x0 ;  /* 0x0000000000007b1d */ /* 0x000fec0000010000 */
[----:B------:R-:W-:Y:S01]  /*4ba0*/  UMOV UR5, 0x400 ;  /* 0x0000040000057882 */ /* 0x000fe20000000000 */
[----:B------:R-:W3:Y:S01]  /*4bb0*/  S2R R16, SR_TID.X ;  /* 0x0000000000107919 */ /* 0x000ee20000002100 */
[----:B-1----:R-:W-:-:S09]  /*4bc0*/  ULEA UR5, UR6, UR5, 0x18 ;  /* 0x0000000506057291 */ /* 0x002fd2000f8ec0ff */
[----:B------:R-:W1:Y:S01]  /*4bd0*/  LDS.64 R2, [UR5+0x90] ;  /* 0x00009005ff027984 */ /* 0x000e620008000a00 */
[----:B---3--:R-:W-:-:S04]  /*4be0*/  ISETP.NE.AND P0, PT, R16, RZ, PT ;  /* 0x000000ff1000720c */ /* 0x008fc80003f05270 */
[----:B-1----:R-:W-:-:S04]  /*4bf0*/  SEL R2, R2, RZ, P0 ;  /* 0x000000ff02027207 */ /* 0x002fc80000000000 */
[----:B------:R-:W-:Y:S02]  /*4c00*/  IADD3 R23, P1, PT, R21, R2, RZ ;  /* 0x0000000215177210 */ /* 0x000fe40007f3e0ff */
[----:B------:R-:W-:-:S05]  /*4c10*/  SEL R2, R3, RZ, P0 ;  /* 0x000000ff03027207 */ /* 0x000fca0000000000 */
[----:B--2---:R-:W-:-:S07]  /*4c20*/  IMAD.X R25, R18, 0x1, R2, P1 ;  /* 0x0000000112197824 */ /* 0x004fce00008e0602 */
.L_x_348:
[----:B------:R-:W-:Y:S05]  /*4c30*/  BSYNC.RECONVERGENT B0 ;  /* 0x0000000000007941 */ /* 0x000fea0003800200 */
.L_x_346:
[----:B0-----:R-:W0:Y:S01]  /*4c40*/  S2R R3, SR_LANEID ;  /* 0x0000000000037919 */ /* 0x001e220000000000 */
[----:B------:R-:W-:Y:S01]  /*4c50*/  BAR.SYNC.DEFER_BLOCKING 0x0 ;  /* 0x0000000000007b1d */ /* 0x000fe20000010000 */
[----:B------:R-:W-:-:S05]  /*4c60*/  IADD3 R6, P0, PT, R6, R23, RZ ;  /* 0x0000001706067210 */ /* 0x000fca0007f1e0ff */
[----:B------:R-:W-:Y:S01]  /*4c70*/  IMAD.X R7, R7, 0x1, R25, P0 ;  /* 0x0000000107077824 */ /* 0x000fe200000e0619 */
[----:B------:R-:W-:Y:S01]  /*4c80*/  IADD3 R10, P0, PT, R10, R6, RZ ;  /* 0x000000060a0a7210 */ /* 0x000fe20007f1e0ff */
[----:B------:R-:W1:Y:S04]  /*4c90*/  LDCU.64 UR4, c[0x0][0x420] ;  /* 0x00008400ff0477ac */ /* 0x000e680008000a00 */
[----:B------:R-:W-:Y:S01]  /*4ca0*/  IMAD.X R11, R11, 0x1, R7, P0 ;  /* 0x000000010b0b7824 */ /* 0x000fe200000e0607 */
[----:B------:R-:W-:-:S05]  /*4cb0*/  IADD3 R14, P0, PT, R14, R10, RZ ;  /* 0x0000000a0e0e7210 */ /* 0x000fca0007f1e0ff */
[----:B------:R-:W-:Y:S02]  /*4cc0*/  IMAD.X R15, R15, 0x1, R11, P0 ;  /* 0x000000010f0f7824 */ /* 0x000fe400000e060b */
[----:B0-----:R-:W-:-:S05]  /*4cd0*/  IMAD R21, R3, 0x20, R0 ;  /* 0x0000002003157824 */ /* 0x001fca00078e0200 */
[----:B------:R-:W-:Y:S04]  /*4ce0*/  STS.128 [R21], R4 ;  /* 0x0000000415007388 */ /* 0x000fe80000000c00 */
[----:B------:R-:W-:Y:S04]  /*4cf0*/  STS.128 [R21+0x10], R8 ;  /* 0x0000100815007388 */ /* 0x000fe80000000c00 */
[----:B------:R-:W-:Y:S01]  /*4d00*/  STS.128 [R21+0x20], R12 ;  /* 0x0000200c15007388 */ /* 0x000fe20000000c00 */
[----:B------:R-:W-:-:S03]  /*4d10*/  NOP ;  /* 0x0000000000007918 */ /* 0x000fc60000000000 */
[----:B------:R-:W1:Y:S04]  /*4d20*/  LDS.128 R16, [R0] ;  /* 0x0000000000107984 */ /* 0x000e680000000c00 */
[----:B------:R-:W0:Y:S04]  /*4d30*/  LDS.128 R8, [R0+0x200] ;  /* 0x0002000000087984 */ /* 0x000e280000000c00 */
[----:B------:R-:W2:Y:S01]  /*4d40*/  LDS.128 R4, [R0+0x400] ;  /* 0x0004000000047984 */ /* 0x000ea20000000c00 */
[----:B-1----:R-:W-:-:S04]  /*4d50*/  ISETP.GE.U32.AND P0, PT, R16, UR4, PT ;  /* 0x0000000410007c0c */ /* 0x002fc8000bf06070 */
[----:B------:R-:W-:-:S13]  /*4d60*/  ISETP.GE.U32.AND.EX P0, PT, R17, UR5, PT, P0 ;  /* 0x0000000511007c0c */ /* 0x000fda000bf06100 */
[----:B------:R-:W1:Y:S08]  /*4d70*/  @!P0 LDC.64 R2, c[0x0][0x428] ;  /* 0x00010a00ff028b82 */ /* 0x000e700000000a00 */
[----:B------:R-:W3:Y:S01]  /*4d80*/  @!P0 LDC.64 R12, c[0x0][0x430] ;  /* 0x00010c00ff0c8b82 */ /* 0x000ee20000000a00 */
[----:B-1----:R-:W-:-:S04]  /*4d90*/  @!P0 LEA R2, P1, R16, R2, 0x2 ;  /* 0x0000000210028211 */ /* 0x002fc800078210ff */
[----:B------:R-:W-:-:S06]  /*4da0*/  @!P0 LEA.HI.X R3, R16, R3, R17, 0x2, P1 ;  /* 0x0000000310038211 */ /* 0x000fcc00008f1411 */
[----:B------:R-:W4:Y:S01]  /*4db0*/  @!P0 LDG.E R3, desc[UR8][R2.64] ;  /* 0x0000000802038981 */ /* 0x000f22000c1e1900 */
[----:B---3--:R-:W-:Y:S01]  /*4dc0*/  @!P0 LEA R12, P3, R18, R12, 0x2 ;  /* 0x0000000c120c8211 */ /* 0x008fe200078610ff */
[----:B------:R-:W-:Y:S01]  /*4dd0*/  BSSY.RECONVERGENT B0, `(.L_x_400) ;  /* 0x0000010000007945 */ /* 0x000fe20003800200 */
[----:B0-----:R-:W-:Y:S02]  /*4de0*/  ISETP.GE.U32.AND P1, PT, R8, UR4, PT ;  /* 0x0000000408007c0c */ /* 0x001fe4000bf26070 */
        /* <DEDUP_REMOVED lines=14> */
.L_x_401:
[----:B------:R-:W-:Y:S05]  /*4ed0*/  BSYNC.RECONVERGENT B0 ;  /* 0x0000000000007941 */ /* 0x000fea0003800200 */
.L_x_400:
        /* <DEDUP_REMOVED lines=10> */
.L_x_345:
[----:B------:R-:W-:-:S13]  /*4f80*/  ISETP.NE.AND P0, PT, R39, RZ, PT ;  /* 0x000000ff2700720c */ /* 0x000fda0003f05270 */
[----:B------:R-:W-:Y:S05]  /*4f90*/  @!P0 EXIT ;  /* 0x000000000000894d */ /* 0x000fea0003800000 */
[----:B------:R-:W0:Y:S01]  /*4fa0*/  LDCU.128 UR24, c[0x0][0x380] ;  /* 0x00007000ff1877ac */ /* 0x000e220008000c00 */
[----:B------:R-:W1:Y:S01]  /*4fb0*/  LDC R0, c[0x0][0x390] ;  /* 0x0000e400ff007b82 */ /* 0x000e620000000800 */
[----:B------:R-:W2:Y:S01]  /*4fc0*/  S2R R30, SR_TID.X ;  /* 0x00000000001e7919 */ /* 0x000ea20000002100 */
[----:B------:R-:W-:Y:S01]  /*4fd0*/  BSSY.RECONVERGENT B0, `(.L_x_402) ;  /* 0x0000185000007945 */ /* 0x000fe20003800200 */
[----:B------:R-:W3:Y:S01]  /*4fe0*/  LDCU.128 UR12, c[0x0][0x3b0] ;  /* 0x00007600ff0c77ac */ /* 0x000ee20008000c00 */
[----:B------:R-:W4:Y:S01]  /*4ff0*/  S2R R32, SR_LANEID ;  /* 0x0000000000207919 */ /* 0x000f220000000000 */
[----:B------:R-:W5:Y:S03]  /*5000*/  LDCU UR6, c[0x0][0x3a0] ;  /* 0x00007400ff0677ac */ /* 0x000f660008000800 */
[----:B------:R-:W3:Y:S01]  /*5010*/  LDC R5, c[0x0][0x398] ;  /* 0x0000e600ff057b82 */ /* 0x000ee20000000800 */
[----:B------:R-:W2:Y:S01]  /*5020*/  LDCU UR7, c[0x0][0x3a8] ;  /* 0x00007500ff0777ac */ /* 0x000ea20008000800 */
[----:B------:R-:W4:Y:S01]  /*5030*/  LDCU.128 UR16, c[0x0][0x3c0] ;  /* 0x00007800ff1077ac */ /* 0x000f220008000c00 */
[----:B0-----:R-:W-:Y:S01]  /*5040*/  IADD3 R3, P0, PT, R3, UR24, RZ ;  /* 0x0000001803037c10 */ /* 0x001fe2000ff1e0ff */
[----:B------:R-:W0:Y:S04]  /*5050*/  LDCU.128 UR20, c[0x0][0x3d0] ;  /* 0x00007a00ff1477ac */ /* 0x000e280008000c00 */
[----:B------:R-:W-:Y:S01]  /*5060*/  IMAD.X R2, RZ, RZ, UR25, P0 ;  /* 0x00000019ff027e24 */ /* 0x000fe200080e06ff */
[----:B------:R-:W0:Y:S01]  /*5070*/  LDCU.128 UR28, c[0x0][0x3e0] ;  /* 0x00007c00ff1c77ac */ /* 0x000e220008000c00 */
[----:B-----5:R-:W-:-:S03]  /*5080*/  LOP3.LUT R8, R3, UR6, RZ, 0xc0, !PT ;  /* 0x0000000603087c12 */ /* 0x020fc6000f8ec0ff */
[----:B-1----:R-:W-:Y:S01]  /*5090*/  SHF.R.U64 R9, R3, R0, R2 ;  /* 0x0000000003097219 */ /* 0x002fe20000001202 */
[----:B------:R-:W1:Y:S04]  /*50a0*/  LDCU.128 UR32, c[0x0][0x3f0] ;  /* 0x00007e00ff2077ac */ /* 0x000e680008000c00 */
[C---:B------:R-:W-:Y:S01]  /*50b0*/  IMAD.WIDE.U32 R6, R9.reuse, -0x4e31916d, RZ ;  /* 0xb1ce6e9309067825 */ /* 0x040fe200078e00ff */
[----:B------:R-:W-:Y:S01]  /*50c0*/  UMOV UR5, URZ ;  /* 0x000000ff00057c82 */ /* 0x000fe20008000000 */
[----:B------:R-:W-:Y:S02]  /*50d0*/  UMOV UR4, URZ ;  /* 0x000000ff00047c82 */ /* 0x000fe40008000000 */
[----:B------:R-:W-:Y:S01]  /*50e0*/  IMAD R4, R9, -0x2d48bbf9, R7 ;  /* 0xd2b7440709047824 */ /* 0x000fe200078e0207 */
[----:B---3--:R-:W-:-:S04]  /*50f0*/  SHF.R.U32.HI R7, RZ, R5, R8 ;  /* 0x00000005ff077219 */ /* 0x008fc80000011608 */
[----:B------:R-:W-:-:S04]  /*5100*/  LOP3.LUT R4, R4, UR12, RZ, 0x3c, !PT ;  /* 0x0000000c04047c12 */ /* 0x000fc8000f8e3cff */
[----:B------:R-:W-:-:S04]  /*5110*/  LOP3.LUT R4, R4, UR6, R3, 0x78, !PT ;  /* 0x0000000604047c12 */ /* 0x000fc8000f8e7803 */
[----:B--2---:R-:W-:Y:S01]  /*5120*/  LOP3.LUT R11, R4, UR7, RZ, 0xc0, !PT ;  /* 0x00000007040b7c12 */ /* 0x004fe2000f8ec0ff */
[----:B------:R-:W-:-:S04]  /*5130*/  IMAD.IADD R4, R0, 0x1, -R5 ;  /* 0x0000000100047824 */ /* 0x000fc800078e0a05 */
[----:B------:R-:W-:Y:S01]  /*5140*/  IMAD.WIDE.U32 R8, R11, -0x4e31916d, RZ ;  /* 0xb1ce6e930b087825 */ /* 0x000fe200078e00ff */
[----:B------:R-:W-:-:S03]  /*5150*/  SHF.L.U32 R6, R6, R4, RZ ;  /* 0x0000000406067219 */ /* 0x000fc600000006ff */
[----:B------:R-:W-:Y:S01]  /*5160*/  IMAD R11, R11, -0x2d48bbf9, R9 ;  /* 0xd2b744070b0b7824 */ /* 0x000fe200078e0209 */
[----:B------:R-:W-:Y:S02]  /*5170*/  LOP3.LUT R6, R6, UR6, R7, 0xc8, !PT ;  /* 0x0000000606067c12 */ /* 0x000fe4000f8ec807 */
[----:B------:R-:W-:Y:S02]  /*5180*/  SHF.L.U32 R8, R8, R4, RZ ;  /* 0x0000000408087219 */ /* 0x000fe400000006ff */
[----:B------:R-:W-:Y:S02]  /*5190*/  LOP3.LUT R7, R6, UR13, R11, 0x96, !PT ;  /* 0x0000000d06077c12 */ /* 0x000fe4000f8e960b */
[----:B------:R-:W-:Y:S02]  /*51a0*/  SHF.R.U32.HI R9, RZ, R5, R6 ;  /* 0x00000005ff097219 */ /* 0x000fe40000011606 */
[----:B------:R-:W-:Y:S02]  /*51b0*/  LOP3.LUT R11, R7, UR7, RZ, 0xc0, !PT ;  /* 0x00000007070b7c12 */ /* 0x000fe4000f8ec0ff */
[----:B------:R-:W-:-:S03]  /*51c0*/  LOP3.LUT R8, R8, UR6, R9, 0xc8, !PT ;  /* 0x0000000608087c12 */ /* 0x000fc6000f8ec809 */
[----:B------:R-:W-:-:S04]  /*51d0*/  IMAD.WIDE.U32 R6, R11, -0x4e31916d, RZ ;  /* 0xb1ce6e930b067825 */ /* 0x000fc800078e00ff */
[----:B------:R-:W-:Y:S01]  /*51e0*/  IMAD R7, R11, -0x2d48bbf9, R7 ;  /* 0xd2b744070b077824 */ /* 0x000fe200078e0207 */
[----:B------:R-:W-:-:S04]  /*51f0*/  SHF.L.U32 R6, R6, R4, RZ ;  /* 0x0000000406067219 */ /* 0x000fc800000006ff */
[----:B------:R-:W-:-:S04]  /*5200*/  LOP3.LUT R7, R8, UR14, R7, 0x96, !PT ;  /* 0x0000000e08077c12 */ /* 0x000fc8000f8e9607 */
[----:B------:R-:W-:Y:S02]  /*5210*/  LOP3.LUT R11, R7, UR7, RZ, 0xc0, !PT ;  /* 0x00000007070b7c12 */ /* 0x000fe4000f8ec0ff */
[----:B------:R-:W-:-:S03]  /*5220*/  SHF.R.U32.HI R7, RZ, R5, R8 ;  /* 0x00000005ff077219 */ /* 0x000fc60000011608 */
[----:B------:R-:W-:Y:S01]  /*5230*/  IMAD.WIDE.U32 R8, R11, -0x4e31916d, RZ ;  /* 0xb1ce6e930b087825 */ /* 0x000fe200078e00ff */
[----:B------:R-:W-:-:S03]  /*5240*/  LOP3.LUT R10, R6, UR6, R7, 0xc8, !PT ;  /* 0x00000006060a7c12 */ /* 0x000fc6000f8ec807 */
[----:B------:R-:W-:Y:S01]  /*5250*/  IMAD R11, R11, -0x2d48bbf9, R9 ;  /* 0xd2b744070b0b7824 */ /* 0x000fe200078e0209 */
[----:B------:R-:W-:Y:S02]  /*5260*/  SHF.L.U32 R8, R8, R4, RZ ;  /* 0x0000000408087219 */ /* 0x000fe400000006ff */
[----:B------:R-:W-:Y:S02]  /*5270*/  SHF.R.U32.HI R9, RZ, R5, R10 ;  /* 0x00000005ff097219 */ /* 0x000fe4000001160a */
[----:B------:R-:W-:Y:S02]  /*5280*/  LOP3.LUT R6, R10, UR15, R11, 0x96, !PT ;  /* 0x0000000f0a067c12 */ /* 0x000fe4000f8e960b */
[----:B------:R-:W-:Y:S02]  /*5290*/  LOP3.LUT R8, R8, UR6, R9, 0xc8, !PT ;  /* 0x0000000608087c12 */ /* 0x000fe4000f8ec809 */
[----:B------:R-:W-:-:S05]  /*52a0*/  LOP3.LUT R11, R6, UR7, RZ, 0xc0, !PT ;  /* 0x00000007060b7c12 */ /* 0x000fca000f8ec0ff */
[----:B------:R-:W-:-:S04]  /*52b0*/  IMAD.WIDE.U32 R6, R11, -0x4e31916d, RZ ;  /* 0xb1ce6e930b067825 */ /* 0x000fc800078e00ff */
[----:B------:R-:W-:Y:S01]  /*52c0*/  IMAD R7, R11, -0x2d48bbf9, R7 ;  /* 0xd2b744070b077824 */ /* 0x000fe200078e0207 */
[----:B------:R-:W-:-:S04]  /*52d0*/  SHF.L.U32 R6, R6, R4, RZ ;  /* 0x0000000406067219 */ /* 0x000fc800000006ff */
[----:B----4-:R-:W-:-:S04]  /*52e0*/  LOP3.LUT R7, R8, UR16, R7, 0x96, !PT ;  /* 0x0000001008077c12 */ /* 0x010fc8000f8e9607 */
[----:B------:R-:W-:Y:S02]  /*52f0*/  LOP3.LUT R11, R7, UR7, RZ, 0xc0, !PT ;  /* 0x00000007070b7c12 */ /* 0x000fe4000f8ec0ff */
[----:B------:R-:W-:-:S03]  /*5300*/  SHF.R.U32.HI R7, RZ, R5, R8 ;  /* 0x00000005ff077219 */ /* 0x000fc60000011608 */
[----:B------:R-:W-:Y:S01]  /*5310*/  IMAD.WIDE.U32 R8, R11, -0x4e31916d, RZ ;  /* 0xb1ce6e930b087825 */ /* 0x000fe200078e00ff */
[----:B------:R-:W-:-:S03]  /*5320*/  LOP3.LUT R6, R6, UR6, R7, 0xc8, !PT ;  /* 0x0000000606067c12 */ /* 0x000fc6000f8ec807 */
[----:B------:R-:W-:Y:S01]  /*5330*/  IMAD R11, R11, -0x2d48bbf9, R9 ;  /* 0xd2b744070b0b7824 */ /* 0x000fe200078e0209 */
[----:B------:R-:W-:Y:S02]  /*5340*/  SHF.R.U32.HI R9, RZ, R5, R6 ;  /* 0x00000005ff097219 */ /* 0x000fe40000011606 */
[----:B------:R-:W-:Y:S02]  /*5350*/  SHF.L.U32 R8, R8, R4, RZ ;  /* 0x0000000408087219 */ /* 0x000fe400000006ff */
[----:B------:R-:W-:Y:S02]  /*5360*/  LOP3.LUT R7, R6, UR17, R11, 0x96, !PT ;  /* 0x0000001106077c12 */ /* 0x000fe4000f8e960b */
[----:B------:R-:W-:Y:S02]  /*5370*/  LOP3.LUT R8, R8, UR6, R9, 0xc8, !PT ;  /* 0x0000000608087c12 */ /* 0x000fe4000f8ec809 */
[----:B------:R-:W-:-:S05]  /*5380*/  LOP3.LUT R11, R7, UR7, RZ, 0xc0, !PT ;  /* 0x00000007070b7c12 */ /* 0x000fca000f8ec0ff */
        /* <DEDUP_REMOVED lines=17> */
[----:B0-----:R-:W-:-:S04]  /*54a0*/  LOP3.LUT R7, R8, UR20, R7, 0x96, !PT ;  /* 0x0000001408077c12 */ /* 0x001fc8000f8e9607 */
        /* <DEDUP_REMOVED lines=49> */
[----:B------:R-:W-:Y:S01]  /*57c0*/  LOP3.LUT R6, R10, UR31, R11, 0x96, !PT ;  /* 0x0000001f0a067c12 */ /* 0x000fe2000f8e960b */
[----:B------:R-:W0:Y:S01]  /*57d0*/  LDCU.128 UR28, c[0x0][0x400] ;  /* 0x00008000ff1c77ac */ /* 0x000e220008000c00 */
[----:B------:R-:W-:Y:S02]  /*57e0*/  LOP3.LUT R8, R8, UR6, R9, 0xc8, !PT ;  /* 0x0000000608087c12 */ /* 0x000fe4000f8ec809 */
[----:B------:R-:W-:-:S05]  /*57f0*/  LOP3.LUT R11, R6, UR7, RZ, 0xc0, !PT ;  /* 0x00000007060b7c12 */ /* 0x000fca000f8ec0ff */
[----:B------:R-:W-:-:S04]  /*5800*/  IMAD.WIDE.U32 R6, R11, -0x4e31916d, RZ ;  /* 0xb1ce6e930b067825 */ /* 0x000fc800078e00ff */
[----:B------:R-:W-:Y:S01]  /*5810*/  IMAD R7, R11, -0x2d48bbf9, R7 ;  /* 0xd2b744070b077824 */ /* 0x000fe200078e0207 */
[----:B------:R-:W-:-:S04]  /*5820*/  SHF.L.U32 R6, R6, R4, RZ ;  /* 0x0000000406067219 */ /* 0x000fc800000006ff */
[----:B-1----:R-:W-:-:S04]  /*5830*/  LOP3.LUT R7, R8, UR32, R7, 0x96, !PT ;  /* 0x0000002008077c12 */ /* 0x002fc8000f8e9607 */
        /* <DEDUP_REMOVED lines=41> */
[----:B------:R-:W-:Y:S02]  /*5ad0*/  LOP3.LUT R7, R8, UR30, R7, 0x96, !PT ;  /* 0x0000001e08077c12 */ /* 0x000fe4000f8e9607 */
[----:B------:R-:W-:Y:S02]  /*5ae0*/  SHF.R.U32.HI R8, RZ, R5, R8 ;  /* 0x00000005ff087219 */ /* 0x000fe40000011608 */
[----:B------:R-:W-:Y:S02]  /*5af0*/  LOP3.LUT R11, R7, UR7, RZ, 0xc0, !PT ;  /* 0x00000007070b7c12 */ /* 0x000fe4000f8ec0ff */
[----:B------:R-:W-:-:S03]  /*5b00*/  LOP3.LUT R8, R9, UR6, R8, 0xc8, !PT ;  /* 0x0000000609087c12 */ /* 0x000fc6000f8ec808 */
[----:B------:R-:W-:-:S04]  /*5b10*/  IMAD.WIDE.U32 R6, R11, -0x4e31916d, RZ ;  /* 0xb1ce6e930b067825 */ /* 0x000fc800078e00ff */
[----:B------:R-:W-:Y:S01]  /*5b20*/  IMAD R11, R11, -0x2d48bbf9, R7 ;  /* 0xd2b744070b0b7824 */ /* 0x000fe200078e0207 */
[----:B------:R-:W-:Y:S02]  /*5b30*/  SHF.L.U32 R6, R6, R4, RZ ;  /* 0x0000000406067219 */ /* 0x000fe400000006ff */
[----:B------:R-:W-:Y:S02]  /*5b40*/  SHF.R.U32.HI R7, RZ, R5, R8 ;  /* 0x00000005ff077219 */ /* 0x000fe40000011608 */
[----:B------:R-:W-:Y:S02]  /*5b50*/  LOP3.LUT R9, R8, UR31, R11, 0x96, !PT ;  /* 0x0000001f08097c12 */ /* 0x000fe4000f8e960b */
[C---:B------:R-:W-:Y:S02]  /*5b60*/  LOP3.LUT R8, R30.reuse, 0x1f, RZ, 0xc0, !PT ;  /* 0x0000001f1e087812 */ /* 0x040fe400078ec0ff */
[----:B------:R-:W-:Y:S02]  /*5b70*/  LOP3.LUT R9, R9, UR7, RZ, 0xc0, !PT ;  /* 0x0000000709097c12 */ /* 0x000fe4000f8ec0ff */
[----:B------:R-:W-:-:S02]  /*5b80*/  LOP3.LUT R11, R30, 0x3e0, RZ, 0xc0, !PT ;  /* 0x000003e01e0b7812 */ /* 0x000fc400078ec0ff */
[----:B------:R-:W-:Y:S02]  /*5b90*/  LOP3.LUT R6, R6, UR6, R7, 0xc8, !PT ;  /* 0x0000000606067c12 */ /* 0x000fe4000f8ec807 */
[-C--:B------:R-:W-:Y:S01]  /*5ba0*/  SHF.L.U32 R7, R9, R0.reuse, RZ ;  /* 0x0000000009077219 */ /* 0x080fe200000006ff */
[----:B------:R-:W-:Y:S01]  /*5bb0*/  IMAD R16, R11, 0x3, R8 ;  /* 0x000000030b107824 */ /* 0x000fe200078e0208 */
[----:B------:R-:W-:Y:S02]  /*5bc0*/  SHF.L.U64.HI R11, R9, R0, RZ ;  /* 0x00000000090b7219 */ /* 0x000fe400000102ff */
[----:B------:R-:W-:Y:S01]  /*5bd0*/  LOP3.LUT R10, R7, R6, RZ, 0xfc, !PT ;  /* 0x00000006070a7212 */ /* 0x000fe200078efcff */
[C---:B------:R-:W-:Y:S01]  /*5be0*/  VIADD R6, R16.reuse, 0x20 ;  /* 0x0000002010067836 */ /* 0x040fe20000000000 */
[CC--:B------:R-:W-:Y:S01]  /*5bf0*/  ISETP.GE.U32.AND P3, PT, R16.reuse, R39.reuse, PT ;  /* 0x000000271000720c */ /* 0x0c0fe20003f66070 */
[----:B------:R-:W-:Y:S01]  /*5c00*/  VIADD R8, R16, 0x40 ;  /* 0x0000004010087836 */ /* 0x000fe20000000000 */
[----:B------:R-:W-:Y:S01]  /*5c10*/  ISETP.GE.U32.AND P0, PT, R10, UR26, PT ;  /* 0x0000001a0a007c0c */ /* 0x000fe2000bf06070 */
[----:B------:R-:W-:Y:S01]  /*5c20*/  IMAD.MOV.U32 R13, RZ, RZ, R11 ;  /* 0x000000ffff0d7224 */ /* 0x000fe200078e000b */
[----:B------:R-:W-:Y:S01]  /*5c30*/  ISETP.GE.U32.AND P2, PT, R6, R39, PT ;  /* 0x000000270600720c */ /* 0x000fe20003f46070 */
[----:B------:R-:W-:Y:S01]  /*5c40*/  IMAD.MOV.U32 R12, RZ, RZ, R10 ;  /* 0x000000ffff0c7224 */ /* 0x000fe200078e000a */
[----:B------:R-:W-:-:S02]  /*5c50*/  ISETP.GE.U32.AND.EX P0, PT, R11, UR27, PT, P0 ;  /* 0x0000001b0b007c0c */ /* 0x000fc4000bf06100 */
[----:B------:R-:W-:Y:S02]  /*5c60*/  ISETP.GE.U32.AND P1, PT, R8, R39, PT ;  /* 0x000000270800720c */ /* 0x000fe40003f26070 */
[----:B------:R-:W-:-:S05]  /*5c70*/  SEL R14, RZ, 0x1, P0 ;  /* 0x00000001ff0e7807 */ /* 0x000fca0000000000 */
[----:B------:R-:W-:Y:S01]  /*5c80*/  IMAD.MOV.U32 R9, RZ, RZ, R14 ;  /* 0x000000ffff097224 */ /* 0x000fe200078e000e */
[----:B------:R-:W-:Y:S06]  /*5c90*/  @P3 BRA `(.L_x_403) ;  /* 0x0000000800e03947 */ /* 0x000fec0003800000 */
[----:B------:R-:W-:Y:S01]  /*5ca0*/  IADD3 R7, P0, PT, R16, R3, RZ ;  /* 0x0000000310077210 */ /* 0x000fe20007f1e0ff */
[----:B------:R-:W0:Y:S04]  /*5cb0*/  LDCU UR10, c[0x0][0x3dc] ;  /* 0x00007b80ff0a77ac */ /* 0x000e280008000800 */
[----:B------:R-:W-:Y:S01]  /*5cc0*/  IMAD.X R9, RZ, RZ, R2, P0 ;  /* 0x000000ffff097224 */ /* 0x000fe200000e0602 */
[----:B------:R-:W1:Y:S04]  /*5cd0*/  LDCU.128 UR24, c[0x0][0x3e0] ;  /* 0x00007c00ff1877ac */ /* 0x000e680008000c00 */
[----:B------:R-:W-:Y:S01]  /*5ce0*/  SHF.R.U64 R9, R7, R0, R9 ;  /* 0x0000000007097219 */ /* 0x000fe20000001209 */
[----:B------:R-:W2:Y:S04]  /*5cf0*/  LDCU.128 UR28, c[0x0][0x3f0] ;  /* 0x00007e00ff1c77ac */ /* 0x000ea80008000c00 */
[----:B------:R-:W-:-:S04]  /*5d00*/  IMAD.WIDE.U32 R10, R9, -0x4e31916d, RZ ;  /* 0xb1ce6e93090a7825 */ /* 0x000fc800078e00ff */
[----:B------:R-:W-:Y:S01]  /*5d10*/  IMAD R9, R9, -0x2d48bbf9, R11 ;  /* 0xd2b7440709097824 */ /* 0x000fe200078e020b */
[----:B------:R-:W-:-:S04]  /*5d20*/  SHF.L.U32 R10, R10, R4, RZ ;  /* 0x000000040a0a7219 */ /* 0x000fc800000006ff */
[----:B------:R-:W-:-:S04]  /*5d30*/  LOP3.LUT R16, R9, UR12, RZ, 0x3c, !PT ;  /* 0x0000000c09107c12 */ /* 0x000fc8000f8e3cff */
[----:B------:R-:W-:Y:S02]  /*5d40*/  LOP3.LUT R9, R16, UR6, R7, 0x78, !PT ;  /* 0x0000000610097c12 */ /* 0x000fe4000f8e7807 */
[----:B------:R-:W-:Y:S02]  /*5d50*/  LOP3.LUT R16, R7, UR6, RZ, 0xc0, !PT ;  /* 0x0000000607107c12 */ /* 0x000fe4000f8ec0ff */
[----:B------:R-:W-:Y:S02]  /*5d60*/  LOP3.LUT R9, R9, UR7, RZ, 0xc0, !PT ;  /* 0x0000000709097c12 */ /* 0x000fe4000f8ec0ff */
[----:B------:R-:W-:-:S03]  /*5d70*/  SHF.R.U32.HI R7, RZ, R5, R16 ;  /* 0x00000005ff077219 */ /* 0x000fc60000011610 */
[----:B------:R-:W-:Y:S01]  /*5d80*/  IMAD.WIDE.U32 R16, R9, -0x4e31916d, RZ ;  /* 0xb1ce6e9309107825 */ /* 0x000fe200078e00ff */
[----:B------:R-:W-:-:S03]  /*5d90*/  LOP3.LUT R10, R10, UR6, R7, 0xc8, !PT ;  /* 0x000000060a0a7c12 */ /* 0x000fc6000f8ec807 */
[----:B------:R-:W-:Y:S01]  /*5da0*/  IMAD R9, R9, -0x2d48bbf9, R17 ;  /* 0xd2b7440709097824 */ /* 0x000fe200078e0211 */
[-C--:B------:R-:W-:Y:S02]  /*5db0*/  SHF.R.U32.HI R7, RZ, R5.reuse, R10 ;  /* 0x00000005ff077219 */ /* 0x080fe4000001160a */
[----:B------:R-:W-:Y:S02]  /*5dc0*/  SHF.L.U32 R16, R16, R4, RZ ;  /* 0x0000000410107219 */ /* 0x000fe400000006ff */
[----:B------:R-:W-:Y:S02]  /*5dd0*/  LOP3.LUT R9, R10, UR13, R9, 0x96, !PT ;  /* 0x0000000d0a097c12 */ /* 0x000fe4000f8e9609 */
[----:B------:R-:W-:Y:S02]  /*5de0*/  LOP3.LUT R16, R16, UR6, R7, 0xc8, !PT ;  /* 0x0000000610107c12 */ /* 0x000fe4000f8ec807 */
[----:B------:R-:W-:Y:S02]  /*5df0*/  LOP3.LUT R9, R9, UR7, RZ, 0xc0, !PT ;  /* 0x0000000709097c12 */ /* 0x000fe4000f8ec0ff */
[----:B------:R-:W-:-:S03]  /*5e00*/  SHF.R.U32.HI R7, RZ, R5, R16 ;  /* 0x00000005ff077219 */ /* 0x000fc60000011610 */
[----:B------:R-:W-:-:S04]  /*5e10*/  IMAD.WIDE.U32 R10, R9, -0x4e31916d, RZ ;  /* 0xb1ce6e93090a7825 */ /* 0x000fc800078e00ff */
[----:B------:R-:W-:Y:S01]  /*5e20*/  IMAD R9, R9, -0x2d48bbf9, R11 ;  /* 0xd2b7440709097824 */ /* 0x000fe200078e020b */
[----:B------:R-:W-:-:S04]  /*5e30*/  SHF.L.U32 R10, R10, R4, RZ ;  /* 0x000000040a0a7219 */ /* 0x000fc800000006ff */
        /* <DEDUP_REMOVED lines=61> */
[----:B------:R-:W-:-:S04]  /*6210*/  SHF.L.U32 R7, R10, R4, RZ ;  /* 0x000000040a077219 */ /* 0x000fc800000006ff */
[----:B0-----:R-:W-:Y:S01]  /*6220*/  LOP3.LUT R9, R16, UR10, R9, 0x96, !PT ;  /* 0x0000000a10097c12 */ /* 0x001fe2000f8e9609 */
[----:B------:R-:W0:Y:S01]  /*6230*/  LDCU.64 UR10, c[0x0][0x388] ;  /* 0x00007100ff0a77ac */ /* 0x000e220008000a00 */
[----:B------:R-:W-:Y:S02]  /*6240*/  SHF.R.U32.HI R16, RZ, R5, R16 ;  /* 0x00000005ff107219 */ /* 0x000fe40000011610 */
[----:B------:R-:W-:Y:S02]  /*6250*/  LOP3.LUT R9, R9, UR7, RZ, 0xc0, !PT ;  /* 0x0000000709097c12 */ /* 0x000fe4000f8ec0ff */
[----:B------:R-:W-:-:S03]  /*6260*/  LOP3.LUT R16, R7, UR6, R16, 0xc8, !PT ;  /* 0x0000000607107c12 */ /* 0x000fc6000f8ec810 */
[----:B------:R-:W-:Y:S01]  /*6270*/  IMAD.WIDE.U32 R10, R9, -0x4e31916d, RZ ;  /* 0xb1ce6e93090a7825 */ /* 0x000fe200078e00ff */
[----:B------:R-:W-:-:S03]  /*6280*/  SHF.R.U32.HI R7, RZ, R5, R16 ;  /* 0x00000005ff077219 */ /* 0x000fc60000011610 */
[----:B------:R-:W-:Y:S01]  /*6290*/  IMAD R9, R9, -0x2d48bbf9, R11 ;  /* 0xd2b7440709097824 */ /* 0x000fe200078e020b */
[----:B------:R-:W-:-:S04]  /*62a0*/  SHF.L.U32 R10, R10, R4, RZ ;  /* 0x000000040a0a7219 */ /* 0x000fc800000006ff */
[----:B-1----:R-:W-:Y:S02]  /*62b0*/  LOP3.LUT R9, R16, UR24, R9, 0x96, !PT ;  /* 0x0000001810097c12 */ /* 0x002fe4000f8e9609 */
        /* <DEDUP_REMOVED lines=20> */
[----:B------:R-:W-:Y:S01]  /*6400*/  LOP3.LUT R9, R18, UR27, R9, 0x96, !PT ;  /* 0x0000001b12097c12 */ /* 0x000fe2000f8e9609 */
[----:B------:R-:W1:Y:S01]  /*6410*/  LDCU.128 UR24, c[0x0][0x400] ;  /* 0x00008000ff1877ac */ /* 0x000e620008000c00 */
[----:B------:R-:W-:Y:S02]  /*6420*/  LOP3.LUT R16, R16, UR6, R7, 0xc8, !PT ;  /* 0x0000000610107c12 */ /* 0x000fe4000f8ec807 */
[----:B------:R-:W-:Y:S02]  /*6430*/  LOP3.LUT R9, R9, UR7, RZ, 0xc0, !PT ;  /* 0x0000000709097c12 */ /* 0x000fe4000f8ec0ff */
[----:B------:R-:W-:-:S03]  /*6440*/  SHF.R.U32.HI R7, RZ, R5, R16 ;  /* 0x00000005ff077219 */ /* 0x000fc60000011610 */
[----:B------:R-:W-:-:S04]  /*6450*/  IMAD.WIDE.U32 R10, R9, -0x4e31916d, RZ ;  /* 0xb1ce6e93090a7825 */ /* 0x000fc800078e00ff */
[----:B------:R-:W-:Y:S01]  /*6460*/  IMAD R9, R9, -0x2d48bbf9, R11 ;  /* 0xd2b7440709097824 */ /* 0x000fe200078e020b */
[----:B------:R-:W-:-:S04]  /*6470*/  SHF.L.U32 R10, R10, R4, RZ ;  /* 0x000000040a0a7219 */ /* 0x000fc800000006ff */
[----:B--2---:R-:W-:Y:S02]  /*6480*/  LOP3.LUT R9, R16, UR28, R9, 0x96, !PT ;  /* 0x0000001c10097c12 */ /* 0x004fe4000f8e9609 */
        /* <DEDUP_REMOVED lines=50> */
[----:B------:R-:W-:-:S04]  /*67b0*/  LOP3.LUT R9, R9, UR7, RZ, 0xc0, !PT ;  /* 0x0000000709097c12 */ /* 0x000fc8000f8ec0ff */
[CC--:B------:R-:W-:Y:S02]  /*67c0*/  SHF.L.U32 R10, R9.reuse, R0.reuse, RZ ;  /* 0x00000000090a7219 */ /* 0x0c0fe400000006ff */
[----:B------:R-:W-:Y:S02]  /*67d0*/  SHF.L.U64.HI R11, R9, R0, RZ ;  /* 0x00000000090b7219 */ /* 0x000fe400000102ff */
[----:B------:R-:W-:-:S04]  /*67e0*/  LOP3.LUT R10, R10, R7, RZ, 0xfc, !PT ;  /* 0x000000070a0a7212 */ /* 0x000fc800078efcff */
[----:B0-----:R-:W-:-:S04]  /*67f0*/  ISETP.GE.U32.AND P0, PT, R10, UR10, PT ;  /* 0x0000000a0a007c0c */ /* 0x001fc8000bf06070 */
[----:B------:R-:W-:-:S04]  /*6800*/  ISETP.GE.U32.AND.EX P0, PT, R11, UR11, PT, P0 ;  /* 0x0000000b0b007c0c */ /* 0x000fc8000bf06100 */
[----:B------:R-:W-:-:S09]  /*6810*/  SEL R9, RZ, 0x1, P0 ;  /* 0x00000001ff097807 */ /* 0x000fd20000000000 */
.L_x_403:
[----:B------:R-:W-:Y:S05]  /*6820*/  BSYNC.RECONVERGENT B0 ;  /* 0x0000000000007941 */ /* 0x000fea0003800200 */
.L_x_402:
[----:B------:R-:W-:Y:S01]  /*6830*/  BSSY.RECONVERGENT B0, `(.L_x_404) ;  /* 0x00000c0000007945 */ /* 0x000fe20003800200 */
[----:B------:R-:W-:Y:S02]  /*6840*/  IMAD.U32 R7, RZ, RZ, UR4 ;  /* 0x00000004ff077e24 */ /* 0x000fe4000f8e00ff */
[----:B------:R-:W-:Y:S02]  /*6850*/  IMAD.U32 R16, RZ, RZ, UR5 ;  /* 0x00000005ff107e24 */ /* 0x000fe4000f8e00ff */
[----:B------:R-:W-:Y:S02]  /*6860*/  IMAD.MOV.U32 R18, RZ, RZ, R13 ;  /* 0x000000ffff127224 */ /* 0x000fe400078e000d */
[----:B------:R-:W-:Y:S02]  /*6870*/  IMAD.MOV.U32 R17, RZ, RZ, R12 ;  /* 0x000000ffff117224 */ /* 0x000fe400078e000c */
        /* <DEDUP_REMOVED lines=8> */
[C---:B------:R-:W-:Y:S01]  /*6900*/  IMAD.WIDE.U32 R16, R19.reuse, -0x4e31916d, RZ ;  /* 0xb1ce6e9313107825 */ /* 0x040fe200078e00ff */
[----:B------:R-:W3:Y:S03]  /*6910*/  LDCU.64 UR10, c[0x0][0x388] ;  /* 0x00007100ff0a77ac */ /* 0x000ee60008000a00 */
        /* <DEDUP_REMOVED lines=81> */
[----:B0-----:R-:W-:Y:S02]  /*6e30*/  LOP3.LUT R19, R6, UR4, R19, 0x96, !PT ;  /* 0x0000000406137c12 */ /* 0x001fe4000f8e9613 */
        /* <DEDUP_REMOVED lines=29> */
[----:B------:R-:W0:Y:S01]  /*7010*/  LDCU.128 UR24, c[0x0][0x400] ;  /* 0x00008000ff1877ac */ /* 0x000e220008000c00 */
        /* <DEDUP_REMOVED lines=34> */
[----:B0-----:R-:W-:Y:S02]  /*7240*/  LOP3.LUT R19, R18, UR24, R19, 0x96, !PT ;  /* 0x0000001812137c12 */ /* 0x001fe4000f8e9613 */
        /* <DEDUP_REMOVED lines=21> */
[----:B------:R-:W-:Y:S01]  /*73a0*/  IMAD.MOV.U32 R16, RZ, RZ, RZ ;  /* 0x000000ffff107224 */ /* 0x000fe200078e00ff */
[----:B------:R-:W-:Y:S02]  /*73b0*/  LOP3.LUT R15, R18, UR6, R15, 0xc8, !PT ;  /* 0x00000006120f7c12 */ /* 0x000fe4000f8ec80f */
[----:B------:R-:W-:-:S04]  /*73c0*/  LOP3.LUT R19, R17, UR7, RZ, 0xc0, !PT ;  /* 0x0000000711137c12 */ /* 0x000fc8000f8ec0ff */
[CC--:B------:R-:W-:Y:S02]  /*73d0*/  SHF.L.U32 R6, R19.reuse, R0.reuse, RZ ;  /* 0x0000000013067219 */ /* 0x0c0fe400000006ff */
[----:B------:R-:W-:Y:S02]  /*73e0*/  SHF.L.U64.HI R18, R19, R0, RZ ;  /* 0x0000000013127219 */ /* 0x000fe400000102ff */
[----:B------:R-:W-:-:S04]  /*73f0*/  LOP3.LUT R17, R6, R15, RZ, 0xfc, !PT ;  /* 0x0000000f06117212 */ /* 0x000fc800078efcff */
[----:B---3--:R-:W-:-:S04]  /*7400*/  ISETP.GE.U32.AND P0, PT, R17, UR10, PT ;  /* 0x0000000a11007c0c */ /* 0x008fc8000bf06070 */
[----:B------:R-:W-:-:S04]  /*7410*/  ISETP.GE.U32.AND.EX P0, PT, R18, UR11, PT, P0 ;  /* 0x0000000b12007c0c */ /* 0x000fc8000bf06100 */
[----:B------:R-:W-:-:S09]  /*7420*/  SEL R15, RZ, 0x1, P0 ;  /* 0x00000001ff0f7807 */ /* 0x000fd20000000000 */
.L_x_405:
[----:B------:R-:W-:Y:S05]  /*7430*/  BSYNC.RECONVERGENT B0 ;  /* 0x0000000000007941 */ /* 0x000fea0003800200 */
.L_x_404:
[----:B------:R-:W-:Y:S04]  /*7440*/  BSSY.RECONVERGENT B0, `(.L_x_406) ;  /* 0x00000ba000007945 */ /* 0x000fe80003800200 */
[----:B------:R-:W-:Y:S05]  /*7450*/  @P1 BRA `(.L_x_407) ;  /* 0x0000000800e01947 */ /* 0x000fea0003800000 */
        /* <DEDUP_REMOVED lines=92> */
[----:B------:R-:W-:-:S05]  /*7a20*/  LOP3.LUT R19, R19, UR7, RZ, 0xc0, !PT ;  /* 0x0000000713137c12 */ /* 0x000fca000f8ec0ff */
[----:B------:R-:W-:-:S04]  /*7a30*/  IMAD.WIDE.U32 R2, R19, -0x4e31916d, RZ ;  /* 0xb1ce6e9313027825 */ /* 0x000fc800078e00ff */
[----:B------:R-:W-:Y:S01]  /*7a40*/  IMAD R19, R19, -0x2d48bbf9, R3 ;  /* 0xd2b7440713137824 */ /* 0x000fe200078e0203 */
[----:B------:R-:W-:Y:S02]  /*7a50*/  SHF.R.U32.HI R3, RZ, R5, R8 ;  /* 0x00000005ff037219 */ /* 0x000fe40000011608 */
[----:B------:R-:W-:Y:S02]  /*7a60*/  SHF.L.U32 R2, R2, R4, RZ ;  /* 0x0000000402027219 */ /* 0x000fe400000006ff */
[----:B-1----:R-:W-:Y:S02]  /*7a70*/  LOP3.LUT R19, R8, UR24, R19, 0x96, !PT ;  /* 0x0000001808137c12 */ /* 0x002fe4000f8e9613 */
        /* <DEDUP_REMOVED lines=26> */
[----:B------:R-:W-:Y:S02]  /*7c20*/  SHF.R.U32.HI R3, RZ, R5, R12 ;  /* 0x00000005ff037219 */ /* 0x000fe4000001160c */
[----:B------:R-:W-:Y:S02]  /*7c30*/  SHF.L.U32 R2, R2, R4, RZ ;  /* 0x0000000402027219 */ /* 0x000fe400000006ff */
[----:B--2---:R-:W-:Y:S02]  /*7c40*/  LOP3.LUT R19, R12, UR28, R19, 0x96, !PT ;  /* 0x0000001c0c137c12 */ /* 0x004fe4000f8e9613 */
        /* <DEDUP_REMOVED lines=25> */
[----:B------:R-:W-:Y:S02]  /*7de0*/  SHF.R.U32.HI R3, RZ, R5, R12 ;  /* 0x00000005ff037219 */ /* 0x000fe4000001160c */
[----:B------:R-:W-:Y:S02]  /*7df0*/  SHF.L.U32 R2, R2, R4, RZ ;  /* 0x0000000402027219 */ /* 0x000fe400000006ff */
[----:B0-----:R-:W-:Y:S02]  /*7e00*/  LOP3.LUT R19, R12, UR24, R19, 0x96, !PT ;  /* 0x000000180c137c12 */ /* 0x001fe4000f8e9613 */
        /* <DEDUP_REMOVED lines=29> */
.L_x_407:
[----:B------:R-:W-:Y:S05]  /*7fe0*/  BSYNC.RECONVERGENT B0 ;  /* 0x0000000000007941 */ /* 0x000fea0003800200 */
.L_x_406:
[----:B------:R-:W0:Y:S01]  /*7ff0*/  S2UR UR6, SR_CgaCtaId ;  /* 0x00000000000679c3 */ /* 0x000e220000008800 */
[----:B------:R-:W-:Y:S01]  /*8000*/  SHF.R.U32.HI R2, RZ, 0x5, R30 ;  /* 0x00000005ff027819 */ /* 0x000fe2000001161e */
[----:B------:R-:W-:Y:S01]  /*8010*/  UMOV UR4, 0x400 ;  /* 0x0000040000047882 */ /* 0x000fe20000000000 */
[----:B------:R-:W-:Y:S01]  /*8020*/  IMAD.U32 R3, RZ, RZ, UR5 ;  /* 0x00000005ff037e24 */ /* 0x000fe2000f8e00ff */
[----:B------:R-:W-:Y:S01]  /*8030*/  ISETP.NE.AND P0, PT, R42, RZ, PT ;  /* 0x000000ff2a00720c */ /* 0x000fe20003f05270 */
[----:B------:R-:W-:Y:S02]  /*8040*/  IMAD.MOV.U32 R4, RZ, RZ, R10 ;  /* 0x000000ffff047224 */ /* 0x000fe400078e000a */
[----:B------:R-:W-:Y:S02]  /*8050*/  IMAD R0, R2, 0x60, R32 ;  /* 0x0000006002007824 */ /* 0x000fe400078e0220 */
[----:B------:R-:W-:Y:S02]  /*8060*/  IMAD.MOV.U32 R5, RZ, RZ, R11 ;  /* 0x000000ffff057224 */ /* 0x000fe400078e000b */
[----:B------:R-:W-:-:S02]  /*8070*/  IMAD.MOV.U32 R6, RZ, RZ, R9 ;  /* 0x000000ffff067224 */ /* 0x000fc400078e0009 */
[----:B------:R-:W-:Y:S02]  /*8080*/  IMAD.MOV.U32 R10, RZ, RZ, R15 ;  /* 0x000000ffff0a7224 */ /* 0x000fe400078e000f */
[----:B------:R-:W-:Y:S02]  /*8090*/  IMAD.MOV.U32 R8, RZ, RZ, R17 ;  /* 0x000000ffff087224 */ /* 0x000fe400078e0011 */
[----:B------:R-:W-:Y:S02]  /*80a0*/  IMAD.MOV.U32 R9, RZ, RZ, R18 ;  /* 0x000000ffff097224 */ /* 0x000fe400078e0012 */
[----:B------:R-:W-:Y:S02]  /*80b0*/  IMAD.MOV.U32 R11, RZ, RZ, R16 ;  /* 0x000000ffff0b7224 */ /* 0x000fe400078e0010 */
[----:B------:R-:W-:Y:S01]  /*80c0*/  IMAD.MOV.U32 R15, RZ, RZ, R3 ;  /* 0x000000ffff0f7224 */ /* 0x000fe200078e0003 */
[----:B0-----:R-:W-:-:S06]  /*80d0*/  ULEA UR4, UR6, UR4, 0x18 ;  /* 0x0000000406047291 */ /* 0x001fcc000f8ec0ff */
[----:B------:R-:W-:-:S05]  /*80e0*/  LEA R0, R0, UR4, 0x4 ;  /* 0x0000000400007c11 */ /* 0x000fca000f8e20ff */
[----:B------:R-:W-:Y:S01]  /*80f0*/  IMAD R3, R32, 0x20, R0 ;  /* 0x0000002020037824 */ /* 0x000fe200078e0200 */
[----:B------:R0:W-:Y:S04]  /*8100*/  STS.128 [R0], R4 ;  /* 0x0000000400007388 */ /* 0x0001e80000000c00 */
[----:B------:R0:W-:Y:S04]  /*8110*/  STS.128 [R0+0x200], R8 ;  /* 0x0002000800007388 */ /* 0x0001e80000000c00 */
[----:B------:R0:W-:Y:S01]  /*8120*/  STS.128 [R0+0x400], R12 ;  /* 0x0004000c00007388 */ /* 0x0001e20000000c00 */
[----:B------:R-:W-:-:S03]  /*8130*/  NOP ;  /* 0x0000000000007918 */ /* 0x000fc60000000000 */
[----:B------:R0:W1:Y:S04]  /*8140*/  LDS.128 R20, [R3] ;  /* 0x0000000003147984 */ /* 0x0000680000000c00 */
[----:B------:R0:W2:Y:S04]  /*8150*/  LDS.128 R16, [R3+0x10] ;  /* 0x0000100003107984 */ /* 0x0000a80000000c00 */
[----:B------:R0:W3:Y:S01]  /*8160*/  LDS.128 R12, [R3+0x20] ;  /* 0x00002000030c7984 */ /* 0x0000e20000000c00 */
[----:B------:R-:W-:Y:S06]  /*8170*/  BAR.SYNC.DEFER_BLOCKING 0x0 ;  /* 0x0000000000007b1d */ /* 0x000fec0000010000 */
[----:B------:R-:W-:Y:S05]  /*8180*/  @P0 BRA `(.L_x_408) ;  /* 0x0000000400100947 */ /* 0x000fea0003800000 */
        /* <DEDUP_REMOVED lines=34> */
[----:B------:R-:W-:Y:S02]  /*83b0*/  IMAD.X R10, R4, 0x1, R5, P0 ;  /* 0x00000001040a7824 */ /* 0x000fe400000e0605 */
[----:B------:R-:W-:-:S03]  /*83c0*/  IMAD.MOV.U32 R5, RZ, RZ, R13 ;  /* 0x000000ffff057224 */ /* 0x000fc600078e000d */
[----:B------:R-:W1:Y:S01]  /*83d0*/  SHFL.UP PT, R4, R10, 0x10, RZ ;  /* 0x060000000a047989 */ /* 0x000e6200000e00ff */
[----:B0-----:R-:W-:-:S04]  /*83e0*/  SEL R3, R3, RZ, P1 ;  /* 0x000000ff03037207 */ /* 0x001fc80000800000 */
[----:B------:R-:W-:Y:S02]  /*83f0*/  IADD3 R6, P0, PT, R3, R8, RZ ;  /* 0x0000000803067210 */ /* 0x000fe40007f1e0ff */
        /* <DEDUP_REMOVED lines=29> */
.L_x_408:
        /* <DEDUP_REMOVED lines=41> */
[----:B------:R-:W-:Y:S01]  /*8860*/  SHFL.UP PT, R45, R26, 0x1, RZ ;  /* 0x042000001a2d7989 */ /* 0x000fe200000e00ff */
[----:B------:R-:W-:Y:S01]  /*8870*/  ISETP.NE.AND P1, PT, R32, RZ, PT ;  /* 0x000000ff2000720c */ /* 0x000fe20003f25270 */
[----:B------:R-:W-:Y:S01]  /*8880*/  IMAD.X R27, R4, 0x1, R5, P0 ;  /* 0x00000001041b7824 */ /* 0x000fe200000e0605 */
[----:B------:R-:W-:-:S04]  /*8890*/  ISETP.NE.AND P0, PT, R2, 0x3, PT ;  /* 0x000000030200780c */ /* 0x000fc80003f05270 */
[----:B------:R-:W-:Y:S01]  /*88a0*/  @!P2 STS.128 [R31+0x40], R24 ;  /* 0x000040181f00a388 */ /* 0x000fe20000000c00 */
[----:B------:R-:W-:Y:S06]  /*88b0*/  BAR.SYNC.DEFER_BLOCKING 0x0 ;  /* 0x0000000000007b1d */ /* 0x000fec0000010000 */
[----:B------:R-:W-:Y:S04]  /*88c0*/  SHFL.UP PT, R44, R27, 0x1, RZ ;  /* 0x042000001b2c7989 */ /* 0x000fe800000e00ff */
[----:B------:R-:W-:Y:S04]  /*88d0*/  LDS.64 R6, [UR4+0x48] ;  /* 0x00004804ff067984 */ /* 0x000fe80008000a00 */
[----:B------:R-:W0:Y:S04]  /*88e0*/  LDS.64 R28, [UR4+0x58] ;  /* 0x00005804ff1c7984 */ /* 0x000e280008000a00 */
[----:B------:R-:W1:Y:S04]  /*88f0*/  LDS.64 R4, [UR4+0x68] ;  /* 0x00006804ff047984 */ /* 0x000e680008000a00 */
[----:B------:R-:W2:Y:S01]  /*8900*/  LDS.128 R8, [UR4+0x70] ;  /* 0x00007004ff087984 */ /* 0x000ea20008000c00 */
[----:B0-----:R-:W-:-:S04]  /*8910*/  IADD3 R3, P2, PT, R6, R28, RZ ;  /* 0x0000001c06037210 */ /* 0x001fc80007f5e0ff */
[----:B------:R-:W-:Y:S01]  /*8920*/  SEL R2, R3, R6, !P4 ;  /* 0x0000000603027207 */ /* 0x000fe20006000000 */
[----:B------:R-:W-:Y:S01]  /*8930*/  IMAD.X R29, R7, 0x1, R29, P2 ;  /* 0x00000001071d7824 */ /* 0x000fe200010e061d */
[----:B-1----:R-:W-:Y:S02]  /*8940*/  IADD3 R27, P3, PT, R4, R3, RZ ;  /* 0x00000003041b7210 */ /* 0x002fe40007f7e0ff */
[----:B------:R-:W-:Y:S02]  /*8950*/  SEL R6, R45, RZ, P1 ;  /* 0x000000ff2d067207 */ /* 0x000fe40000800000 */
[----:B------:R-:W-:Y:S01]  /*8960*/  SEL R3, R27, R2, !P0 ;  /* 0x000000021b037207 */ /* 0x000fe20004000000 */
[----:B------:R-:W-:Y:S01]  /*8970*/  IMAD.X R5, R5, 0x1, R29, P3 ;  /* 0x0000000105057824 */ /* 0x000fe200018e061d */
[----:B------:R-:W-:Y:S02]  /*8980*/  SEL R2, R29, R7, !P4 ;  /* 0x000000071d027207 */ /* 0x000fe40006000000 */
[----:B------:R-:W-:-:S02]  /*8990*/  SEL R7, R44, RZ, P1 ;  /* 0x000000ff2c077207 */ /* 0x000fc40000800000 */
[----:B------:R-:W-:Y:S02]  /*89a0*/  ISETP.GT.U32.AND P1, PT, R30, 0x1f, PT ;  /* 0x0000001f1e00780c */ /* 0x000fe40003f24070 */
[----:B------:R-:W-:Y:S02]  /*89b0*/  IADD3 R6, P2, PT, R6, R3, RZ ;  /* 0x0000000306067210 */ /* 0x000fe40007f5e0ff */
[----:B------:R-:W-:Y:S02]  /*89c0*/  SEL R2, R5, R2, !P0 ;  /* 0x0000000205027207 */ /* 0x000fe40004000000 */
[----:B--2---:R-:W-:Y:S02]  /*89d0*/  IADD3 R26, P0, PT, R10, R27, RZ ;  /* 0x0000001b0a1a7210 */ /* 0x004fe40007f1e0ff */
[----:B------:R-:W-:Y:S01]  /*89e0*/  ISETP.GE.U32.AND P3, PT, R30, 0x20, PT ;  /* 0x000000201e00780c */ /* 0x000fe20003f66070 */
[----:B------:R-:W-:Y:S02]  /*89f0*/  IMAD.X R7, R7, 0x1, R2, P2 ;  /* 0x0000000107077824 */ /* 0x000fe400010e0602 */
[----:B------:R-:W-:Y:S01]  /*8a00*/  IMAD.X R27, R11, 0x1, R5, P0 ;  /* 0x000000010b1b7824 */ /* 0x000fe200000e0605 */
[----:B------:R-:W-:-:S02]  /*8a10*/  SEL R45, R45, R6, !P3 ;  /* 0x000000062d2d7207 */ /* 0x000fc40005800000 */
[----:B------:R-:W-:Y:S01]  /*8a20*/  SEL R44, R44, R7, !P3 ;  /* 0x000000072c2c7207 */ /* 0x000fe20005800000 */
[----:B------:R-:W-:Y:S06]  /*8a30*/  @P1 BRA `(.L_x_410) ;  /* 0x0000001000a81947 */ /* 0x000fec0003800000 */
        /* <DEDUP_REMOVED lines=16> */
.L_x_412:
[----:B------:R-:W-:Y:S05]  /*8b40*/  BSYNC.RECONVERGENT B0 ;  /* 0x0000000000007941 */ /* 0x000fea0003800200 */
.L_x_411:
[----:B------:R-:W0:Y:S01]  /*8b50*/  LDCU UR5, c[0x0][0x370] ;  /* 0x00006e00ff0577ac */ /* 0x000e220008000800 */
[----:B-1----:R-:W-:-:S05]  /*8b60*/  LOP3.LUT R3, RZ, R30, RZ, 0x33, !PT ;  /* 0x0000001eff037212 */ /* 0x002fca00078e33ff */
[----:B------:R-:W-:Y:S01]  /*8b70*/  IMAD.IADD R2, R42, 0x1, R3 ;  /* 0x000000012a027824 */ /* 0x000fe200078e0203 */
[----:B0-----:R-:W-:-:S09]  /*8b80*/  UISETP.GT.U32.AND UP0, UPT, UR5, 0x1f3, UPT ;  /* 0x000001f30500788c */ /* 0x001fd2000bf04070 */
[----:B------:R-:W-:Y:S05]  /*8b90*/  BRA.U UP0, `(.L_x_413) ;  /* 0x0000000100087547 */ /* 0x000fea000b800000 */
[----:B------:R0:W-:Y:S06]  /*8ba0*/  MEMBAR.SC.CTA ;  /* 0x0000000000007992 */ /* 0x0001ec0000000000 */
[----:B0-----:R-:W-:Y:S05]  /*8bb0*/  BRA `(.L_x_414) ;  /* 0x0000000000087947 */ /* 0x001fea0003800000 */
.L_x_413:
[----:B------:R-:W-:Y:S05]  /*8bc0*/  NANOSLEEP 0x1c2 ;  /* 0x000001c20000795d */ /* 0x000fea0003800000 */
[----:B------:R-:W-:Y:S01]  /*8bd0*/  NOP ;  /* 0x0000000000007918 */ /* 0x000fe20000000000 */
.L_x_414:
[----:B------:R-:W0:Y:S02]  /*8be0*/  LDC.64 R4, c[0x0][0x438] ;  /* 0x00010e00ff047b82 */ /* 0x000e240000000a00 */
[----:B0-----:R-:W-:-:S07]  /*8bf0*/  IMAD.WIDE R4, R2, 0x4, R4 ;  /* 0x0000000402047825 */ /* 0x001fce00078e0204 */
.L_x_416:
        /* <DEDUP_REMOVED lines=10> */
.L_x_577:
        /* <DEDUP_REMOVED lines=11> */
.L_x_418:
[----:B------:R-:W0:Y:S02]  /*8d50*/  LDC.64 R10, c[0x0][0x448] ;  /* 0x00011200ff0a7b82 */ /* 0x000e240000000a00 */
[----:B0-----:R-:W-:-:S05]  /*8d60*/  IMAD.WIDE R10, R2, 0x10, R10 ;  /* 0x00000010020a7825 */ /* 0x001fca00078e020a */
[----:B------:R0:W5:Y:S04]  /*8d70*/  LD.E.64.STRONG.GPU R28, desc[UR8][R10.64+0x200] ;  /* 0x000200080a1c7980 */ /* 0x000168000c10fb00 */
[----:B------:R0:W5:Y:S02]  /*8d80*/  LD.E.64.STRONG.GPU R4, desc[UR8][R10.64+0x208] ;  /* 0x000208080a047980 */ /* 0x000164000c10fb00 */
.L_x_419:
[----:B------:R-:W-:Y:S05]  /*8d90*/  BSYNC.RECONVERGENT B0 ;  /* 0x0000000000007941 */ /* 0x000fea0003800200 */
.L_x_417:
[----:B------:R-:W-:-:S03]  /*8da0*/  UMOV UR5, 0xffffffff ;  /* 0xffffffff00057882 */ /* 0x000fc60000000000 */
[----:B------:R-:W-:Y:S05]  /*8db0*/  BRA.DIV UR5, `(.L_x_420) ;  /* 0x0000002e057c7947 */ /* 0x000fea000b800000 */
[----:B------:R-:W-:-:S07]  /*8dc0*/  VOTE.ANY R37, PT, !P0 ;  /* 0x0000000000257806 */ /* 0x000fce00040e0100 */
.L_x_580:
[----:B------:R-:W2:Y:S01]  /*8dd0*/  S2R R3, SR_GEMASK ;  /* 0x0000000000037919 */ /* 0x000ea20000003c00 */
[----:B------:R-:W-:Y:S01]  /*8de0*/  UMOV UR5, 0xffffffff ;  /* 0xffffffff00057882 */ /* 0x000fe20000000000 */
[----:B--2---:R-:W-:-:S05]  /*8df0*/  LOP3.LUT R37, R37, 0x80000000, R3, 0xec, !PT ;  /* 0x8000000025257812 */ /* 0x004fca00078eec03 */
[----:B01----:R-:W-:-:S05]  /*8e00*/  VIADD R10, R37, 0xffffffff ;  /* 0xffffffff250a7836 */ /* 0x003fca0000000000 */
[----:B------:R-:W-:-:S04]  /*8e10*/  LOP3.LUT R10, R37, R10, RZ, 0xc, !PT ;  /* 0x0000000a250a7212 */ /* 0x000fc800078e0cff */
[----:B------:R0:W1:Y:S01]  /*8e20*/  POPC R38, R10 ;  /* 0x0000000a00267309 */ /* 0x0000620000000000 */
[----:B------:R-:W-:Y:S05]  /*8e30*/  BRA.DIV UR5, `(.L_x_421) ;  /* 0x0000002e057c7947 */ /* 0x000fea000b800000 */
.L_x_583:
[----:B------:R-:W-:-:S03]  /*8e40*/  UMOV UR5, 0xffffffff ;  /* 0xffffffff00057882 */ /* 0x000fc60000000000 */
[----:B------:R-:W-:Y:S05]  /*8e50*/  BRA.DIV UR5, `(.L_x_422) ;  /* 0x0000002e05987947 */ /* 0x000fea000b800000 */
.L_x_586:
[----:B------:R-:W-:-:S03]  /*8e60*/  UMOV UR5, 0xffffffff ;  /* 0xffffffff00057882 */ /* 0x000fc60000000000 */
[----:B------:R-:W-:Y:S05]  /*8e70*/  BRA.DIV UR5, `(.L_x_423) ;  /* 0x0000002e05b47947 */ /* 0x000fea000b800000 */
[----:B-1---5:R1:W2:Y:S04]  /*8e80*/  SHFL.DOWN PT, R3, R4, 0x1, R38 ;  /* 0x0820000004037989 */ /* 0x0222a800000e0026 */
[----:B------:R1:W3:Y:S02]  /*8e90*/  SHFL.DOWN PT, R7, R5, 0x1, R38 ;  /* 0x0820000005077989 */ /* 0x0002e400000e0026 */
.L_x_590:
[----:B------:R-:W4:Y:S01]  /*8ea0*/  S2R R36, SR_LANEID ;  /* 0x0000000000247919 */ /* 0x000f220000000000 */
[----:B------:R-:W-:Y:S01]  /*8eb0*/  UMOV UR5, 0xffffffff ;  /* 0xffffffff00057882 */ /* 0x000fe20000000000 */
[----:B----4-:R-:W-:-:S04]  /*8ec0*/  ISETP.GE.AND P0, PT, R36, R38, PT ;  /* 0x000000262400720c */ /* 0x010fc80003f06270 */
[----:B--2---:R-:W-:Y:S02]  /*8ed0*/  SEL R3, R3, RZ, !P0 ;  /* 0x000000ff03037207 */ /* 0x004fe40004000000 */
[----:B---3--:R-:W-:Y:S02]  /*8ee0*/  SEL R7, R7, RZ, !P0 ;  /* 0x000000ff07077207 */ /* 0x008fe40004000000 */
[----:B0-----:R-:W-:Y:S01]  /*8ef0*/  IADD3 R10, P1, PT, R4, R3, RZ ;  /* 0x00000003040a7210 */ /* 0x001fe20007f3e0ff */
[----:B------:R-:W-:-:S12]  /*8f00*/  BRA.DIV UR5, `(.L_x_424) ;  /* 0x0000002e05d47947 */ /* 0x000fd8000b800000 */
.L_x_593:
[----:B------:R-:W-:-:S03]  /*8f10*/  UMOV UR5, 0xffffffff ;  /* 0xffffffff00057882 */ /* 0x000fc60000000000 */
[----:B------:R-:W-:Y:S05]  /*8f20*/  BRA.DIV UR5, `(.L_x_425) ;  /* 0x0000002e05f07947 */ /* 0x000fea000b800000 */
.L_x_596:
[----:B------:R-:W-:Y:S01]  /*8f30*/  UMOV UR5, 0xffffffff ;  /* 0xffffffff00057882 */ /* 0x000fe20000000000 */
[----:B-1----:R-:W-:Y:S02]  /*8f40*/  IMAD.X R5, R5, 0x1, R7, P1 ;  /* 0x0000000105057824 */ /* 0x002fe400008e0607 */
[----:B------:R-:W-:Y:S05]  /*8f50*/  BRA.DIV UR5, `(.L_x_426) ;  /* 0x0000003205087947 */ /* 0x000fea000b800000 */
[----:B------:R0:W1:Y:S04]  /*8f60*/  SHFL.DOWN PT, R3, R10, 0x2, R38 ;  /* 0x084000000a037989 */ /* 0x00006800000e0026 */
[----:B------:R0:W2:Y:S02]  /*8f70*/  SHFL.DOWN PT, R4, R5, 0x2, R38 ;  /* 0x0840000005047989 */ /* 0x0000a400000e0026 */
.L_x_600:
[----:B------:R-:W-:Y:S01]  /*8f80*/  VIADD R7, R36, 0x2 ;  /* 0x0000000224077836 */ /* 0x000fe20000000000 */
[----:B------:R-:W-:-:S04]  /*8f90*/  UMOV UR5, 0xffffffff ;  /* 0xffffffff00057882 */ /* 0x000fc80000000000 */
[----:B------:R-:W-:-:S04]  /*8fa0*/  ISETP.GT.AND P0, PT, R7, R38, PT ;  /* 0x000000260700720c */ /* 0x000fc80003f04270 */
[----:B-1----:R-:W-:Y:S02]  /*8fb0*/  SEL R3, R3, RZ, !P0 ;  /* 0x000000ff03037207 */ /* 0x002fe40004000000 */
[----:B--2---:R-:W-:Y:S02]  /*8fc0*/  SEL R4, R4, RZ, !P0 ;  /* 0x000000ff04047207 */ /* 0x004fe40004000000 */
[----:B------:R-:W-:Y:S01]  /*8fd0*/  IADD3 R7, P1, PT, R3, R10, RZ ;  /* 0x0000000a03077210 */ /* 0x000fe20007f3e0ff */
[----:B------:R-:W-:-:S12]  /*8fe0*/  BRA.DIV UR5, `(.L_x_427) ;  /* 0x0000003205287947 */ /* 0x000fd8000b800000 */
.L_x_603:
[----:B------:R-:W-:-:S03]  /*8ff0*/  UMOV UR5, 0xffffffff ;  /* 0xffffffff00057882 */ /* 0x000fc60000000000 */
[----:B------:R-:W-:Y:S05]  /*9000*/  BRA.DIV UR5, `(.L_x_428) ;  /* 0x0000003205447947 */ /* 0x000fea000b800000 */
.L_x_606:
[----:B------:R-:W-:Y:S01]  /*9010*/  UMOV UR5, 0xffffffff ;  /* 0xffffffff00057882 */ /* 0x000fe20000000000 */
[----:B0-----:R-:W-:Y:S02]  /*9020*/  IMAD.X R5, R4, 0x1, R5, P1 ;  /* 0x0000000104057824 */ /* 0x001fe400008e0605 */
[----:B------:R-:W-:Y:S05]  /*9030*/  BRA.DIV UR5, `(.L_x_429) ;  /* 0x00000032055c7947 */ /* 0x000fea000b800000 */
[----:B------:R0:W1:Y:S04]  /*9040*/  SHFL.DOWN PT, R3, R7, 0x4, R38 ;  /* 0x0880000007037989 */ /* 0x00006800000e0026 */
[----:B------:R0:W2:Y:S02]  /*9050*/  SHFL.DOWN PT, R4, R5, 0x4, R38 ;  /* 0x0880000005047989 */ /* 0x0000a400000e0026 */
.L_x_610:
[----:B------:R-:W-:Y:S01]  /*9060*/  VIADD R10, R36, 0x4 ;  /* 0x00000004240a7836 */ /* 0x000fe20000000000 */
[----:B------:R-:W-:-:S04]  /*9070*/  UMOV UR5, 0xffffffff ;  /* 0xffffffff00057882 */ /* 0x000fc80000000000 */
[----:B------:R-:W-:-:S04]  /*9080*/  ISETP.GT.AND P0, PT, R10, R38, PT ;  /* 0x000000260a00720c */ /* 0x000fc80003f04270 */
[----:B-1----:R-:W-:Y:S02]  /*9090*/  SEL R3, R3, RZ, !P0 ;  /* 0x000000ff03037207 */ /* 0x002fe40004000000 */
[----:B--2---:R-:W-:Y:S02]  /*90a0*/  SEL R4, R4, RZ, !P0 ;  /* 0x000000ff04047207 */ /* 0x004fe40004000000 */
[----:B0-----:R-:W-:Y:S01]  /*90b0*/  IADD3 R7, P1, PT, R3, R7, RZ ;  /* 0x0000000703077210 */ /* 0x001fe20007f3e0ff */
[----:B------:R-:W-:-:S12]  /*90c0*/  BRA.DIV UR5, `(.L_x_430) ;  /* 0x00000032057c7947 */ /* 0x000fd8000b800000 */
.L_x_613:
[----:B------:R-:W-:-:S03]  /*90d0*/  UMOV UR5, 0xffffffff ;  /* 0xffffffff00057882 */ /* 0x000fc60000000000 */
[----:B------:R-:W-:Y:S05]  /*90e0*/  BRA.DIV UR5, `(.L_x_431) ;  /* 0x0000003205987947 */ /* 0x000fea000b800000 */
.L_x_616:
[----:B------:R-:W-:Y:S01]  /*90f0*/  UMOV UR5, 0xffffffff ;  /* 0xffffffff00057882 */ /* 0x000fe20000000000 */
[----:B------:R-:W-:Y:S02]  /*9100*/  IMAD.X R32, R4, 0x1, R5, P1 ;  /* 0x0000000104207824 */ /* 0x000fe400008e0605 */
[----:B------:R-:W-:Y:S05]  /*9110*/  BRA.DIV UR5, `(.L_x_432) ;  /* 0x0000003205b07947 */ /* 0x000fea000b800000 */
[----:B------:R0:W1:Y:S04]  /*9120*/  SHFL.DOWN PT, R3, R7, 0x8, R38 ;  /* 0x0900000007037989 */ /* 0x00006800000e0026 */
[----:B------:R0:W2:Y:S02]  /*9130*/  SHFL.DOWN PT, R5, R32, 0x8, R38 ;  /* 0x0900000020057989 */ /* 0x0000a400000e0026 */
.L_x_620:
[----:B------:R-:W-:Y:S01]  /*9140*/  VIADD R4, R36, 0x8 ;  /* 0x0000000824047836 */ /* 0x000fe20000000000 */
[----:B------:R-:W-:-:S04]  /*9150*/  UMOV UR5, 0xffffffff ;  /* 0xffffffff00057882 */ /* 0x000fc80000000000 */
[----:B------:R-:W-:-:S04]  /*9160*/  ISETP.GT.AND P0, PT, R4, R38, PT ;  /* 0x000000260400720c */ /* 0x000fc80003f04270 */
[----:B-1----:R-:W-:Y:S02]  /*9170*/  SEL R3, R3, RZ, !P0 ;  /* 0x000000ff03037207 */ /* 0x002fe40004000000 */
[----:B--2---:R-:W-:Y:S02]  /*9180*/  SEL R5, R5, RZ, !P0 ;  /* 0x000000ff05057207 */ /* 0x004fe40004000000 */
[----:B------:R-:W-:Y:S01]  /*9190*/  IADD3 R4, P1, PT, R3, R7, RZ ;  /* 0x0000000703047210 */ /* 0x000fe20007f3e0ff */
[----:B------:R-:W-:-:S12]  /*91a0*/  BRA.DIV UR5, `(.L_x_433) ;  /* 0x0000003205d07947 */ /* 0x000fd8000b800000 */
.L_x_623:
[----:B------:R-:W-:-:S03]  /*91b0*/  UMOV UR5, 0xffffffff ;  /* 0xffffffff00057882 */ /* 0x000fc60000000000 */
[----:B------:R-:W-:Y:S05]  /*91c0*/  BRA.DIV UR5, `(.L_x_434) ;  /* 0x0000003205ec7947 */ /* 0x000fea000b800000 */
.L_x_626:
[----:B------:R-:W-:Y:S01]  /*91d0*/  UMOV UR5, 0xffffffff ;  /* 0xffffffff00057882 */ /* 0x000fe20000000000 */
[----:B0-----:R-:W-:Y:S02]  /*91e0*/  IMAD.X R32, R5, 0x1, R32, P1 ;  /* 0x0000000105207824 */ /* 0x001fe400008e0620 */
        /* <DEDUP_REMOVED lines=20> */
.L_x_631:
[----:B------:R-:W-:Y:S05]  /*9330*/  @!P0 BRA `(.L_x_436) ;  /* 0x0000000400d08947 */ /* 0x000fea0003800000 */
.L_x_458:
[----:B------:R-:W-:Y:S01]  /*9340*/  IMAD.MOV.U32 R34, RZ, RZ, R7 ;  /* 0x000000ffff227224 */ /* 0x000fe200078e0007 */
[----:B------:R-:W-:Y:S05]  /*9350*/  YIELD ;  /* 0x0000000000007946 */ /* 0x000fea0003800000 */
[----:B------:R-:W-:Y:S02]  /*9360*/  IMAD.MOV.U32 R35, RZ, RZ, R25 ;  /* 0x000000ffff237224 */ /* 0x000fe400078e0019 */
[----:B-1----:R-:W-:-:S07]  /*9370*/  IMAD.WIDE R34, R2, 0x4, R34 ;  /* 0x0000000402227825 */ /* 0x002fce00078e0222 */
.L_x_438:
        /* <DEDUP_REMOVED lines=10> */
.L_x_634:
        /* <DEDUP_REMOVED lines=12> */
.L_x_440:
[----:B------:R-:W-:Y:S02]  /*94e0*/  IMAD.MOV.U32 R30, RZ, RZ, R6 ;  /* 0x000000ffff1e7224 */ /* 0x000fe400078e0006 */
[----:B------:R-:W-:Y:S02]  /*94f0*/  IMAD.MOV.U32 R31, RZ, RZ, R24 ;  /* 0x000000ffff1f7224 */ /* 0x000fe400078e0018 */
[----:B------:R-:W-:-:S05]  /*9500*/  IMAD.WIDE R30, R2, 0x10, R30 ;  /* 0x00000010021e7825 */ /* 0x000fca00078e021e */
[----:B------:R0:W5:Y:S04]  /*9510*/  LD.E.64.STRONG.GPU R32, desc[UR8][R30.64+-0x200] ;  /* 0xfffe00081e207980 */ /* 0x000168000c10fb00 */
[----:B0-----:R-:W5:Y:S02]  /*9520*/  LD.E.64.STRONG.GPU R30, desc[UR8][R30.64+-0x1f8] ;  /* 0xfffe08081e1e7980 */ /* 0x001f64000c10fb00 */
.L_x_441:
[----:B------:R-:W-:Y:S05]  /*9530*/  BSYNC.RECONVERGENT B0 ;  /* 0x0000000000007941 */ /* 0x000fea0003800200 */
.L_x_439:
[----:B------:R-:W-:-:S03]  /*9540*/  UMOV UR5, 0xffffffff ;  /* 0xffffffff00057882 */ /* 0x000fc60000000000 */
[----:B------:R-:W-:Y:S05]  /*9550*/  BRA.DIV UR5, `(.L_x_442) ;  /* 0x0000003205d87947 */ /* 0x000fea000b800000 */
[----:B------:R-:W-:-:S07]  /*9560*/  VOTE.ANY R37, PT, !P0 ;  /* 0x0000000000257806 */ /* 0x000fce00040e0100 */
.L_x_637:
[----:B------:R-:W0:Y:S01]  /*9570*/  S2R R34, SR_GEMASK ;  /* 0x0000000000227919 */ /* 0x000e220000003c00 */
[----:B------:R-:W-:Y:S01]  /*9580*/  UMOV UR5, 0xffffffff ;  /* 0xffffffff00057882 */ /* 0x000fe20000000000 */
[----:B0-----:R-:W-:-:S05]  /*9590*/  LOP3.LUT R34, R37, 0x80000000, R34, 0xec, !PT ;  /* 0x8000000025227812 */ /* 0x001fca00078eec22 */
[----:B------:R-:W-:-:S05]  /*95a0*/  VIADD R35, R34, 0xffffffff ;  /* 0xffffffff22237836 */ /* 0x000fca0000000000 */
[----:B------:R-:W-:-:S04]  /*95b0*/  LOP3.LUT R35, R34, R35, RZ, 0xc, !PT ;  /* 0x0000002322237212 */ /* 0x000fc800078e0cff */
[----:B------:R0:W1:Y:S01]  /*95c0*/  POPC R38, R35 ;  /* 0x0000002300267309 */ /* 0x0000620000000000 */
[----:B------:R-:W-:Y:S05]  /*95d0*/  BRA.DIV UR5, `(.L_x_443) ;  /* 0x0000003205d87947 */ /* 0x000fea000b800000 */
.L_x_640:
[----:B------:R-:W-:-:S03]  /*95e0*/  UMOV UR5, 0xffffffff ;  /* 0xffffffff00057882 */ /* 0x000fc60000000000 */
[----:B------:R-:W-:Y:S05]  /*95f0*/  BRA.DIV UR5, `(.L_x_444) ;  /* 0x0000003205f47947 */ /* 0x000fea000b800000 */
.L_x_643:
[----:B------:R-:W-:-:S03]  /*9600*/  UMOV UR5, 0xffffffff ;  /* 0xffffffff00057882 */ /* 0x000fc60000000000 */
[----:B------:R-:W-:Y:S05]  /*9610*/  BRA.DIV UR5, `(.L_x_445) ;  /* 0x0000003605107947 */ /* 0x000fea000b800000 */
[----:B-1---5:R1:W2:Y:S04]  /*9620*/  SHFL.DOWN PT, R40, R30, 0x1, R38 ;  /* 0x082000001e287989 */ /* 0x0222a800000e0026 */
[----:B------:R1:W3:Y:S02]  /*9630*/  SHFL.DOWN PT, R34, R31, 0x1, R38 ;  /* 0x082000001f227989 */ /* 0x0002e400000e0026 */
.L_x_647:
[----:B0-----:R-:W0:Y:S01]  /*9640*/  S2R R35, SR_LANEID ;  /* 0x0000000000237919 */ /* 0x001e220000000000 */
[----:B------:R-:W-:Y:S01]  /*9650*/  UMOV UR5, 0xffffffff ;  /* 0xffffffff00057882 */ /* 0x000fe20000000000 */
[----:B0-----:R-:W-:-:S04]  /*9660*/  ISETP.GE.AND P0, PT, R35, R38, PT ;  /* 0x000000262300720c */ /* 0x001fc80003f06270 */
[----:B--2---:R-:W-:-:S04]  /*9670*/  SEL R40, R40, RZ, !P0 ;  /* 0x000000ff28287207 */ /* 0x004fc80004000000 */
[----:B------:R-:W-:Y:S02]  /*9680*/  IADD3 R41, P1, PT, R30, R40, RZ ;  /* 0x000000281e297210 */ /* 0x000fe40007f3e0ff */
[----:B---3--:R-:W-:Y:S01]  /*9690*/  SEL R40, R34, RZ, !P0 ;  /* 0x000000ff22287207 */ /* 0x008fe20004000000 */
[----:B------:R-:W-:Y:S10]  /*96a0*/  BRA.DIV UR5, `(.L_x_446) ;  /* 0x0000003605307947 */ /* 0x000ff4000b800000 */
.L_x_650:
[----:B------:R-:W-:-:S03]  /*96b0*/  UMOV UR5, 0xffffffff ;  /* 0xffffffff00057882 */ /* 0x000fc60000000000 */
[----:B------:R-:W-:Y:S05]  /*96c0*/  BRA.DIV UR5, `(.L_x_447) ;  /* 0x00000036054c7947 */ /* 0x000fea000b800000 */
.L_x_653:
[----:B------:R-:W-:Y:S01]  /*96d0*/  UMOV UR5, 0xffffffff ;  /* 0xffffffff00057882 */ /* 0x000fe20000000000 */
[----:B------:R-:W-:Y:S02]  /*96e0*/  IMAD.X R40, R31, 0x1, R40, P1 ;  /* 0x000000011f287824 */ /* 0x000fe400008e0628 */
[----:B------:R-:W-:Y:S05]  /*96f0*/  BRA.DIV UR5, `(.L_x_448) ;  /* 0x0000003605647947 */ /* 0x000fea000b800000 */
[----:B------:R0:W2:Y:S04]  /*9700*/  SHFL.DOWN PT, R43, R41, 0x2, R38 ;  /* 0x08400000292b7989 */ /* 0x0000a800000e0026 */
[----:B------:R0:W3:Y:S02]  /*9710*/  SHFL.DOWN PT, R34, R40, 0x2, R38 ;  /* 0x0840000028227989 */ /* 0x0000e400000e0026 */
.L_x_657:
[----:B------:R-:W4:Y:S01]  /*9720*/  S2R R35, SR_LANEID ;  /* 0x0000000000237919 */ /* 0x000f220000000000 */
[----:B------:R-:W-:Y:S01]  /*9730*/  UMOV UR5, 0xffffffff ;  /* 0xffffffff00057882 */ /* 0x000fe20000000000 */
[----:B----4-:R-:W-:-:S05]  /*9740*/  VIADD R35, R35, 0x2 ;  /* 0x0000000223237836 */ /* 0x010fca0000000000 */
[----:B------:R-:W-:-:S04]  /*9750*/  ISETP.GT.AND P0, PT, R35, R38, PT ;  /* 0x000000262300720c */ /* 0x000fc80003f04270 */
[----:B--2---:R-:W-:Y:S02]  /*9760*/  SEL R43, R43, RZ, !P0 ;  /* 0x000000ff2b2b7207 */ /* 0x004fe40004000000 */
[----:B---3--:R-:W-:Y:S02]  /*9770*/  SEL R34, R34, RZ, !P0 ;  /* 0x000000ff22227207 */ /* 0x008fe40004000000 */
[----:B0-----:R-:W-:-:S05]  /*9780*/  IADD3 R41, P1, PT, R43, R41, RZ ;  /* 0x000000292b297210 */ /* 0x001fca0007f3e0ff */
[----:B------:R-:W-:Y:S01]  /*9790*/  IMAD.X R40, R34, 0x1, R40, P1 ;  /* 0x0000000122287824 */ /* 0x000fe200008e0628 */
[----:B------:R-:W-:Y:S07]  /*97a0*/  BRA.DIV UR5, `(.L_x_449) ;  /* 0x00000036057c7947 */ /* 0x000fee000b800000 */
.L_x_660:
[----:B------:R-:W-:-:S03]  /*97b0*/  UMOV UR5, 0xffffffff ;  /* 0xffffffff00057882 */ /* 0x000fc60000000000 */
[----:B------:R-:W-:Y:S05]  /*97c0*/  BRA.DIV UR5, `(.L_x_450) ;  /* 0x0000003605987947 */ /* 0x000fea000b800000 */
.L_x_663:
[----:B------:R-:W-:-:S03]  /*97d0*/  UMOV UR5, 0xffffffff ;  /* 0xffffffff00057882 */ /* 0x000fc60000000000 */
[----:B------:R-:W-:Y:S05]  /*97e0*/  BRA.DIV UR5, `(.L_x_451) ;  /* 0x0000003605b47947 */ /* 0x000fea000b800000 */
[----:B------:R0:W2:Y:S04]  /*97f0*/  SHFL.DOWN PT, R43, R41, 0x4, R38 ;  /* 0x08800000292b7989 */ /* 0x0000a800000e0026 */
[----:B------:R0:W3:Y:S02]  /*9800*/  SHFL.DOWN PT, R34, R40, 0x4, R38 ;  /* 0x0880000028227989 */ /* 0x0000e400000e0026 */
.L_x_667:
        /* <DEDUP_REMOVED lines=9> */
.L_x_670:
[----:B------:R-:W-:-:S03]  /*98a0*/  UMOV UR5, 0xffffffff ;  /* 0xffffffff00057882 */ /* 0x000fc60000000000 */
[----:B------:R-:W-:Y:S05]  /*98b0*/  BRA.DIV UR5, `(.L_x_453) ;  /* 0x0000003605e87947 */ /* 0x000fea000b800000 */
.L_x_673:
[----:B------:R-:W-:-:S03]  /*98c0*/  UMOV UR5, 0xffffffff ;  /* 0xffffffff00057882 */ /* 0x000fc60000000000 */
[----:B------:R-:W-:Y:S05]  /*98d0*/  BRA.DIV UR5, `(.L_x_454) ;  /* 0x0000003a05047947 */ /* 0x000fea000b800000 */
[----:B------:R0:W2:Y:S04]  /*98e0*/  SHFL.DOWN PT, R43, R41, 0x8, R38 ;  /* 0x09000000292b7989 */ /* 0x0000a800000e0026 */
[----:B------:R0:W3:Y:S02]  /*98f0*/  SHFL.DOWN PT, R34, R40, 0x8, R38 ;  /* 0x0900000028227989 */ /* 0x0000e400000e0026 */
.L_x_677:
        /* <DEDUP_REMOVED lines=9> */
.L_x_680:
[----:B------:R-:W-:-:S03]  /*9990*/  UMOV UR5, 0xffffffff ;  /* 0xffffffff00057882 */ /* 0x000fc60000000000 */
[----:B------:R-:W-:Y:S05]  /*99a0*/  BRA.DIV UR5, `(.L_x_456) ;  /* 0x0000003a05387947 */ /* 0x000fea000b800000 */
.L_x_683:
[----:B------:R-:W-:-:S03]  /*99b0*/  UMOV UR5, 0xffffffff ;  /* 0xffffffff00057882 */ /* 0x000fc60000000000 */
        /* <DEDUP_REMOVED lines=11> */
.L_x_688:
[----:B------:R-:W-:Y:S05]  /*9a70*/  @P0 BRA `(.L_x_458) ;  /* 0xfffffff800300947 */ /* 0x000fea000383ffff */
.L_x_436:
[----:B------:R-:W0:Y:S01]  /*9a80*/  S2R R35, SR_LANEID ;  /* 0x0000000000237919 */ /* 0x000e220000000000 */
[----:B------:R-:W-:Y:S01]  /*9a90*/  BSSY.RECONVERGENT B0, `(.L_x_459) ;  /* 0x000001e000007945 */ /* 0x000fe20003800200 */
[----:B------:R-:W-:Y:S01]  /*9aa0*/  IMAD.MOV.U32 R5, RZ, RZ, R10 ;  /* 0x000000ffff057224 */ /* 0x000fe200078e000a */
[----:B------:R-:W2:Y:S01]  /*9ab0*/  S2R R34, SR_TID.X ;  /* 0x0000000000227919 */ /* 0x000ea20000002100 */
[----:B0-----:R-:W-:Y:S02]  /*9ac0*/  ISETP.NE.AND P1, PT, R35, RZ, PT ;  /* 0x000000ff2300720c */ /* 0x001fe40003f25270 */
[----:B--2---:R-:W-:-:S11]  /*9ad0*/  ISETP.NE.AND P0, PT, R34, RZ, PT ;  /* 0x000000ff2200720c */ /* 0x004fd60003f05270 */
[----:B------:R-:W1:Y:S01]  /*9ae0*/  @!P1 S2R R3, SR_CgaCtaId ;  /* 0x0000000000039919 */ /* 0x000e620000008800 */
[----:B------:R-:W-:-:S04]  /*9af0*/  @!P1 MOV R2, 0x400 ;  /* 0x0000040000029802 */ /* 0x000fc80000000f00 */
[----:B-1----:R-:W-:Y:S01]  /*9b00*/  @!P1 LEA R31, R3, R2, 0x18 ;  /* 0x00000002031f9211 */ /* 0x002fe200078ec0ff */
[----:B------:R-:W-:Y:S06]  /*9b10*/  @P0 BRA `(.L_x_460) ;  /* 0x0000000000540947 */ /* 0x000fec0003800000 */
[----:B------:R-:W0:Y:S01]  /*9b20*/  S2UR UR6, SR_CgaCtaId ;  /* 0x00000000000679c3 */ /* 0x000e220000008800 */
[----:B------:R-:W-:Y:S01]  /*9b30*/  IADD3 R2, P0, PT, R4, R26, RZ ;  /* 0x0000001a04027210 */ /* 0x000fe20007f1e0ff */
[----:B------:R-:W-:Y:S01]  /*9b40*/  UMOV UR5, 0x400 ;  /* 0x0000040000057882 */ /* 0x000fe20000000000 */
[----:B------:R-:W-:-:S03]  /*9b50*/  IMAD.MOV.U32 R25, RZ, RZ, 0x65 ;  /* 0x00000065ff197424 */ /* 0x000fc600078e00ff */
[----:B------:R-:W-:Y:S02]  /*9b60*/  IMAD.X R3, R5, 0x1, R27, P0 ;  /* 0x0000000105037824 */ /* 0x000fe400000e061b */
[----:B------:R-:W1:Y:S08]  /*9b70*/  LDC.64 R10, c[0x0][0x448] ;  /* 0x00011200ff0a7b82 */ /* 0x000e700000000a00 */
[----:B------:R-:W2:Y:S01]  /*9b80*/  LDC.64 R6, c[0x0][0x438] ;  /* 0x00010e00ff067b82 */ /* 0x000ea20000000a00 */
[----:B0-----:R-:W-:Y:S01]  /*9b90*/  ULEA UR5, UR6, UR5, 0x18 ;  /* 0x0000000506057291 */ /* 0x001fe2000f8ec0ff */
[----:B-1----:R-:W-:-:S05]  /*9ba0*/  IMAD.WIDE R10, R42, 0x10, R10 ;  /* 0x000000102a0a7825 */ /* 0x002fca00078e020a */
[----:B------:R0:W-:Y:S01]  /*9bb0*/  ST.E.64.STRONG.GPU desc[UR8][R10.64+0x200], R8 ;  /* 0x000200080a007985 */ /* 0x0001e2000c10fb08 */
[----:B--2---:R-:W-:-:S03]  /*9bc0*/  IMAD.WIDE R42, R42, 0x4, R6 ;  /* 0x000000042a2a7825 */ /* 0x004fc600078e0206 */
[----:B------:R0:W-:Y:S01]  /*9bd0*/  ST.E.64.STRONG.GPU desc[UR8][R10.64+0x208], R2 ;  /* 0x000208020a007985 */ /* 0x0001e2000c10fb08 */
        /* <DEDUP_REMOVED lines=9> */
.L_x_460:
[----:B------:R-:W-:Y:S05]  /*9c70*/  BSYNC.RECONVERGENT B0 ;  /* 0x0000000000007941 */ /* 0x000fea0003800200 */
.L_x_459:
[----:B------:R1:W-:Y:S01]  /*9c80*/  @!P1 STS.64 [R31+0x88], R28 ;  /* 0x0000881c1f009388 */ /* 0x0003e20000000a00 */
[----:B0-----:R-:W-:Y:S02]  /*9c90*/  IMAD.MOV.U32 R6, RZ, RZ, R45 ;  /* 0x000000ffff067224 */ /* 0x001fe400078e002d */
[----:B------:R-:W-:Y:S01]  /*9ca0*/  IMAD.MOV.U32 R7, RZ, RZ, R44 ;  /* 0x000000ffff077224 */ /* 0x000fe200078e002c */
[----:B------:R1:W-:Y:S01]  /*9cb0*/  @!P1 STS.64 [R31+0x90], R4 ;  /* 0x000090041f009388 */ /* 0x0003e20000000a00 */
[----:B------:R-:W-:Y:S02]  /*9cc0*/  @!P1 IMAD.MOV.U32 R6, RZ, RZ, R4 ;  /* 0x000000ffff069224 */ /* 0x000fe400078e0004 */
[----:B------:R-:W-:-:S07]  /*9cd0*/  @!P1 IMAD.MOV.U32 R7, RZ, RZ, R5 ;  /* 0x000000ffff079224 */ /* 0x000fce00078e0005 */
.L_x_410:
[----:B------:R-:W-:Y:S05]  /*9ce0*/  WARPSYNC.ALL ;  /* 0x0000000000007948 */ /* 0x000fea0003800000 */
[----:B------:R-:W0:Y:S08]  /*9cf0*/  S2UR UR5, SR_CgaCtaId ;  /* 0x00000000000579c3 */ /* 0x000e300000008800 */
[----:B------:R-:W-:Y:S06]  /*9d00*/  BAR.SYNC.DEFER_BLOCKING 0x0 ;  /* 0x0000000000007b1d */ /* 0x000fec0000010000 */
[----:B------:R-:W-:Y:S01]  /*9d10*/  UMOV UR4, 0x400 ;  /* 0x0000040000047882 */ /* 0x000fe20000000000 */
[----:B-1----:R-:W1:Y:S01]  /*9d20*/  S2R R4, SR_TID.X ;  /* 0x0000000000047919 */ /* 0x002e620000002100 */
[----:B0-----:R-:W-:-:S09]  /*9d30*/  ULEA UR4, UR5, UR4, 0x18 ;  /* 0x0000000405047291 */ /* 0x001fd2000f8ec0ff */
[----:B------:R-:W0:Y:S01]  /*9d40*/  LDS.64 R2, [UR4+0x90] ;  /* 0x00009004ff027984 */ /* 0x000e220008000a00 */
[----:B-1----:R-:W-:-:S04]  /*9d50*/  ISETP.NE.AND P1, PT, R4, RZ, PT ;  /* 0x000000ff0400720c */ /* 0x002fc80003f25270 */
[----:B0-----:R-:W-:-:S04]  /*9d60*/  SEL R2, R2, RZ, P1 ;  /* 0x000000ff02027207 */ /* 0x001fc80000800000 */
[----:B------:R-:W-:Y:S02]  /*9d70*/  IADD3 R5, P0, PT, R6, R2, RZ ;  /* 0x0000000206057210 */ /* 0x000fe40007f1e0ff */
[----:B------:R-:W-:-:S05]  /*9d80*/  SEL R2, R3, RZ, P1 ;  /* 0x000000ff03027207 */ /* 0x000fca0000800000 */
[----:B------:R-:W-:-:S07]  /*9d90*/  IMAD.X R7, R7, 0x1, R2, P0 ;  /* 0x0000000107077824 */ /* 0x000fce00000e0602 */
.L_x_409:
[----:B------:R-:W0:Y:S01]  /*9da0*/  S2R R2, SR_TID.X ;  /* 0x0000000000027919 */ /* 0x000e220000002100 */
[----:B------:R-:W-:Y:S01]  /*9db0*/  BAR.SYNC.DEFER_BLOCKING 0x0 ;  /* 0x0000000000007b1d */ /* 0x000fe20000010000 */
[----:B------:R-:W-:-:S05]  /*9dc0*/  IADD3 R22, P0, PT, R22, R5, RZ ;  /* 0x0000000516167210 */ /* 0x000fca0007f1e0ff */
        /* <DEDUP_REMOVED lines=10> */
[----:B------:R0:W-:Y:S04]  /*9e70*/  STS.128 [R3+0x10], R16 ;  /* 0x0000101003007388 */ /* 0x0001e80000000c00 */
[----:B------:R1:W-:Y:S01]  /*9e80*/  STS.128 [R3+0x20], R12 ;  /* 0x0000200c03007388 */ /* 0x0003e20000000c00 */
[----:B------:R-:W-:-:S03]  /*9e90*/  NOP ;  /* 0x0000000000007918 */ /* 0x000fc60000000000 */
[----:B------:R-:W2:Y:S04]  /*9ea0*/  LDS.128 R24, [R0] ;  /* 0x0000000000187984 */ /* 0x000ea80000000c00 */
[----:B------:R-:W-:Y:S01]  /*9eb0*/  LDS.128 R8, [R0+0x200] ;  /* 0x0002000000087984 */ /* 0x000fe20000000c00 */
[----:B0-----:R-:W-:-:S03]  /*9ec0*/  LOP3.LUT R16, R2, 0x1f, RZ, 0xc0, !PT ;  /* 0x0000001f02107812 */ /* 0x001fc600078ec0ff */
[----:B------:R-:W-:Y:S01]  /*9ed0*/  LDS.128 R4, [R0+0x400] ;  /* 0x0004000000047984 */ /* 0x000fe20000000c00 */
[----:B-1----:R-:W-:-:S03]  /*9ee0*/  LOP3.LUT R3, R2, 0x3e0, RZ, 0xc0, !PT ;  /* 0x000003e002037812 */ /* 0x002fc600078ec0ff */
[----:B------:R-:W-:Y:S02]  /*9ef0*/  @!P1 STS [UR4+0x1800], R39 ;  /* 0x00180027ff009988 */ /* 0x000fe40008000804 */
[----:B------:R-:W-:Y:S01]  /*9f00*/  IMAD R19, R3, 0x3, R16 ;  /* 0x0000000303137824 */ /* 0x000fe200078e0210 */
[----:B------:R-:W-:Y:S06]  /*9f10*/  BAR.SYNC.DEFER_BLOCKING 0x0 ;  /* 0x0000000000007b1d */ /* 0x000fec0000010000 */
        /* <DEDUP_REMOVED lines=38> */
.L_x_354:
[----:B------:R-:W-:Y:S01]  /*a180*/  BSSY B1, `(.L_x_461) ;  /* 0x0000006000017945 */ /* 0x000fe20003800000 */
[----:B------:R-:W-:Y:S01]  /*a190*/  PLOP3.LUT P0, PT, P0, PT, PT, 0x8, 0x80 ;  /* 0x000000000080781c */ /* 0x000fe2000070e170 */
[----:B------:R-:W-:-:S12]  /*a1a0*/  IMAD.MOV.U32 R37, RZ, RZ, -0x1 ;  /* 0xffffffffff257424 */ /* 0x000fd800078e00ff */
[----:B------:R-:W-:Y:S05]  /*a1b0*/  WARPSYNC.COLLECTIVE R37, `(.L_x_462) ;  /* 0x0000000025087348 */ /* 0x000fea0003c00000 */
[----:B------:R-:W-:Y:S01]  /*a1c0*/  VOTE.ANY P0, P0 ;  /* 0x0000000000ff7806 */ /* 0x000fe20000000100 */
[----:B------:R-:W-:-:S12]  /*a1d0*/  ENDCOLLECTIVE ;  /* 0x000000000000791b */ /* 0x000fd80003800000 */
.L_x_462:
[----:B------:R-:W-:Y:S05]  /*a1e0*/  BSYNC B1 ;  /* 0x0000000000017941 */ /* 0x000fea0003800000 */
.L_x_461:
[----:B------:R-:W-:Y:S05]  /*a1f0*/  BRA `(.L_x_463) ;  /* 0xffffff9800607947 */ /* 0x000fea000383ffff */
.L_x_359:
[----:B------:R-:W-:Y:S01]  /*a200*/  BSSY B1, `(.L_x_464) ;  /* 0x0000006000017945 */ /* 0x000fe20003800000 */
[----:B------:R-:W-:Y:S01]  /*a210*/  PLOP3.LUT P0, PT, P0, PT, PT, 0x8, 0x80 ;  /* 0x000000000080781c */ /* 0x000fe2000070e170 */
[----:B------:R-:W-:-:S12]  /*a220*/  IMAD.MOV.U32 R37, RZ, RZ, -0x1 ;  /* 0xffffffffff257424 */ /* 0x000fd800078e00ff */
[----:B01---5:R-:W-:Y:S05]  /*a230*/  WARPSYNC.COLLECTIVE R37, `(.L_x_465) ;  /* 0x0000000025087348 */ /* 0x023fea0003c00000 */
[----:B------:R-:W-:Y:S01]  /*a240*/  VOTE.ANY R37, PT, P0 ;  /* 0x0000000000257806 */ /* 0x000fe200000e0100 */
[----:B01---5:R-:W-:Y:S06]  /*a250*/  ENDCOLLECTIVE ;  /* 0x000000000000791b */ /* 0x023fec0003800000 */
.L_x_465:
[----:B------:R-:W-:Y:S05]  /*a260*/  BSYNC B1 ;  /* 0x0000000000017941 */ /* 0x000fea0003800000 */
.L_x_464:
[----:B------:R-:W-:Y:S05]  /*a270*/  BRA `(.L_x_466) ;  /* 0xffffff98008c7947 */ /* 0x000fea000383ffff */
.L_x_360:
[----:B------:R-:W-:Y:S01]  /*a280*/  BSSY B1, `(.L_x_467) ;  /* 0x0000007000017945 */ /* 0x000fe20003800000 */
[----:B-----5:R-:W-:Y:S02]  /*a290*/  IMAD.MOV.U32 R34, RZ, RZ, R40 ;  /* 0x000000ffff227224 */ /* 0x020fe400078e0028 */
[----:B------:R-:W-:Y:S02]  /*a2a0*/  IMAD.MOV.U32 R35, RZ, RZ, 0x1 ;  /* 0x00000001ff237424 */ /* 0x000fe400078e00ff */
[----:B------:R-:W-:-:S07]  /*a2b0*/  IMAD.MOV.U32 R37, RZ, RZ, -0x1 ;  /* 0xffffffffff257424 */ /* 0x000fce00078e00ff */
[----:B01----:R-:W-:Y:S05]  /*a2c0*/  WARPSYNC.COLLECTIVE R37, `(.L_x_468) ;  /* 0x0000000025087348 */ /* 0x003fea0003c00000 */
[----:B-1----:R1:W2:Y:S02]  /*a2d0*/  SHFL.DOWN P2, R35, R34, R35, R38 ;  /* 0x0800002322237389 */ /* 0x0022a40000040026 */
[----:B012---:R-:W-:Y:S05]  /*a2e0*/  ENDCOLLECTIVE ;  /* 0x000000000000791b */ /* 0x007fea0003800000 */
.L_x_468:
[----:B------:R-:W-:Y:S05]  /*a2f0*/  BSYNC B1 ;  /* 0x0000000000017941 */ /* 0x000fea0003800000 */
.L_x_467:
[----:B------:R-:W-:Y:S05]  /*a300*/  BRA `(.L_x_469) ;  /* 0xffffff9800847947 */ /* 0x000fea000383ffff */
.L_x_361:
[----:B------:R-:W-:Y:S01]  /*a310*/  BSSY B1, `(.L_x_470) ;  /* 0x0000007000017945 */ /* 0x000fe20003800000 */
[----:B-----5:R-:W-:Y:S02]  /*a320*/  IMAD.MOV.U32 R34, RZ, RZ, R41 ;  /* 0x000000ffff227224 */ /* 0x020fe400078e0029 */
[----:B------:R-:W-:Y:S02]  /*a330*/  IMAD.MOV.U32 R35, RZ, RZ, 0x1 ;  /* 0x00000001ff237424 */ /* 0x000fe400078e00ff */
[----:B------:R-:W-:-:S07]  /*a340*/  IMAD.MOV.U32 R37, RZ, RZ, -0x1 ;  /* 0xffffffffff257424 */ /* 0x000fce00078e00ff */
[----:B01----:R-:W-:Y:S05]  /*a350*/  WARPSYNC.COLLECTIVE R37, `(.L_x_471) ;  /* 0x0000000025087348 */ /* 0x003fea0003c00000 */
[----:B-1----:R1:W2:Y:S02]  /*a360*/  SHFL.DOWN P2, R35, R34, R35, R38 ;  /* 0x0800002322237389 */ /* 0x0022a40000040026 */
[----:B012---:R-:W-:Y:S05]  /*a370*/  ENDCOLLECTIVE ;  /* 0x000000000000791b */ /* 0x007fea0003800000 */
.L_x_471:
[----:B------:R-:W-:Y:S05]  /*a380*/  BSYNC B1 ;  /* 0x0000000000017941 */ /* 0x000fea0003800000 */
.L_x_470:
[----:B------:R-:W-:Y:S05]  /*a390*/  BRA `(.L_x_472) ;  /* 0xffffff9800687947 */ /* 0x000fea000383ffff */
.L_x_362:
[----:B------:R-:W-:Y:S01]  /*a3a0*/  BSSY B1, `(.L_x_473) ;  /* 0x0000007000017945 */ /* 0x000fe20003800000 */
[----:B-----5:R-:W-:Y:S02]  /*a3b0*/  IMAD.MOV.U32 R34, RZ, RZ, R18 ;  /* 0x000000ffff227224 */ /* 0x020fe400078e0012 */
[----:B------:R-:W-:Y:S02]  /*a3c0*/  IMAD.MOV.U32 R35, RZ, RZ, 0x1 ;  /* 0x00000001ff237424 */ /* 0x000fe400078e00ff */
[----:B------:R-:W-:-:S07]  /*a3d0*/  IMAD.MOV.U32 R37, RZ, RZ, -0x1 ;  /* 0xffffffffff257424 */ /* 0x000fce00078e00ff */
[----:B01----:R-:W-:Y:S05]  /*a3e0*/  WARPSYNC.COLLECTIVE R37, `(.L_x_474) ;  /* 0x0000000025087348 */ /* 0x003fea0003c00000 */
[----:B-1----:R1:W2:Y:S02]  /*a3f0*/  SHFL.DOWN P2, R35, R34, R35, R38 ;  /* 0x0800002322237389 */ /* 0x0022a40000040026 */
[----:B012---:R-:W-:Y:S05]  /*a400*/  ENDCOLLECTIVE ;  /* 0x000000000000791b */ /* 0x007fea0003800000 */
.L_x_474:
[----:B------:R-:W-:Y:S05]  /*a410*/  BSYNC B1 ;  /* 0x0000000000017941 */ /* 0x000fea0003800000 */
.L_x_473:
[----:B------:R-:W-:Y:S02]  /*a420*/  IMAD.MOV.U32 R3, RZ, RZ, R35 ;  /* 0x000000ffff037224 */ /* 0x000fe400078e0023 */
[----:B------:R-:W-:Y:S02]  /*a430*/  IMAD.MOV.U32 R35, RZ, RZ, 0x1 ;  /* 0x00000001ff237424 */ /* 0x000fe400078e00ff */
[----:B------:R-:W-:Y:S02]  /*a440*/  IMAD.MOV.U32 R34, RZ, RZ, R19 ;  /* 0x000000ffff227224 */ /* 0x000fe400078e0013 */
[----:B------:R-:W-:-:S07]  /*a450*/  IMAD.MOV.U32 R37, RZ, RZ, -0x1 ;  /* 0xffffffffff257424 */ /* 0x000fce00078e00ff */
[----:B------:R-:W-:Y:S05]  /*a460*/  WARPSYNC.COLLECTIVE R37, `(.L_x_475) ;  /* 0x0000000025087348 */ /* 0x000fea0003c00000 */
[----:B------:R0:W1:Y:S02]  /*a470*/  SHFL.DOWN P2, R35, R34, R35, R38 ;  /* 0x0800002322237389 */ /* 0x0000640000040026 */
[----:B01----:R-:W-:Y:S05]  /*a480*/  ENDCOLLECTIVE ;  /* 0x000000000000791b */ /* 0x003fea0003800000 */
.L_x_475:
[----:B------:R-:W-:Y:S01]  /*a490*/  IMAD.MOV.U32 R21, RZ, RZ, R35 ;  /* 0x000000ffff157224 */ /* 0x000fe200078e0023 */
[----:B------:R-:W-:Y:S06]  /*a4a0*/  BRA `(.L_x_476) ;  /* 0xffffff9800347947 */ /* 0x000fec000383ffff */
.L_x_363:
[----:B------:R-:W-:Y:S01]  /*a4b0*/  BSSY B1, `(.L_x_477) ;  /* 0x0000007000017945 */ /* 0x000fe20003800000 */
[----:B------:R-:W-:Y:S02]  /*a4c0*/  IMAD.MOV.U32 R34, RZ, RZ, R40 ;  /* 0x000000ffff227224 */ /* 0x000fe400078e0028 */
[----:B------:R-:W-:Y:S02]  /*a4d0*/  IMAD.MOV.U32 R35, RZ, RZ, 0x2 ;  /* 0x00000002ff237424 */ /* 0x000fe400078e00ff */
[----:B------:R-:W-:-:S07]  /*a4e0*/  IMAD.MOV.U32 R37, RZ, RZ, -0x1 ;  /* 0xffffffffff257424 */ /* 0x000fce00078e00ff */
[----:B-1----:R-:W-:Y:S05]  /*a4f0*/  WARPSYNC.COLLECTIVE R37, `(.L_x_478) ;  /* 0x0000000025087348 */ /* 0x002fea0003c00000 */
[----:B------:R0:W2:Y:S02]  /*a500*/  SHFL.DOWN P2, R35, R34, R35, R38 ;  /* 0x0800002322237389 */ /* 0x0000a40000040026 */
[----:B012---:R-:W-:Y:S05]  /*a510*/  ENDCOLLECTIVE ;  /* 0x000000000000791b */ /* 0x007fea0003800000 */
.L_x_478:
[----:B------:R-:W-:Y:S05]  /*a520*/  BSYNC B1 ;  /* 0x0000000000017941 */ /* 0x000fea0003800000 */
.L_x_477:
[----:B------:R-:W-:Y:S05]  /*a530*/  BRA `(.L_x_479) ;  /* 0xffffff9800287947 */ /* 0x000fea000383ffff */
.L_x_364:
[----:B------:R-:W-:Y:S01]  /*a540*/  BSSY B1, `(.L_x_480) ;  /* 0x0000007000017945 */ /* 0x000fe20003800000 */
[----:B------:R-:W-:Y:S02]  /*a550*/  IMAD.MOV.U32 R34, RZ, RZ, R41 ;  /* 0x000000ffff227224 */ /* 0x000fe400078e0029 */
[----:B------:R-:W-:Y:S02]  /*a560*/  IMAD.MOV.U32 R35, RZ, RZ, 0x2 ;  /* 0x00000002ff237424 */ /* 0x000fe400078e00ff */
[----:B------:R-:W-:-:S07]  /*a570*/  IMAD.MOV.U32 R37, RZ, RZ, -0x1 ;  /* 0xffffffffff257424 */ /* 0x000fce00078e00ff */
[----:B-1----:R-:W-:Y:S05]  /*a580*/  WARPSYNC.COLLECTIVE R37, `(.L_x_481) ;  /* 0x0000000025087348 */ /* 0x002fea0003c00000 */
[----:B------:R0:W2:Y:S02]  /*a590*/  SHFL.DOWN P2, R35, R34, R35, R38 ;  /* 0x0800002322237389 */ /* 0x0000a40000040026 */
[----:B012---:R-:W-:Y:S05]  /*a5a0*/  ENDCOLLECTIVE ;  /* 0x000000000000791b */ /* 0x007fea0003800000 */
.L_x_481:
[----:B------:R-:W-:Y:S05]  /*a5b0*/  BSYNC B1 ;  /* 0x0000000000017941 */ /* 0x000fea0003800000 */
.L_x_480:
[----:B------:R-:W-:Y:S05]  /*a5c0*/  BRA `(.L_x_482) ;  /* 0xffffff98000c7947 */ /* 0x000fea000383ffff */
.L_x_365:
[----:B------:R-:W-:Y:S01]  /*a5d0*/  BSSY B1, `(.L_x_483) ;  /* 0x0000007000017945 */ /* 0x000fe20003800000 */
[----:B------:R-:W-:Y:S02]  /*a5e0*/  IMAD.MOV.U32 R34, RZ, RZ, R24 ;  /* 0x000000ffff227224 */ /* 0x000fe400078e0018 */
[----:B------:R-:W-:Y:S02]  /*a5f0*/  IMAD.MOV.U32 R35, RZ, RZ, 0x2 ;  /* 0x00000002ff237424 */ /* 0x000fe400078e00ff */
[----:B------:R-:W-:-:S07]  /*a600*/  IMAD.MOV.U32 R37, RZ, RZ, -0x1 ;  /* 0xffffffffff257424 */ /* 0x000fce00078e00ff */
[----:B-1----:R-:W-:Y:S05]  /*a610*/  WARPSYNC.COLLECTIVE R37, `(.L_x_484) ;  /* 0x0000000025087348 */ /* 0x002fea0003c00000 */
[----:B------:R0:W2:Y:S02]  /*a620*/  SHFL.DOWN P2, R35, R34, R35, R38 ;  /* 0x0800002322237389 */ /* 0x0000a40000040026 */
[----:B012---:R-:W-:Y:S05]  /*a630*/  ENDCOLLECTIVE ;  /* 0x000000000000791b */ /* 0x007fea0003800000 */
.L_x_484:
[----:B------:R-:W-:Y:S05]  /*a640*/  BSYNC B1 ;  /* 0x0000000000017941 */ /* 0x000fea0003800000 */
.L_x_483:
[----:B------:R-:W-:Y:S02]  /*a650*/  IMAD.MOV.U32 R3, RZ, RZ, R35 ;  /* 0x000000ffff037224 */ /* 0x000fe400078e0023 */
[----:B------:R-:W-:Y:S02]  /*a660*/  IMAD.MOV.U32 R35, RZ, RZ, 0x2 ;  /* 0x00000002ff237424 */ /* 0x000fe400078e00ff */
[----:B------:R-:W-:Y:S02]  /*a670*/  IMAD.MOV.U32 R34, RZ, RZ, R21 ;  /* 0x000000ffff227224 */ /* 0x000fe400078e0015 */
[----:B------:R-:W-:-:S07]  /*a680*/  IMAD.MOV.U32 R37, RZ, RZ, -0x1 ;  /* 0xffffffffff257424 */ /* 0x000fce00078e00ff */
[----:B------:R-:W-:Y:S05]  /*a690*/  WARPSYNC.COLLECTIVE R37, `(.L_x_485) ;  /* 0x0000000025087348 */ /* 0x000fea0003c00000 */
[----:B------:R0:W1:Y:S02]  /*a6a0*/  SHFL.DOWN P2, R35, R34, R35, R38 ;  /* 0x0800002322237389 */ /* 0x0000640000040026 */
[----:B01----:R-:W-:Y:S05]  /*a6b0*/  ENDCOLLECTIVE ;  /* 0x000000000000791b */ /* 0x003fea0003800000 */
.L_x_485:
[----:B------:R-:W-:Y:S01]  /*a6c0*/  IMAD.MOV.U32 R18, RZ, RZ, R35 ;  /* 0x000000ffff127224 */ /* 0x000fe200078e0023 */
[----:B------:R-:W-:Y:S06]  /*a6d0*/  BRA `(.L_x_486) ;  /* 0xffffff9400dc7947 */ /* 0x000fec000383ffff */
.L_x_366:
[----:B------:R-:W-:Y:S01]  /*a6e0*/  BSSY B1, `(.L_x_487) ;  /* 0x0000007000017945 */ /* 0x000fe20003800000 */
[----:B------:R-:W-:Y:S02]  /*a6f0*/  IMAD.MOV.U32 R34, RZ, RZ, R40 ;  /* 0x000000ffff227224 */ /* 0x000fe400078e0028 */
[----:B------:R-:W-:Y:S02]  /*a700*/  IMAD.MOV.U32 R35, RZ, RZ, 0x4 ;  /* 0x00000004ff237424 */ /* 0x000fe400078e00ff */
[----:B------:R-:W-:-:S07]  /*a710*/  IMAD.MOV.U32 R37, RZ, RZ, -0x1 ;  /* 0xffffffffff257424 */ /* 0x000fce00078e00ff */
[----:B0-----:R-:W-:Y:S05]  /*a720*/  WARPSYNC.COLLECTIVE R37, `(.L_x_488) ;  /* 0x0000000025087348 */ /* 0x001fea0003c00000 */
[----:B------:R1:W2:Y:S02]  /*a730*/  SHFL.DOWN P2, R35, R34, R35, R38 ;  /* 0x0800002322237389 */ /* 0x0002a40000040026 */
[----:B012---:R-:W-:Y:S05]  /*a740*/  ENDCOLLECTIVE ;  /* 0x000000000000791b */ /* 0x007fea0003800000 */
.L_x_488:
[----:B------:R-:W-:Y:S05]  /*a750*/  BSYNC B1 ;  /* 0x0000000000017941 */ /* 0x000fea0003800000 */
.L_x_487:
[----:B------:R-:W-:Y:S05]  /*a760*/  BRA `(.L_x_489) ;  /* 0xffffff9400d47947 */ /* 0x000fea000383ffff */
.L_x_367:
[----:B------:R-:W-:Y:S01]  /*a770*/  BSSY B1, `(.L_x_490) ;  /* 0x0000007000017945 */ /* 0x000fe20003800000 */
[----:B------:R-:W-:Y:S02]  /*a780*/  IMAD.MOV.U32 R34, RZ, RZ, R41 ;  /* 0x000000ffff227224 */ /* 0x000fe400078e0029 */
[----:B------:R-:W-:Y:S02]  /*a790*/  IMAD.MOV.U32 R35, RZ, RZ, 0x4 ;  /* 0x00000004ff237424 */ /* 0x000fe400078e00ff */
[----:B------:R-:W-:-:S07]  /*a7a0*/  IMAD.MOV.U32 R37, RZ, RZ, -0x1 ;  /* 0xffffffffff257424 */ /* 0x000fce00078e00ff */
[----:B0-----:R-:W-:Y:S05]  /*a7b0*/  WARPSYNC.COLLECTIVE R37, `(.L_x_491) ;  /* 0x0000000025087348 */ /* 0x001fea0003c00000 */
[----:B------:R1:W2:Y:S02]  /*a7c0*/  SHFL.DOWN P2, R35, R34, R35, R38 ;  /* 0x0800002322237389 */ /* 0x0002a40000040026 */
[----:B012---:R-:W-:Y:S05]  /*a7d0*/  ENDCOLLECTIVE ;  /* 0x000000000000791b */ /* 0x007fea0003800000 */
.L_x_491:
[----:B------:R-:W-:Y:S05]  /*a7e0*/  BSYNC B1 ;  /* 0x0000000000017941 */ /* 0x000fea0003800000 */
.L_x_490:
[----:B------:R-:W-:Y:S05]  /*a7f0*/  BRA `(.L_x_492) ;  /* 0xffffff9400b87947 */ /* 0x000fea000383ffff */
.L_x_368:
[----:B------:R-:W-:Y:S01]  /*a800*/  BSSY B1, `(.L_x_493) ;  /* 0x0000007000017945 */ /* 0x000fe20003800000 */
[----:B------:R-:W-:Y:S02]  /*a810*/  IMAD.MOV.U32 R34, RZ, RZ, R19 ;  /* 0x000000ffff227224 */ /* 0x000fe400078e0013 */
[----:B------:R-:W-:Y:S02]  /*a820*/  IMAD.MOV.U32 R35, RZ, RZ, 0x4 ;  /* 0x00000004ff237424 */ /* 0x000fe400078e00ff */
[----:B------:R-:W-:-:S07]  /*a830*/  IMAD.MOV.U32 R37, RZ, RZ, -0x1 ;  /* 0xffffffffff257424 */ /* 0x000fce00078e00ff */
[----:B------:R-:W-:Y:S05]  /*a840*/  WARPSYNC.COLLECTIVE R37, `(.L_x_494) ;  /* 0x0000000025087348 */ /* 0x000fea0003c00000 */
[----:B------:R0:W1:Y:S02]  /*a850*/  SHFL.DOWN P2, R35, R34, R35, R38 ;  /* 0x0800002322237389 */ /* 0x0000640000040026 */
[----:B01----:R-:W-:Y:S05]  /*a860*/  ENDCOLLECTIVE ;  /* 0x000000000000791b */ /* 0x003fea0003800000 */
.L_x_494:
[----:B------:R-:W-:Y:S05]  /*a870*/  BSYNC B1 ;  /* 0x0000000000017941 */ /* 0x000fea0003800000 */
.L_x_493:
[----:B------:R-:W-:Y:S02]  /*a880*/  IMAD.MOV.U32 R3, RZ, RZ, R35 ;  /* 0x000000ffff037224 */ /* 0x000fe400078e0023 */
[----:B------:R-:W-:Y:S02]  /*a890*/  IMAD.MOV.U32 R35, RZ, RZ, 0x4 ;  /* 0x00000004ff237424 */ /* 0x000fe400078e00ff */
[----:B------:R-:W-:Y:S02]  /*a8a0*/  IMAD.MOV.U32 R34, RZ, RZ, R21 ;  /* 0x000000ffff227224 */ /* 0x000fe400078e0015 */
[----:B------:R-:W-:-:S07]  /*a8b0*/  IMAD.MOV.U32 R37, RZ, RZ, -0x1 ;  /* 0xffffffffff257424 */ /* 0x000fce00078e00ff */
[----:B------:R-:W-:Y:S05]  /*a8c0*/  WARPSYNC.COLLECTIVE R37, `(.L_x_495) ;  /* 0x0000000025087348 */ /* 0x000fea0003c00000 */
[----:B------:R0:W1:Y:S02]  /*a8d0*/  SHFL.DOWN P2, R35, R34, R35, R38 ;  /* 0x0800002322237389 */ /* 0x0000640000040026 */
[----:B01----:R-:W-:Y:S05]  /*a8e0*/  ENDCOLLECTIVE ;  /* 0x000000000000791b */ /* 0x003fea0003800000 */
.L_x_495:
[----:B------:R-:W-:Y:S01]  /*a8f0*/  IMAD.MOV.U32 R18, RZ, RZ, R35 ;  /* 0x000000ffff127224 */ /* 0x000fe200078e0023 */
[----:B------:R-:W-:Y:S06]  /*a900*/  BRA `(.L_x_496) ;  /* 0xffffff9400887947 */ /* 0x000fec000383ffff */
.L_x_369:
[----:B------:R-:W-:Y:S01]  /*a910*/  BSSY B1, `(.L_x_497) ;  /* 0x0000007000017945 */ /* 0x000fe20003800000 */
[----:B------:R-:W-:Y:S02]  /*a920*/  IMAD.MOV.U32 R34, RZ, RZ, R40 ;  /* 0x000000ffff227224 */ /* 0x000fe400078e0028 */
[----:B------:R-:W-:Y:S02]  /*a930*/  IMAD.MOV.U32 R35, RZ, RZ, 0x8 ;  /* 0x00000008ff237424 */ /* 0x000fe400078e00ff */
[----:B------:R-:W-:-:S07]  /*a940*/  IMAD.MOV.U32 R37, RZ, RZ, -0x1 ;  /* 0xffffffffff257424 */ /* 0x000fce00078e00ff */
[----:B------:R-:W-:Y:S05]  /*a950*/  WARPSYNC.COLLECTIVE R37, `(.L_x_498) ;  /* 0x0000000025087348 */ /* 0x000fea0003c00000 */
[----:B------:R0:W1:Y:S02]  /*a960*/  SHFL.DOWN P2, R35, R34, R35, R38 ;  /* 0x0800002322237389 */ /* 0x0000640000040026 */
[----:B01----:R-:W-:Y:S05]  /*a970*/  ENDCOLLECTIVE ;  /* 0x000000000000791b */ /* 0x003fea0003800000 */
.L_x_498:
[----:B------:R-:W-:Y:S05]  /*a980*/  BSYNC B1 ;  /* 0x0000000000017941 */ /* 0x000fea0003800000 */
.L_x_497:
[----:B------:R-:W-:Y:S05]  /*a990*/  BRA `(.L_x_499) ;  /* 0xffffff9400807947 */ /* 0x000fea000383ffff */
.L_x_370:
[----:B------:R-:W-:Y:S01]  /*a9a0*/  BSSY B1, `(.L_x_500) ;  /* 0x0000007000017945 */ /* 0x000fe20003800000 */
[----:B------:R-:W-:Y:S02]  /*a9b0*/  IMAD.MOV.U32 R34, RZ, RZ, R41 ;  /* 0x000000ffff227224 */ /* 0x000fe400078e0029 */
[----:B------:R-:W-:Y:S02]  /*a9c0*/  IMAD.MOV.U32 R35, RZ, RZ, 0x8 ;  /* 0x00000008ff237424 */ /* 0x000fe400078e00ff */
[----:B------:R-:W-:-:S07]  /*a9d0*/  IMAD.MOV.U32 R37, RZ, RZ, -0x1 ;  /* 0xffffffffff257424 */ /* 0x000fce00078e00ff */
[----:B------:R-:W-:Y:S05]  /*a9e0*/  WARPSYNC.COLLECTIVE R37, `(.L_x_501) ;  /* 0x0000000025087348 */ /* 0x000fea0003c00000 */
[----:B------:R0:W1:Y:S02]  /*a9f0*/  SHFL.DOWN P2, R35, R34, R35, R38 ;  /* 0x0800002322237389 */ /* 0x0000640000040026 */
[----:B01----:R-:W-:Y:S05]  /*aa00*/  ENDCOLLECTIVE ;  /* 0x000000000000791b */ /* 0x003fea0003800000 */
.L_x_501:
[----:B------:R-:W-:Y:S05]  /*aa10*/  BSYNC B1 ;  /* 0x0000000000017941 */ /* 0x000fea0003800000 */
.L_x_500:
[----:B------:R-:W-:Y:S05]  /*aa20*/  BRA `(.L_x_502) ;  /* 0xffffff9400647947 */ /* 0x000fea000383ffff */
.L_x_371:
[----:B------:R-:W-:Y:S01]  /*aa30*/  BSSY B1, `(.L_x_503) ;  /* 0x0000007000017945 */ /* 0x000fe20003800000 */
[----:B------:R-:W-:Y:S02]  /*aa40*/  IMAD.MOV.U32 R34, RZ, RZ, R19 ;  /* 0x000000ffff227224 */ /* 0x000fe400078e0013 */
[----:B------:R-:W-:Y:S02]  /*aa50*/  IMAD.MOV.U32 R35, RZ, RZ, 0x8 ;  /* 0x00000008ff237424 */ /* 0x000fe400078e00ff */
[----:B------:R-:W-:-:S07]  /*aa60*/  IMAD.MOV.U32 R37, RZ, RZ, -0x1 ;  /* 0xffffffffff257424 */ /* 0x000fce00078e00ff */
[----:B------:R-:W-:Y:S05]  /*aa70*/  WARPSYNC.COLLECTIVE R37, `(.L_x_504) ;  /* 0x0000000025087348 */ /* 0x000fea0003c00000 */
[----:B------:R0:W1:Y:S02]  /*aa80*/  SHFL.DOWN P2, R35, R34, R35, R38 ;  /* 0x0800002322237389 */ /* 0x0000640000040026 */
[----:B01----:R-:W-:Y:S05]  /*aa90*/  ENDCOLLECTIVE ;  /* 0x000000000000791b */ /* 0x003fea0003800000 */
.L_x_504:
[----:B------:R-:W-:Y:S05]  /*aaa0*/  BSYNC B1 ;  /* 0x0000000000017941 */ /* 0x000fea0003800000 */
.L_x_503:
[----:B------:R-:W-:Y:S02]  /*aab0*/  IMAD.MOV.U32 R3, RZ, RZ, R35 ;  /* 0x000000ffff037224 */ /* 0x000fe400078e0023 */
[----:B------:R-:W-:Y:S02]  /*aac0*/  IMAD.MOV.U32 R35, RZ, RZ, 0x8 ;  /* 0x00000008ff237424 */ /* 0x000fe400078e00ff */
[----:B------:R-:W-:Y:S02]  /*aad0*/  IMAD.MOV.U32 R34, RZ, RZ, R21 ;  /* 0x000000ffff227224 */ /* 0x000fe400078e0015 */
[----:B------:R-:W-:-:S07]  /*aae0*/  IMAD.MOV.U32 R37, RZ, RZ, -0x1 ;  /* 0xffffffffff257424 */ /* 0x000fce00078e00ff */
[----:B------:R-:W-:Y:S05]  /*aaf0*/  WARPSYNC.COLLECTIVE R37, `(.L_x_505) ;  /* 0x0000000025087348 */ /* 0x000fea0003c00000 */
[----:B------:R0:W1:Y:S02]  /*ab00*/  SHFL.DOWN P2, R35, R34, R35, R38 ;  /* 0x0800002322237389 */ /* 0x0000640000040026 */
[----:B01----:R-:W-:Y:S05]  /*ab10*/  ENDCOLLECTIVE ;  /* 0x000000000000791b */ /* 0x003fea0003800000 */
.L_x_505:
[----:B------:R-:W-:Y:S01]  /*ab20*/  IMAD.MOV.U32 R18, RZ, RZ, R35 ;  /* 0x000000ffff127224 */ /* 0x000fe200078e0023 */
[----:B------:R-:W-:Y:S06]  /*ab30*/  BRA `(.L_x_506) ;  /* 0xffffff9400347947 */ /* 0x000fec000383ffff */
.L_x_372:
[----:B------:R-:W-:Y:S01]  /*ab40*/  BSSY B1, `(.L_x_507) ;  /* 0x0000007000017945 */ /* 0x000fe20003800000 */
[----:B------:R-:W-:Y:S02]  /*ab50*/  IMAD.MOV.U32 R34, RZ, RZ, R40 ;  /* 0x000000ffff227224 */ /* 0x000fe400078e0028 */
[----:B------:R-:W-:Y:S02]  /*ab60*/  IMAD.MOV.U32 R35, RZ, RZ, 0x10 ;  /* 0x00000010ff237424 */ /* 0x000fe400078e00ff */
[----:B------:R-:W-:-:S07]  /*ab70*/  IMAD.MOV.U32 R37, RZ, RZ, -0x1 ;  /* 0xffffffffff257424 */ /* 0x000fce00078e00ff */
[----:B------:R-:W-:Y:S05]  /*ab80*/  WARPSYNC.COLLECTIVE R37, `(.L_x_508) ;  /* 0x0000000025087348 */ /* 0x000fea0003c00000 */
[----:B------:R0:W1:Y:S02]  /*ab90*/  SHFL.DOWN P2, R35, R34, R35, R38 ;  /* 0x0800002322237389 */ /* 0x0000640000040026 */
[----:B01----:R-:W-:Y:S05]  /*aba0*/  ENDCOLLECTIVE ;  /* 0x000000000000791b */ /* 0x003fea0003800000 */
.L_x_508:
[----:B------:R-:W-:Y:S05]  /*abb0*/  BSYNC B1 ;  /* 0x0000000000017941 */ /* 0x000fea0003800000 */
.L_x_507:
[----:B------:R-:W-:Y:S05]  /*abc0*/  BRA `(.L_x_509) ;  /* 0xffffff94002c7947 */ /* 0x000fea000383ffff */
.L_x_373:
[----:B------:R-:W-:Y:S01]  /*abd0*/  BSSY B1, `(.L_x_510) ;  /* 0x0000007000017945 */ /* 0x000fe20003800000 */
[----:B------:R-:W-:Y:S02]  /*abe0*/  IMAD.MOV.U32 R34, RZ, RZ, R41 ;  /* 0x000000ffff227224 */ /* 0x000fe400078e0029 */
[----:B------:R-:W-:Y:S02]  /*abf0*/  IMAD.MOV.U32 R35, RZ, RZ, 0x10 ;  /* 0x00000010ff237424 */ /* 0x000fe400078e00ff */
[----:B------:R-:W-:-:S07]  /*ac00*/  IMAD.MOV.U32 R37, RZ, RZ, -0x1 ;  /* 0xffffffffff257424 */ /* 0x000fce00078e00ff */
[----:B------:R-:W-:Y:S05]  /*ac10*/  WARPSYNC.COLLECTIVE R37, `(.L_x_511) ;  /* 0x0000000025087348 */ /* 0x000fea0003c00000 */
[----:B------:R0:W1:Y:S02]  /*ac20*/  SHFL.DOWN P2, R35, R34, R35, R38 ;  /* 0x0800002322237389 */ /* 0x0000640000040026 */
[----:B01----:R-:W-:Y:S05]  /*ac30*/  ENDCOLLECTIVE ;  /* 0x000000000000791b */ /* 0x003fea0003800000 */
.L_x_511:
[----:B------:R-:W-:Y:S05]  /*ac40*/  BSYNC B1 ;  /* 0x0000000000017941 */ /* 0x000fea0003800000 */
.L_x_510:
[----:B------:R-:W-:Y:S05]  /*ac50*/  BRA `(.L_x_512) ;  /* 0xffffff9400107947 */ /* 0x000fea000383ffff */
.L_x_374:
[----:B------:R-:W-:Y:S01]  /*ac60*/  BSSY B1, `(.L_x_513) ;  /* 0x0000007000017945 */ /* 0x000fe20003800000 */
[----:B------:R-:W-:Y:S02]  /*ac70*/  IMAD.MOV.U32 R34, RZ, RZ, R19 ;  /* 0x000000ffff227224 */ /* 0x000fe400078e0013 */
[----:B------:R-:W-:Y:S02]  /*ac80*/  IMAD.MOV.U32 R35, RZ, RZ, 0x10 ;  /* 0x00000010ff237424 */ /* 0x000fe400078e00ff */
[----:B------:R-:W-:-:S07]  /*ac90*/  IMAD.MOV.U32 R37, RZ, RZ, -0x1 ;  /* 0xffffffffff257424 */ /* 0x000fce00078e00ff */
[----:B------:R-:W-:Y:S05]  /*aca0*/  WARPSYNC.COLLECTIVE R37, `(.L_x_514) ;  /* 0x0000000025087348 */ /* 0x000fea0003c00000 */
[----:B------:R0:W1:Y:S02]  /*acb0*/  SHFL.DOWN P2, R35, R34, R35, R38 ;  /* 0x0800002322237389 */ /* 0x0000640000040026 */
[----:B01----:R-:W-:Y:S05]  /*acc0*/  ENDCOLLECTIVE ;  /* 0x000000000000791b */ /* 0x003fea0003800000 */
.L_x_514:
[----:B------:R-:W-:Y:S05]  /*acd0*/  BSYNC B1 ;  /* 0x0000000000017941 */ /* 0x000fea0003800000 */
.L_x_513:
[----:B------:R-:W-:Y:S01]  /*ace0*/  IMAD.MOV.U32 R18, RZ, RZ, R35 ;  /* 0x000000ffff127224 */ /* 0x000fe200078e0023 */
[----:B------:R-:W0:Y:S01]  /*acf0*/  LDC.64 R28, c[0x0][0x440] ;  /* 0x00011000ff1c7b82 */ /* 0x000e220000000a00 */
[----:B------:R-:W-:Y:S01]  /*ad00*/  IMAD.MOV.U32 R35, RZ, RZ, 0x10 ;  /* 0x00000010ff237424 */ /* 0x000fe200078e00ff */
[----:B------:R-:W-:Y:S01]  /*ad10*/  ISETP.NE.AND P0, PT, R20, 0x65, PT ;  /* 0x000000651400780c */ /* 0x000fe20003f05270 */
[----:B------:R-:W-:Y:S02]  /*ad20*/  IMAD.MOV.U32 R34, RZ, RZ, R26 ;  /* 0x000000ffff227224 */ /* 0x000fe400078e001a */
[----:B------:R-:W-:Y:S02]  /*ad30*/  IMAD.MOV.U32 R37, RZ, RZ, -0x1 ;  /* 0xffffffffff257424 */ /* 0x000fe400078e00ff */
[----:B------:R-:W-:Y:S01]  /*ad40*/  VIADD R3, R45, 0x10 ;  /* 0x000000102d037836 */ /* 0x000fe20000000000 */
[----:B------:R-:W1:Y:S07]  /*ad50*/  LDC.64 R24, c[0x0][0x448] ;  /* 0x00011200ff187b82 */ /* 0x000e6e0000000a00 */
[----:B01----:R-:W-:Y:S05]  /*ad60*/  WARPSYNC.COLLECTIVE R37, `(.L_x_515) ;  /* 0x0000000025087348 */ /* 0x003fea0003c00000 */
[----:B------:R2:W3:Y:S02]  /*ad70*/  SHFL.DOWN P2, R35, R34, R35, R38 ;  /* 0x0800002322237389 */ /* 0x0004e40000040026 */
[----:B0123--:R-:W-:Y:S05]  /*ad80*/  ENDCOLLECTIVE ;  /* 0x000000000000791b */ /* 0x00ffea0003800000 */
.L_x_515:
[----:B------:R-:W-:-:S13]  /*ad90*/  ISETP.GT.AND P5, PT, R3, R38, PT ;  /* 0x000000260300720c */ /* 0x000fda0003fa4270 */
[----:B------:R-:W-:Y:S05]  /*ada0*/  WARPSYNC.COLLECTIVE R37, `(.L_x_516) ;  /* 0x0000000025087348 */ /* 0x000fea0003c00000 */
[----:B------:R-:W-:Y:S01]  /*adb0*/  VOTE.ALL P0, P0 ;  /* 0x0000000000ff7806 */ /* 0x000fe20000000000 */
[----:B------:R-:W-:-:S12]  /*adc0*/  ENDCOLLECTIVE ;  /* 0x000000000000791b */ /* 0x000fd80003800000 */
.L_x_516:
[----:B------:R-:W0:Y:S01]  /*add0*/  LDC.64 R30, c[0x0][0x438] ;  /* 0x00010e00ff1e7b82 */ /* 0x000e220000000a00 */
[----:B------:R-:W-:-:S04]  /*ade0*/  SEL R18, R18, RZ, !P5 ;  /* 0x000000ff12127207 */ /* 0x000fc80006800000 */
[----:B------:R-:W-:Y:S02]  /*adf0*/  IADD3 R18, P1, PT, R18, R19, RZ ;  /* 0x0000001312127210 */ /* 0x000fe40007f3e0ff */
[----:B------:R-:W-:Y:S01]  /*ae00*/  IADD3 R20, P3, PT, R24, 0x200, RZ ;  /* 0x0000020018147810 */ /* 0x000fe20007f7e0ff */
[----:B------:R-:W-:Y:S01]  /*ae10*/  IMAD.MOV.U32 R27, RZ, RZ, R35 ;  /* 0x000000ffff1b7224 */ /* 0x000fe200078e0023 */
[----:B------:R-:W-:-:S04]  /*ae20*/  IADD3 R19, P2, PT, R28, 0x200, RZ ;  /* 0x000002001c137810 */ /* 0x000fc80007f5e0ff */
[----:B------:R-:W-:Y:S01]  /*ae30*/  SEL R27, R27, RZ, !P5 ;  /* 0x000000ff1b1b7207 */ /* 0x000fe20006800000 */
[----:B------:R-:W-:Y:S01]  /*ae40*/  IMAD.X R29, RZ, RZ, R29, P2 ;  /* 0x000000ffff1d7224 */ /* 0x000fe200010e061d */
[----:B0-----:R-:W-:Y:S01]  /*ae50*/  IADD3 R21, P4, PT, R30, 0x80, RZ ;  /* 0x000000801e157810 */ /* 0x001fe20007f9e0ff */
[----:B------:R-:W-:Y:S02]  /*ae60*/  IMAD.X R30, RZ, RZ, R25, P3 ;  /* 0x000000ffff1e7224 */ /* 0x000fe400018e0619 */
[----:B------:R-:W-:Y:S02]  /*ae70*/  IMAD.X R28, R27, 0x1, R26, P1 ;  /* 0x000000011b1c7824 */ /* 0x000fe400008e061a */
[----:B------:R-:W-:Y:S01]  /*ae80*/  IMAD.X R31, RZ, RZ, R31, P4 ;  /* 0x000000ffff1f7224 */ /* 0x000fe200020e061f */
[----:B------:R-:W-:Y:S07]  /*ae90*/  BRA `(.L_x_517) ;  /* 0xffffff9000d87947 */ /* 0x000fee000383ffff */
.L_x_376:
[----:B------:R-:W-:Y:S01]  /*aea0*/  BSSY B1, `(.L_x_518) ;  /* 0x0000006000017945 */ /* 0x000fe20003800000 */
[----:B------:R-:W-:Y:S01]  /*aeb0*/  PLOP3.LUT P0, PT, P0, PT, PT, 0x8, 0x80 ;  /* 0x000000000080781c */ /* 0x000fe2000070e170 */
[----:B------:R-:W-:-:S12]  /*aec0*/  IMAD.MOV.U32 R37, RZ, RZ, -0x1 ;  /* 0xffffffffff257424 */ /* 0x000fd800078e00ff */
[----:B------:R-:W-:Y:S05]  /*aed0*/  WARPSYNC.COLLECTIVE R37, `(.L_x_519) ;  /* 0x0000000025087348 */ /* 0x000fea0003c00000 */
[----:B------:R-:W-:Y:S01]  /*aee0*/  VOTE.ANY P0, P0 ;  /* 0x0000000000ff7806 */ /* 0x000fe20000000100 */
[----:B------:R-:W-:-:S12]  /*aef0*/  ENDCOLLECTIVE ;  /* 0x000000000000791b */ /* 0x000fd80003800000 */
.L_x_519:
[----:B------:R-:W-:Y:S05]  /*af00*/  BSYNC B1 ;  /* 0x0000000000017941 */ /* 0x000fea0003800000 */
.L_x_518:
[----:B------:R-:W-:Y:S05]  /*af10*/  BRA `(.L_x_520) ;  /* 0xffffff9000f47947 */ /* 0x000fea000383ffff */
.L_x_381:
[----:B------:R-:W-:Y:S01]  /*af20*/  BSSY B1, `(.L_x_521) ;  /* 0x0000006000017945 */ /* 0x000fe20003800000 */
[----:B------:R-:W-:Y:S01]  /*af30*/  PLOP3.LUT P0, PT, P0, PT, PT, 0x8, 0x80 ;  /* 0x000000000080781c */ /* 0x000fe2000070e170 */
[----:B------:R-:W-:-:S12]  /*af40*/  IMAD.MOV.U32 R37, RZ, RZ, -0x1 ;  /* 0xffffffffff257424 */ /* 0x000fd800078e00ff */
[----:B-----5:R-:W-:Y:S05]  /*af50*/  WARPSYNC.COLLECTIVE R37, `(.L_x_522) ;  /* 0x0000000025087348 */ /* 0x020fea0003c00000 */
[----:B------:R-:W-:Y:S01]  /*af60*/  VOTE.ANY R37, PT, P0 ;  /* 0x0000000000257806 */ /* 0x000fe200000e0100 */
[----:B-----5:R-:W-:Y:S06]  /*af70*/  ENDCOLLECTIVE ;  /* 0x000000000000791b */ /* 0x020fec0003800000 */
.L_x_522:
[----:B------:R-:W-:Y:S05]  /*af80*/  BSYNC B1 ;  /* 0x0000000000017941 */ /* 0x000fea0003800000 */
.L_x_521:
[----:B------:R-:W-:Y:S05]  /*af90*/  BRA `(.L_x_523) ;  /* 0xffffff9400287947 */ /* 0x000fea000383ffff */
.L_x_382:
[----:B------:R-:W-:Y:S01]  /*afa0*/  BSSY B1, `(.L_x_524) ;  /* 0x0000007000017945 */ /* 0x000fe20003800000 */
[----:B-----5:R-:W-:Y:S02]  /*afb0*/  IMAD.MOV.U32 R34, RZ, RZ, R24 ;  /* 0x000000ffff227224 */ /* 0x020fe400078e0018 */
[----:B------:R-:W-:Y:S02]  /*afc0*/  IMAD.MOV.U32 R35, RZ, RZ, 0x1 ;  /* 0x00000001ff237424 */ /* 0x000fe400078e00ff */
[----:B------:R-:W-:-:S07]  /*afd0*/  IMAD.MOV.U32 R37, RZ, RZ, -0x1 ;  /* 0xffffffffff257424 */ /* 0x000fce00078e00ff */
[----:B01----:R-:W-:Y:S05]  /*afe0*/  WARPSYNC.COLLECTIVE R37, `(.L_x_525) ;  /* 0x0000000025087348 */ /* 0x003fea0003c00000 */
[----:B-1----:R1:W2:Y:S02]  /*aff0*/  SHFL.DOWN P2, R35, R34, R35, R38 ;  /* 0x0800002322237389 */ /* 0x0022a40000040026 */
[----:B012---:R-:W-:Y:S05]  /*b000*/  ENDCOLLECTIVE ;  /* 0x000000000000791b */ /* 0x007fea0003800000 */
.L_x_525:
[----:B------:R-:W-:Y:S05]  /*b010*/  BSYNC B1 ;  /* 0x0000000000017941 */ /* 0x000fea0003800000 */
.L_x_524:
[----:B------:R-:W-:Y:S05]  /*b020*/  BRA `(.L_x_526) ;  /* 0xffffff9400207947 */ /* 0x000fea000383ffff */
.L_x_383:
[----:B------:R-:W-:Y:S01]  /*b030*/  BSSY B1, `(.L_x_527) ;  /* 0x0000007000017945 */ /* 0x000fe20003800000 */
[----:B-----5:R-:W-:Y:S02]  /*b040*/  IMAD.MOV.U32 R34, RZ, RZ, R25 ;  /* 0x000000ffff227224 */ /* 0x020fe400078e0019 */
[----:B------:R-:W-:Y:S02]  /*b050*/  IMAD.MOV.U32 R35, RZ, RZ, 0x1 ;  /* 0x00000001ff237424 */ /* 0x000fe400078e00ff */
[----:B------:R-:W-:-:S07]  /*b060*/  IMAD.MOV.U32 R37, RZ, RZ, -0x1 ;  /* 0xffffffffff257424 */ /* 0x000fce00078e00ff */
[----:B01----:R-:W-:Y:S05]  /*b070*/  WARPSYNC.COLLECTIVE R37, `(.L_x_528) ;  /* 0x0000000025087348 */ /* 0x003fea0003c00000 */
[----:B-1----:R1:W2:Y:S02]  /*b080*/  SHFL.DOWN P2, R35, R34, R35, R38 ;  /* 0x0800002322237389 */ /* 0x0022a40000040026 */
[----:B012---:R-:W-:Y:S05]  /*b090*/  ENDCOLLECTIVE ;  /* 0x000000000000791b */ /* 0x007fea0003800000 */
.L_x_528:
[----:B------:R-:W-:Y:S05]  /*b0a0*/  BSYNC B1 ;  /* 0x0000000000017941 */ /* 0x000fea0003800000 */
.L_x_527:
[----:B------:R-:W-:Y:S05]  /*b0b0*/  BRA `(.L_x_529) ;  /* 0xffffff9400047947 */ /* 0x000fea000383ffff */
.L_x_384:
[----:B------:R-:W-:Y:S01]  /*b0c0*/  BSSY B1, `(.L_x_530) ;  /* 0x0000007000017945 */ /* 0x000fe20003800000 */
[----:B-----5:R-:W-:Y:S02]  /*b0d0*/  IMAD.MOV.U32 R34, RZ, RZ, R26 ;  /* 0x000000ffff227224 */ /* 0x020fe400078e001a */
[----:B------:R-:W-:Y:S02]  /*b0e0*/  IMAD.MOV.U32 R35, RZ, RZ, 0x1 ;  /* 0x00000001ff237424 */ /* 0x000fe400078e00ff */
[----:B------:R-:W-:-:S07]  /*b0f0*/  IMAD.MOV.U32 R37, RZ, RZ, -0x1 ;  /* 0xffffffffff257424 */ /* 0x000fce00078e00ff */
[----:B01----:R-:W-:Y:S05]  /*b100*/  WARPSYNC.COLLECTIVE R37, `(.L_x_531) ;  /* 0x0000000025087348 */ /* 0x003fea0003c00000 */
[----:B-1----:R1:W2:Y:S02]  /*b110*/  SHFL.DOWN P2, R35, R34, R35, R38 ;  /* 0x0800002322237389 */ /* 0x0022a40000040026 */
[----:B012---:R-:W-:Y:S05]  /*b120*/  ENDCOLLECTIVE ;  /* 0x000000000000791b */ /* 0x007fea0003800000 */
.L_x_531:
[----:B------:R-:W-:Y:S05]  /*b130*/  BSYNC B1 ;  /* 0x0000000000017941 */ /* 0x000fea0003800000 */
.L_x_530:
[----:B------:R-:W-:Y:S02]  /*b140*/  IMAD.MOV.U32 R32, RZ, RZ, R35 ;  /* 0x000000ffff207224 */ /* 0x000fe400078e0023 */
[----:B------:R-:W-:Y:S02]  /*b150*/  IMAD.MOV.U32 R35, RZ, RZ, 0x1 ;  /* 0x00000001ff237424 */ /* 0x000fe400078e00ff */
[----:B------:R-:W-:Y:S02]  /*b160*/  IMAD.MOV.U32 R34, RZ, RZ, R27 ;  /* 0x000000ffff227224 */ /* 0x000fe400078e001b */
[----:B------:R-:W-:-:S07]  /*b170*/  IMAD.MOV.U32 R37, RZ, RZ, -0x1 ;  /* 0xffffffffff257424 */ /* 0x000fce00078e00ff */
[----:B------:R-:W-:Y:S05]  /*b180*/  WARPSYNC.COLLECTIVE R37, `(.L_x_532) ;  /* 0x0000000025087348 */ /* 0x000fea0003c00000 */
[----:B------:R0:W1:Y:S02]  /*b190*/  SHFL.DOWN P2, R35, R34, R35, R38 ;  /* 0x0800002322237389 */ /* 0x0000640000040026 */
[----:B01----:R-:W-:Y:S05]  /*b1a0*/  ENDCOLLECTIVE ;  /* 0x000000000000791b */ /* 0x003fea0003800000 */
.L_x_532:
[----:B------:R-:W-:Y:S01]  /*b1b0*/  IMAD.MOV.U32 R34, RZ, RZ, R35 ;  /* 0x000000ffff227224 */ /* 0x000fe200078e0023 */
[----:B------:R-:W-:Y:S06]  /*b1c0*/  BRA `(.L_x_533) ;  /* 0xffffff9000d07947 */ /* 0x000fec000383ffff */
.L_x_385:
[----:B------:R-:W-:Y:S01]  /*b1d0*/  BSSY B1, `(.L_x_534) ;  /* 0x0000007000017945 */ /* 0x000fe20003800000 */
[----:B------:R-:W-:Y:S02]  /*b1e0*/  IMAD.MOV.U32 R34, RZ, RZ, R24 ;  /* 0x000000ffff227224 */ /* 0x000fe400078e0018 */
[----:B------:R-:W-:Y:S02]  /*b1f0*/  IMAD.MOV.U32 R35, RZ, RZ, 0x2 ;  /* 0x00000002ff237424 */ /* 0x000fe400078e00ff */
[----:B------:R-:W-:-:S07]  /*b200*/  IMAD.MOV.U32 R37, RZ, RZ, -0x1 ;  /* 0xffffffffff257424 */ /* 0x000fce00078e00ff */
[----:B0-----:R-:W-:Y:S05]  /*b210*/  WARPSYNC.COLLECTIVE R37, `(.L_x_535) ;  /* 0x0000000025087348 */ /* 0x001fea0003c00000 */
[----:B------:R1:W2:Y:S02]  /*b220*/  SHFL.DOWN P2, R35, R34, R35, R38 ;  /* 0x0800002322237389 */ /* 0x0002a40000040026 */
[----:B012---:R-:W-:Y:S05]  /*b230*/  ENDCOLLECTIVE ;  /* 0x000000000000791b */ /* 0x007fea0003800000 */
.L_x_535:
[----:B------:R-:W-:Y:S05]  /*b240*/  BSYNC B1 ;  /* 0x0000000000017941 */ /* 0x000fea0003800000 */
.L_x_534:
[----:B------:R-:W-:Y:S05]  /*b250*/  BRA `(.L_x_536) ;  /* 0xffffff9000c47947 */ /* 0x000fea000383ffff */
.L_x_386:
[----:B------:R-:W-:Y:S01]  /*b260*/  BSSY B1, `(.L_x_537) ;  /* 0x0000007000017945 */ /* 0x000fe20003800000 */
[----:B------:R-:W-:Y:S02]  /*b270*/  IMAD.MOV.U32 R34, RZ, RZ, R25 ;  /* 0x000000ffff227224 */ /* 0x000fe400078e0019 */
[----:B------:R-:W-:Y:S02]  /*b280*/  IMAD.MOV.U32 R35, RZ, RZ, 0x2 ;  /* 0x00000002ff237424 */ /* 0x000fe400078e00ff */
[----:B------:R-:W-:-:S07]  /*b290*/  IMAD.MOV.U32 R37, RZ, RZ, -0x1 ;  /* 0xffffffffff257424 */ /* 0x000fce00078e00ff */
[----:B0-----:R-:W-:Y:S05]  /*b2a0*/  WARPSYNC.COLLECTIVE R37, `(.L_x_538) ;  /* 0x0000000025087348 */ /* 0x001fea0003c00000 */
[----:B------:R1:W2:Y:S02]  /*b2b0*/  SHFL.DOWN P2, R35, R34, R35, R38 ;  /* 0x0800002322237389 */ /* 0x0002a40000040026 */
[----:B012---:R-:W-:Y:S05]  /*b2c0*/  ENDCOLLECTIVE ;  /* 0x000000000000791b */ /* 0x007fea0003800000 */
.L_x_538:
[----:B------:R-:W-:Y:S05]  /*b2d0*/  BSYNC B1 ;  /* 0x0000000000017941 */ /* 0x000fea0003800000 */
.L_x_537:
[----:B------:R-:W-:Y:S05]  /*b2e0*/  BRA `(.L_x_539) ;  /* 0xffffff9000a87947 */ /* 0x000fea000383ffff */
.L_x_387:
[----:B------:R-:W-:Y:S01]  /*b2f0*/  BSSY B1, `(.L_x_540) ;  /* 0x0000007000017945 */ /* 0x000fe20003800000 */
[----:B------:R-:W-:Y:S02]  /*b300*/  IMAD.MOV.U32 R34, RZ, RZ, R33 ;  /* 0x000000ffff227224 */ /* 0x000fe400078e0021 */
[----:B------:R-:W-:Y:S02]  /*b310*/  IMAD.MOV.U32 R35, RZ, RZ, 0x2 ;  /* 0x00000002ff237424 */ /* 0x000fe400078e00ff */
[----:B------:R-:W-:-:S07]  /*b320*/  IMAD.MOV.U32 R37, RZ, RZ, -0x1 ;  /* 0xffffffffff257424 */ /* 0x000fce00078e00ff */
[----:B0-----:R-:W-:Y:S05]  /*b330*/  WARPSYNC.COLLECTIVE R37, `(.L_x_541) ;  /* 0x0000000025087348 */ /* 0x001fea0003c00000 */
[----:B------:R1:W2:Y:S02]  /*b340*/  SHFL.DOWN P2, R35, R34, R35, R38 ;  /* 0x0800002322237389 */ /* 0x0002a40000040026 */
[----:B012---:R-:W-:Y:S05]  /*b350*/  ENDCOLLECTIVE ;  /* 0x000000000000791b */ /* 0x007fea0003800000 */
.L_x_541:
[----:B------:R-:W-:Y:S05]  /*b360*/  BSYNC B1 ;  /* 0x0000000000017941 */ /* 0x000fea0003800000 */
.L_x_540:
[----:B------:R-:W-:Y:S02]  /*b370*/  IMAD.MOV.U32 R43, RZ, RZ, R35 ;  /* 0x000000ffff2b7224 */ /* 0x000fe400078e0023 */
[----:B------:R-:W-:Y:S02]  /*b380*/  IMAD.MOV.U32 R35, RZ, RZ, 0x2 ;  /* 0x00000002ff237424 */ /* 0x000fe400078e00ff */
[----:B------:R-:W-:Y:S02]  /*b390*/  IMAD.MOV.U32 R34, RZ, RZ, R32 ;  /* 0x000000ffff227224 */ /* 0x000fe400078e0020 */
[----:B------:R-:W-:-:S07]  /*b3a0*/  IMAD.MOV.U32 R37, RZ, RZ, -0x1 ;  /* 0xffffffffff257424 */ /* 0x000fce00078e00ff */
[----:B------:R-:W-:Y:S05]  /*b3b0*/  WARPSYNC.COLLECTIVE R37, `(.L_x_542) ;  /* 0x0000000025087348 */ /* 0x000fea0003c00000 */
[----:B------:R0:W1:Y:S02]  /*b3c0*/  SHFL.DOWN P2, R35, R34, R35, R38 ;  /* 0x0800002322237389 */ /* 0x0000640000040026 */
[----:B01----:R-:W-:Y:S05]  /*b3d0*/  ENDCOLLECTIVE ;  /* 0x000000000000791b */ /* 0x003fea0003800000 */
.L_x_542:
[----:B------:R-:W-:Y:S01]  /*b3e0*/  IMAD.MOV.U32 R34, RZ, RZ, R35 ;  /* 0x000000ffff227224 */ /* 0x000fe200078e0023 */
[----:B------:R-:W-:Y:S06]  /*b3f0*/  BRA `(.L_x_543) ;  /* 0xffffff9000787947 */ /* 0x000fec000383ffff */
.L_x_388:
[----:B------:R-:W-:Y:S01]  /*b400*/  BSSY B1, `(.L_x_544) ;  /* 0x0000007000017945 */ /* 0x000fe20003800000 */
[----:B------:R-:W-:Y:S02]  /*b410*/  IMAD.MOV.U32 R34, RZ, RZ, R24 ;  /* 0x000000ffff227224 */ /* 0x000fe400078e0018 */
[----:B------:R-:W-:Y:S02]  /*b420*/  IMAD.MOV.U32 R35, RZ, RZ, 0x4 ;  /* 0x00000004ff237424 */ /* 0x000fe400078e00ff */
[----:B------:R-:W-:-:S07]  /*b430*/  IMAD.MOV.U32 R37, RZ, RZ, -0x1 ;  /* 0xffffffffff257424 */ /* 0x000fce00078e00ff */
[----:B0-----:R-:W-:Y:S05]  /*b440*/  WARPSYNC.COLLECTIVE R37, `(.L_x_545) ;  /* 0x0000000025087348 */ /* 0x001fea0003c00000 */
[----:B------:R1:W2:Y:S02]  /*b450*/  SHFL.DOWN P2, R35, R34, R35, R38 ;  /* 0x0800002322237389 */ /* 0x0002a40000040026 */
[----:B012---:R-:W-:Y:S05]  /*b460*/  ENDCOLLECTIVE ;  /* 0x000000000000791b */ /* 0x007fea0003800000 */
.L_x_545:
[----:B------:R-:W-:Y:S05]  /*b470*/  BSYNC B1 ;  /* 0x0000000000017941 */ /* 0x000fea0003800000 */
.L_x_544:
[----:B------:R-:W-:Y:S05]  /*b480*/  BRA `(.L_x_546) ;  /* 0xffffff9000707947 */ /* 0x000fea000383ffff */
.L_x_389:
[----:B------:R-:W-:Y:S01]  /*b490*/  BSSY B1, `(.L_x_547) ;  /* 0x0000007000017945 */ /* 0x000fe20003800000 */
[----:B------:R-:W-:Y:S02]  /*b4a0*/  IMAD.MOV.U32 R34, RZ, RZ, R25 ;  /* 0x000000ffff227224 */ /* 0x000fe400078e0019 */
[----:B------:R-:W-:Y:S02]  /*b4b0*/  IMAD.MOV.U32 R35, RZ, RZ, 0x4 ;  /* 0x00000004ff237424 */ /* 0x000fe400078e00ff */
[----:B------:R-:W-:-:S07]  /*b4c0*/  IMAD.MOV.U32 R37, RZ, RZ, -0x1 ;  /* 0xffffffffff257424 */ /* 0x000fce00078e00ff */
[----:B0-----:R-:W-:Y:S05]  /*b4d0*/  WARPSYNC.COLLECTIVE R37, `(.L_x_548) ;  /* 0x0000000025087348 */ /* 0x001fea0003c00000 */
[----:B------:R1:W2:Y:S02]  /*b4e0*/  SHFL.DOWN P2, R35, R34, R35, R38 ;  /* 0x0800002322237389 */ /* 0x0002a40000040026 */
[----:B012---:R-:W-:Y:S05]  /*b4f0*/  ENDCOLLECTIVE ;  /* 0x000000000000791b */ /* 0x007fea0003800000 */
.L_x_548:
[----:B------:R-:W-:Y:S05]  /*b500*/  BSYNC B1 ;  /* 0x0000000000017941 */ /* 0x000fea0003800000 */
.L_x_547:
[----:B------:R-:W-:Y:S05]  /*b510*/  BRA `(.L_x_549) ;  /* 0xffffff9000547947 */ /* 0x000fea000383ffff */
.L_x_390:
[----:B------:R-:W-:Y:S01]  /*b520*/  BSSY B1, `(.L_x_550) ;  /* 0x0000007000017945 */ /* 0x000fe20003800000 */
[----:B------:R-:W-:Y:S02]  /*b530*/  IMAD.MOV.U32 R34, RZ, RZ, R33 ;  /* 0x000000ffff227224 */ /* 0x000fe400078e0021 */
[----:B------:R-:W-:Y:S02]  /*b540*/  IMAD.MOV.U32 R35, RZ, RZ, 0x4 ;  /* 0x00000004ff237424 */ /* 0x000fe400078e00ff */
[----:B------:R-:W-:-:S07]  /*b550*/  IMAD.MOV.U32 R37, RZ, RZ, -0x1 ;  /* 0xffffffffff257424 */ /* 0x000fce00078e00ff */
[----:B0-----:R-:W-:Y:S05]  /*b560*/  WARPSYNC.COLLECTIVE R37, `(.L_x_551) ;  /* 0x0000000025087348 */ /* 0x001fea0003c00000 */
[----:B------:R1:W2:Y:S02]  /*b570*/  SHFL.DOWN P2, R35, R34, R35, R38 ;  /* 0x0800002322237389 */ /* 0x0002a40000040026 */
[----:B012---:R-:W-:Y:S05]  /*b580*/  ENDCOLLECTIVE ;  /* 0x000000000000791b */ /* 0x007fea0003800000 */
.L_x_551:
[----:B------:R-:W-:Y:S05]  /*b590*/  BSYNC B1 ;  /* 0x0000000000017941 */ /* 0x000fea0003800000 */
.L_x_550:
[----:B------:R-:W-:Y:S02]  /*b5a0*/  IMAD.MOV.U32 R32, RZ, RZ, R35 ;  /* 0x000000ffff207224 */ /* 0x000fe400078e0023 */
[----:B------:R-:W-:Y:S02]  /*b5b0*/  IMAD.MOV.U32 R35, RZ, RZ, 0x4 ;  /* 0x00000004ff237424 */ /* 0x000fe400078e00ff */
[----:B------:R-:W-:Y:S02]  /*b5c0*/  IMAD.MOV.U32 R34, RZ, RZ, R43 ;  /* 0x000000ffff227224 */ /* 0x000fe400078e002b */
[----:B------:R-:W-:-:S07]  /*b5d0*/  IMAD.MOV.U32 R37, RZ, RZ, -0x1 ;  /* 0xffffffffff257424 */ /* 0x000fce00078e00ff */
[----:B------:R-:W-:Y:S05]  /*b5e0*/  WARPSYNC.COLLECTIVE R37, `(.L_x_552) ;  /* 0x0000000025087348 */ /* 0x000fea0003c00000 */
[----:B------:R0:W1:Y:S02]  /*b5f0*/  SHFL.DOWN P2, R35, R34, R35, R38 ;  /* 0x0800002322237389 */ /* 0x0000640000040026 */
[----:B01----:R-:W-:Y:S05]  /*b600*/  ENDCOLLECTIVE ;  /* 0x000000000000791b */ /* 0x003fea0003800000 */
.L_x_552:
[----:B------:R-:W-:Y:S01]  /*b610*/  IMAD.MOV.U32 R34, RZ, RZ, R35 ;  /* 0x000000ffff227224 */ /* 0x000fe200078e0023 */
[----:B------:R-:W-:Y:S06]  /*b620*/  BRA `(.L_x_553) ;  /* 0xffffff9000247947 */ /* 0x000fec000383ffff */
.L_x_391:
[----:B------:R-:W-:Y:S01]  /*b630*/  BSSY B1, `(.L_x_554) ;  /* 0x0000007000017945 */ /* 0x000fe20003800000 */
[----:B------:R-:W-:Y:S02]  /*b640*/  IMAD.MOV.U32 R34, RZ, RZ, R24 ;  /* 0x000000ffff227224 */ /* 0x000fe400078e0018 */
[----:B------:R-:W-:Y:S02]  /*b650*/  IMAD.MOV.U32 R35, RZ, RZ, 0x8 ;  /* 0x00000008ff237424 */ /* 0x000fe400078e00ff */
[----:B------:R-:W-:-:S07]  /*b660*/  IMAD.MOV.U32 R37, RZ, RZ, -0x1 ;  /* 0xffffffffff257424 */ /* 0x000fce00078e00ff */
[----:B0-----:R-:W-:Y:S05]  /*b670*/  WARPSYNC.COLLECTIVE R37, `(.L_x_555) ;  /* 0x0000000025087348 */ /* 0x001fea0003c00000 */
[----:B------:R1:W2:Y:S02]  /*b680*/  SHFL.DOWN P2, R35, R34, R35, R38 ;  /* 0x0800002322237389 */ /* 0x0002a40000040026 */
[----:B012---:R-:W-:Y:S05]  /*b690*/  ENDCOLLECTIVE ;  /* 0x000000000000791b */ /* 0x007fea0003800000 */
.L_x_555:
[----:B------:R-:W-:Y:S05]  /*b6a0*/  BSYNC B1 ;  /* 0x0000000000017941 */ /* 0x000fea0003800000 */
.L_x_554:
[----:B------:R-:W-:Y:S05]  /*b6b0*/  BRA `(.L_x_556) ;  /* 0xffffff90001c7947 */ /* 0x000fea000383ffff */
.L_x_392:
[----:B------:R-:W-:Y:S01]  /*b6c0*/  BSSY B1, `(.L_x_557) ;  /* 0x0000007000017945 */ /* 0x000fe20003800000 */
[----:B------:R-:W-:Y:S02]  /*b6d0*/  IMAD.MOV.U32 R34, RZ, RZ, R25 ;  /* 0x000000ffff227224 */ /* 0x000fe400078e0019 */
[----:B------:R-:W-:Y:S02]  /*b6e0*/  IMAD.MOV.U32 R35, RZ, RZ, 0x8 ;  /* 0x00000008ff237424 */ /* 0x000fe400078e00ff */
[----:B------:R-:W-:-:S07]  /*b6f0*/  IMAD.MOV.U32 R37, RZ, RZ, -0x1 ;  /* 0xffffffffff257424 */ /* 0x000fce00078e00ff */
[----:B0-----:R-:W-:Y:S05]  /*b700*/  WARPSYNC.COLLECTIVE R37, `(.L_x_558) ;  /* 0x0000000025087348 */ /* 0x001fea0003c00000 */
[----:B------:R1:W2:Y:S02]  /*b710*/  SHFL.DOWN P2, R35, R34, R35, R38 ;  /* 0x0800002322237389 */ /* 0x0002a40000040026 */
[----:B012---:R-:W-:Y:S05]  /*b720*/  ENDCOLLECTIVE ;  /* 0x000000000000791b */ /* 0x007fea0003800000 */
.L_x_558:
[----:B------:R-:W-:Y:S05]  /*b730*/  BSYNC B1 ;  /* 0x0000000000017941 */ /* 0x000fea0003800000 */
.L_x_557:
[----:B------:R-:W-:Y:S05]  /*b740*/  BRA `(.L_x_559) ;  /* 0xffffff9000007947 */ /* 0x000fea000383ffff */
.L_x_393:
[----:B------:R-:W-:Y:S01]  /*b750*/  BSSY B1, `(.L_x_560) ;  /* 0x0000007000017945 */ /* 0x000fe20003800000 */
[----:B------:R-:W-:Y:S02]  /*b760*/  IMAD.MOV.U32 R34, RZ, RZ, R33 ;  /* 0x000000ffff227224 */ /* 0x000fe400078e0021 */
[----:B------:R-:W-:Y:S02]  /*b770*/  IMAD.MOV.U32 R35, RZ, RZ, 0x8 ;  /* 0x00000008ff237424 */ /* 0x000fe400078e00ff */
[----:B------:R-:W-:-:S07]  /*b780*/  IMAD.MOV.U32 R37, RZ, RZ, -0x1 ;  /* 0xffffffffff257424 */ /* 0x000fce00078e00ff */
[----:B0-----:R-:W-:Y:S05]  /*b790*/  WARPSYNC.COLLECTIVE R37, `(.L_x_561) ;  /* 0x0000000025087348 */ /* 0x001fea0003c00000 */
[----:B------:R1:W2:Y:S02]  /*b7a0*/  SHFL.DOWN P2, R35, R34, R35, R38 ;  /* 0x0800002322237389 */ /* 0x0002a40000040026 */
[----:B012---:R-:W-:Y:S05]  /*b7b0*/  ENDCOLLECTIVE ;  /* 0x000000000000791b */ /* 0x007fea0003800000 */
.L_x_561:
[----:B------:R-:W-:Y:S05]  /*b7c0*/  BSYNC B1 ;  /* 0x0000000000017941 */ /* 0x000fea0003800000 */
.L_x_560:
[----:B------:R-:W-:Y:S02]  /*b7d0*/  IMAD.MOV.U32 R43, RZ, RZ, R35 ;  /* 0x000000ffff2b7224 */ /* 0x000fe400078e0023 */
[----:B------:R-:W-:Y:S02]  /*b7e0*/  IMAD.MOV.U32 R35, RZ, RZ, 0x8 ;  /* 0x00000008ff237424 */ /* 0x000fe400078e00ff */
[----:B------:R-:W-:Y:S02]  /*b7f0*/  IMAD.MOV.U32 R34, RZ, RZ, R32 ;  /* 0x000000ffff227224 */ /* 0x000fe400078e0020 */
[----:B------:R-:W-:-:S07]  /*b800*/  IMAD.MOV.U32 R37, RZ, RZ, -0x1 ;  /* 0xffffffffff257424 */ /* 0x000fce00078e00ff */
[----:B------:R-:W-:Y:S05]  /*b810*/  WARPSYNC.COLLECTIVE R37, `(.L_x_562) ;  /* 0x0000000025087348 */ /* 0x000fea0003c00000 */
[----:B------:R0:W1:Y:S02]  /*b820*/  SHFL.DOWN P2, R35, R34, R35, R38 ;  /* 0x0800002322237389 */ /* 0x0000640000040026 */
[----:B01----:R-:W-:Y:S05]  /*b830*/  ENDCOLLECTIVE ;  /* 0x000000000000791b */ /* 0x003fea0003800000 */
.L_x_562:
[----:B------:R-:W-:Y:S01]  /*b840*/  IMAD.MOV.U32 R34, RZ, RZ, R35 ;  /* 0x000000ffff227224 */ /* 0x000fe200078e0023 */
[----:B------:R-:W-:Y:S06]  /*b850*/  BRA `(.L_x_563) ;  /* 0xffffff8c00d07947 */ /* 0x000fec000383ffff */
.L_x_394:
[----:B------:R-:W-:Y:S01]  /*b860*/  BSSY B1, `(.L_x_564) ;  /* 0x0000007000017945 */ /* 0x000fe20003800000 */
[----:B------:R-:W-:Y:S02]  /*b870*/  IMAD.MOV.U32 R34, RZ, RZ, R24 ;  /* 0x000000ffff227224 */ /* 0x000fe400078e0018 */
[----:B------:R-:W-:Y:S02]  /*b880*/  IMAD.MOV.U32 R35, RZ, RZ, 0x10 ;  /* 0x00000010ff237424 */ /* 0x000fe400078e00ff */
[----:B------:R-:W-:-:S07]  /*b890*/  IMAD.MOV.U32 R37, RZ, RZ, -0x1 ;  /* 0xffffffffff257424 */ /* 0x000fce00078e00ff */
[----:B0-----:R-:W-:Y:S05]  /*b8a0*/  WARPSYNC.COLLECTIVE R37, `(.L_x_565) ;  /* 0x0000000025087348 */ /* 0x001fea0003c00000 */
[----:B------:R1:W2:Y:S02]  /*b8b0*/  SHFL.DOWN P2, R35, R34, R35, R38 ;  /* 0x0800002322237389 */ /* 0x0002a40000040026 */
[----:B012---:R-:W-:Y:S05]  /*b8c0*/  ENDCOLLECTIVE ;  /* 0x000000000000791b */ /* 0x007fea0003800000 */
.L_x_565:
[----:B------:R-:W-:Y:S05]  /*b8d0*/  BSYNC B1 ;  /* 0x0000000000017941 */ /* 0x000fea0003800000 */
.L_x_564:
[----:B------:R-:W-:Y:S05]  /*b8e0*/  BRA `(.L_x_566) ;  /* 0xffffff8c00c87947 */ /* 0x000fea000383ffff */
.L_x_395:
[----:B------:R-:W-:Y:S01]  /*b8f0*/  BSSY B1, `(.L_x_567) ;  /* 0x0000007000017945 */ /* 0x000fe20003800000 */
[----:B------:R-:W-:Y:S02]  /*b900*/  IMAD.MOV.U32 R34, RZ, RZ, R25 ;  /* 0x000000ffff227224 */ /* 0x000fe400078e0019 */
[----:B------:R-:W-:Y:S02]  /*b910*/  IMAD.MOV.U32 R35, RZ, RZ, 0x10 ;  /* 0x00000010ff237424 */ /* 0x000fe400078e00ff */
[----:B------:R-:W-:-:S07]  /*b920*/  IMAD.MOV.U32 R37, RZ, RZ, -0x1 ;  /* 0xffffffffff257424 */ /* 0x000fce00078e00ff */
[----:B0-----:R-:W-:Y:S05]  /*b930*/  WARPSYNC.COLLECTIVE R37, `(.L_x_568) ;  /* 0x0000000025087348 */ /* 0x001fea0003c00000 */
[----:B------:R1:W2:Y:S02]  /*b940*/  SHFL.DOWN P2, R35, R34, R35, R38 ;  /* 0x0800002322237389 */ /* 0x0002a40000040026 */
[----:B012---:R-:W-:Y:S05]  /*b950*/  ENDCOLLECTIVE ;  /* 0x000000000000791b */ /* 0x007fea0003800000 */
.L_x_568:
[----:B------:R-:W-:Y:S05]  /*b960*/  BSYNC B1 ;  /* 0x0000000000017941 */ /* 0x000fea0003800000 */
.L_x_567:
[----:B------:R-:W-:Y:S05]  /*b970*/  BRA `(.L_x_569) ;  /* 0xffffff8c00ac7947 */ /* 0x000fea000383ffff */
.L_x_396:
[----:B------:R-:W-:Y:S01]  /*b980*/  BSSY B1, `(.L_x_570) ;  /* 0x0000007000017945 */ /* 0x000fe20003800000 */
[----:B------:R-:W-:Y:S02]  /*b990*/  IMAD.MOV.U32 R34, RZ, RZ, R33 ;  /* 0x000000ffff227224 */ /* 0x000fe400078e0021 */
[----:B------:R-:W-:Y:S02]  /*b9a0*/  IMAD.MOV.U32 R35, RZ, RZ, 0x10 ;  /* 0x00000010ff237424 */ /* 0x000fe400078e00ff */
[----:B------:R-:W-:-:S07]  /*b9b0*/  IMAD.MOV.U32 R37, RZ, RZ, -0x1 ;  /* 0xffffffffff257424 */ /* 0x000fce00078e00ff */
[----:B0-----:R-:W-:Y:S05]  /*b9c0*/  WARPSYNC.COLLECTIVE R37, `(.L_x_571) ;  /* 0x0000000025087348 */ /* 0x001fea0003c00000 */
[----:B------:R1:W2:Y:S02]  /*b9d0*/  SHFL.DOWN P2, R35, R34, R35, R38 ;  /* 0x0800002322237389 */ /* 0x0002a40000040026 */
[----:B012---:R-:W-:Y:S05]  /*b9e0*/  ENDCOLLECTIVE ;  /* 0x000000000000791b */ /* 0x007fea0003800000 */
.L_x_571:
[----:B------:R-:W-:Y:S05]  /*b9f0*/  BSYNC B1 ;  /* 0x0000000000017941 */ /* 0x000fea0003800000 */
.L_x_570:
[----:B------:R-:W-:Y:S01]  /*ba00*/  IMAD.MOV.U32 R32, RZ, RZ, R35 ;  /* 0x000000ffff207224 */ /* 0x000fe200078e0023 */
[----:B------:R-:W-:Y:S01]  /*ba10*/  ISETP.GT.AND P0, PT, R3, R38, PT ;  /* 0x000000260300720c */ /* 0x000fe20003f04270 */
[----:B------:R-:W-:Y:S02]  /*ba20*/  IMAD.MOV.U32 R35, RZ, RZ, 0x10 ;  /* 0x00000010ff237424 */ /* 0x000fe400078e00ff */
[----:B------:R-:W-:Y:S01]  /*ba30*/  IMAD.MOV.U32 R34, RZ, RZ, R43 ;  /* 0x000000ffff227224 */ /* 0x000fe200078e002b */
[----:B------:R-:W-:Y:S01]  /*ba40*/  SEL R32, R32, RZ, !P0 ;  /* 0x000000ff20207207 */ /* 0x000fe20004000000 */
[----:B------:R-:W-:Y:S02]  /*ba50*/  IMAD.MOV.U32 R37, RZ, RZ, -0x1 ;  /* 0xffffffffff257424 */ /* 0x000fe400078e00ff */
[----:B------:R-:W-:-:S07]  /*ba60*/  VIADD R2, R2, 0xffffffe0 ;  /* 0xffffffe002027836 */ /* 0x000fce0000000000 */
[----:B------:R-:W-:Y:S05]  /*ba70*/  WARPSYNC.COLLECTIVE R37, `(.L_x_572) ;  /* 0x0000000025087348 */ /* 0x000fea0003c00000 */
[----:B------:R0:W1:Y:S02]  /*ba80*/  SHFL.DOWN P2, R35, R34, R35, R38 ;  /* 0x0800002322237389 */ /* 0x0000640000040026 */
[----:B01----:R-:W-:Y:S05]  /*ba90*/  ENDCOLLECTIVE ;  /* 0x000000000000791b */ /* 0x003fea0003800000 */
.L_x_572:
[----:B------:R-:W-:Y:S01]  /*baa0*/  IMAD.MOV.U32 R34, RZ, RZ, R35 ;  /* 0x000000ffff227224 */ /* 0x000fe200078e0023 */
[----:B------:R-:W-:-:S04]  /*bab0*/  IADD3 R18, P2, P1, R32, R33, R18 ;  /* 0x0000002120127210 */ /* 0x000fc8000795e012 */
[----:B------:R-:W-:Y:S02]  /*bac0*/  SEL R32, R34, RZ, !P0 ;  /* 0x000000ff22207207 */ /* 0x000fe40004000000 */
[----:B------:R-:W-:Y:S02]  /*bad0*/  ISETP.NE.AND P0, PT, R36, 0x65, PT ;  /* 0x000000652400780c */ /* 0x000fe40003f05270 */
[----:B------:R-:W-:-:S11]  /*bae0*/  IADD3.X R28, PT, PT, R32, R43, R28, P2, P1 ;  /* 0x0000002b201c7210 */ /* 0x000fd600017e241c */
[----:B------:R-:W-:Y:S05]  /*baf0*/  WARPSYNC.COLLECTIVE R37, `(.L_x_573) ;  /* 0x0000000025087348 */ /* 0x000fea0003c00000 */
[----:B------:R-:W-:Y:S01]  /*bb00*/  VOTE.ALL P0, P0 ;  /* 0x0000000000ff7806 */ /* 0x000fe20000000000 */
[----:B------:R-:W-:-:S12]  /*bb10*/  ENDCOLLECTIVE ;  /* 0x000000000000791b */ /* 0x000fd80003800000 */
.L_x_573:
[----:B------:R-:W-:Y:S05]  /*bb20*/  BRA `(.L_x_574) ;  /* 0xffffff8c00747947 */ /* 0x000fea000383ffff */
.L_x_415:
[----:B------:R-:W-:Y:S01]  /*bb30*/  BSSY B0, `(.L_x_575) ;  /* 0x0000006000007945 */ /* 0x000fe20003800000 */
[----:B------:R-:W-:Y:S01]  /*bb40*/  PLOP3.LUT P0, PT, P0, PT, PT, 0x8, 0x80 ;  /* 0x000000000080781c */ /* 0x000fe2000070e170 */
[----:B------:R-:W-:-:S12]  /*bb50*/  IMAD.MOV.U32 R37, RZ, RZ, -0x1 ;  /* 0xffffffffff257424 */ /* 0x000fd800078e00ff */
[----:B------:R-:W-:Y:S05]  /*bb60*/  WARPSYNC.COLLECTIVE R37, `(.L_x_576) ;  /* 0x0000000025087348 */ /* 0x000fea0003c00000 */
[----:B------:R-:W-:Y:S01]  /*bb70*/  VOTE.ANY P0, P0 ;  /* 0x0000000000ff7806 */ /* 0x000fe20000000100 */
[----:B------:R-:W-:-:S12]  /*bb80*/  ENDCOLLECTIVE ;  /* 0x000000000000791b */ /* 0x000fd80003800000 */
.L_x_576:
[----:B------:R-:W-:Y:S05]  /*bb90*/  BSYNC B0 ;  /* 0x0000000000007941 */ /* 0x000fea0003800000 */
.L_x_575:
[----:B------:R-:W-:Y:S05]  /*bba0*/  BRA `(.L_x_577) ;  /* 0xffffffd0003c7947 */ /* 0x000fea000383ffff */
.L_x_420:
[----:B------:R-:W-:Y:S01]  /*bbb0*/  BSSY B0, `(.L_x_578) ;  /* 0x0000006000007945 */ /* 0x000fe20003800000 */
[----:B------:R-:W-:Y:S01]  /*bbc0*/  PLOP3.LUT P0, PT, P0, PT, PT, 0x8, 0x80 ;  /* 0x000000000080781c */ /* 0x000fe2000070e170 */
[----:B------:R-:W-:-:S12]  /*bbd0*/  IMAD.MOV.U32 R37, RZ, RZ, -0x1 ;  /* 0xffffffffff257424 */ /* 0x000fd800078e00ff */
[----:B01---5:R-:W-:Y:S05]  /*bbe0*/  WARPSYNC.COLLECTIVE R37, `(.L_x_579) ;  /* 0x0000000025087348 */ /* 0x023fea0003c00000 */
[----:B------:R-:W-:Y:S01]  /*bbf0*/  VOTE.ANY R37, PT, P0 ;  /* 0x0000000000257806 */ /* 0x000fe200000e0100 */
[----:B01---5:R-:W-:Y:S06]  /*bc00*/  ENDCOLLECTIVE ;  /* 0x000000000000791b */ /* 0x023fec0003800000 */
.L_x_579:
[----:B------:R-:W-:Y:S05]  /*bc10*/  BSYNC B0 ;  /* 0x0000000000007941 */ /* 0x000fea0003800000 */
.L_x_578:
[----:B------:R-:W-:Y:S05]  /*bc20*/  BRA `(.L_x_580) ;  /* 0xffffffd000687947 */ /* 0x000fea000383ffff */
.L_x_421:
[----:B------:R-:W-:Y:S01]  /*bc30*/  BSSY B0, `(.L_x_581) ;  /* 0x0000007000007945 */ /* 0x000fe20003800000 */
[----:B-----5:R-:W-:Y:S02]  /*bc40*/  IMAD.MOV.U32 R34, RZ, RZ, R28 ;  /* 0x000000ffff227224 */ /* 0x020fe400078e001c */
[----:B------:R-:W-:Y:S02]  /*bc50*/  IMAD.MOV.U32 R35, RZ, RZ, 0x1 ;  /* 0x00000001ff237424 */ /* 0x000fe400078e00ff */
[----:B------:R-:W-:-:S07]  /*bc60*/  IMAD.MOV.U32 R37, RZ, RZ, -0x1 ;  /* 0xffffffffff257424 */ /* 0x000fce00078e00ff */
[----:B01----:R-:W-:Y:S05]  /*bc70*/  WARPSYNC.COLLECTIVE R37, `(.L_x_582) ;  /* 0x0000000025087348 */ /* 0x003fea0003c00000 */
[----:B-1----:R1:W2:Y:S02]  /*bc80*/  SHFL.DOWN P2, R35, R34, R35, R38 ;  /* 0x0800002322237389 */ /* 0x0022a40000040026 */
[----:B012---:R-:W-:Y:S05]  /*bc90*/  ENDCOLLECTIVE ;  /* 0x000000000000791b */ /* 0x007fea0003800000 */
.L_x_582:
[----:B------:R-:W-:Y:S05]  /*bca0*/  BSYNC B0 ;  /* 0x0000000000007941 */ /* 0x000fea0003800000 */
.L_x_581:
[----:B------:R-:W-:Y:S05]  /*bcb0*/  BRA `(.L_x_583) ;  /* 0xffffffd000607947 */ /* 0x000fea000383ffff */
.L_x_422:
[----:B------:R-:W-:Y:S01]  /*bcc0*/  BSSY B0, `(.L_x_584) ;  /* 0x0000007000007945 */ /* 0x000fe20003800000 */
[----:B-----5:R-:W-:Y:S02]  /*bcd0*/  IMAD.MOV.U32 R34, RZ, RZ, R29 ;  /* 0x000000ffff227224 */ /* 0x020fe400078e001d */
[----:B------:R-:W-:Y:S02]  /*bce0*/  IMAD.MOV.U32 R35, RZ, RZ, 0x1 ;  /* 0x00000001ff237424 */ /* 0x000fe400078e00ff */
[----:B------:R-:W-:-:S07]  /*bcf0*/  IMAD.MOV.U32 R37, RZ, RZ, -0x1 ;  /* 0xffffffffff257424 */ /* 0x000fce00078e00ff */
[----:B01----:R-:W-:Y:S05]  /*bd00*/  WARPSYNC.COLLECTIVE R37, `(.L_x_585) ;  /* 0x0000000025087348 */ /* 0x003fea0003c00000 */
[----:B-1----:R1:W2:Y:S02]  /*bd10*/  SHFL.DOWN P2, R35, R34, R35, R38 ;  /* 0x0800002322237389 */ /* 0x0022a40000040026 */
[----:B012---:R-:W-:Y:S05]  /*bd20*/  ENDCOLLECTIVE ;  /* 0x000000000000791b */ /* 0x007fea0003800000 */
.L_x_585:
[----:B------:R-:W-:Y:S05]  /*bd30*/  BSYNC B0 ;  /* 0x0000000000007941 */ /* 0x000fea0003800000 */
.L_x_584:
[----:B------:R-:W-:Y:S05]  /*bd40*/  BRA `(.L_x_586) ;  /* 0xffffffd000447947 */ /* 0x000fea000383ffff */
.L_x_423:
[----:B------:R-:W-:Y:S01]  /*bd50*/  BSSY B0, `(.L_x_587) ;  /* 0x0000007000007945 */ /* 0x000fe20003800000 */
[----:B-----5:R-:W-:Y:S02]  /*bd60*/  IMAD.MOV.U32 R34, RZ, RZ, R4 ;  /* 0x000000ffff227224 */ /* 0x020fe400078e0004 */
[----:B------:R-:W-:Y:S02]  /*bd70*/  IMAD.MOV.U32 R35, RZ, RZ, 0x1 ;  /* 0x00000001ff237424 */ /* 0x000fe400078e00ff */
[----:B------:R-:W-:-:S07]  /*bd80*/  IMAD.MOV.U32 R37, RZ, RZ, -0x1 ;  /* 0xffffffffff257424 */ /* 0x000fce00078e00ff */
[----:B01----:R-:W-:Y:S05]  /*bd90*/  WARPSYNC.COLLECTIVE R37, `(.L_x_588) ;  /* 0x0000000025087348 */ /* 0x003fea0003c00000 */
[----:B-1----:R1:W2:Y:S02]  /*bda0*/  SHFL.DOWN P2, R35, R34, R35, R38 ;  /* 0x0800002322237389 */ /* 0x0022a40000040026 */
[----:B012---:R-:W-:Y:S05]  /*bdb0*/  ENDCOLLECTIVE ;  /* 0x000000000000791b */ /* 0x007fea0003800000 */
.L_x_588:
[----:B------:R-:W-:Y:S05]  /*bdc0*/  BSYNC B0 ;  /* 0x0000000000007941 */ /* 0x000fea0003800000 */
.L_x_587:
[----:B------:R-:W-:Y:S02]  /*bdd0*/  IMAD.MOV.U32 R3, RZ, RZ, R35 ;  /* 0x000000ffff037224 */ /* 0x000fe400078e0023 */
[----:B------:R-:W-:Y:S02]  /*bde0*/  IMAD.MOV.U32 R35, RZ, RZ, 0x1 ;  /* 0x00000001ff237424 */ /* 0x000fe400078e00ff */
[----:B------:R-:W-:Y:S02]  /*bdf0*/  IMAD.MOV.U32 R34, RZ, RZ, R5 ;  /* 0x000000ffff227224 */ /* 0x000fe400078e0005 */
[----:B------:R-:W-:-:S07]  /*be00*/  IMAD.MOV.U32 R37, RZ, RZ, -0x1 ;  /* 0xffffffffff257424 */ /* 0x000fce00078e00ff */
[----:B------:R-:W-:Y:S05]  /*be10*/  WARPSYNC.COLLECTIVE R37, `(.L_x_589) ;  /* 0x0000000025087348 */ /* 0x000fea0003c00000 */
[----:B------:R0:W1:Y:S02]  /*be20*/  SHFL.DOWN P2, R35, R34, R35, R38 ;  /* 0x0800002322237389 */ /* 0x0000640000040026 */
[----:B01----:R-:W-:Y:S05]  /*be30*/  ENDCOLLECTIVE ;  /* 0x000000000000791b */ /* 0x003fea0003800000 */
.L_x_589:
[----:B------:R-:W-:Y:S01]  /*be40*/  IMAD.MOV.U32 R7, RZ, RZ, R35 ;  /* 0x000000ffff077224 */ /* 0x000fe200078e0023 */
[----:B------:R-:W-:Y:S06]  /*be50*/  BRA `(.L_x_590) ;  /* 0xffffffd000107947 */ /* 0x000fec000383ffff */
.L_x_424:
[----:B------:R-:W-:Y:S01]  /*be60*/  BSSY B0, `(.L_x_591) ;  /* 0x0000007000007945 */ /* 0x000fe20003800000 */
[----:B------:R-:W-:Y:S02]  /*be70*/  IMAD.MOV.U32 R34, RZ, RZ, R28 ;  /* 0x000000ffff227224 */ /* 0x000fe400078e001c */
[----:B------:R-:W-:Y:S02]  /*be80*/  IMAD.MOV.U32 R35, RZ, RZ, 0x2 ;  /* 0x00000002ff237424 */ /* 0x000fe400078e00ff */
[----:B------:R-:W-:-:S07]  /*be90*/  IMAD.MOV.U32 R37, RZ, RZ, -0x1 ;  /* 0xffffffffff257424 */ /* 0x000fce00078e00ff */
[----:B-1----:R-:W-:Y:S05]  /*bea0*/  WARPSYNC.COLLECTIVE R37, `(.L_x_592) ;  /* 0x0000000025087348 */ /* 0x002fea0003c00000 */
[----:B------:R0:W2:Y:S02]  /*beb0*/  SHFL.DOWN P2, R35, R34, R35, R38 ;  /* 0x0800002322237389 */ /* 0x0000a40000040026 */
[----:B012---:R-:W-:Y:S05]  /*bec0*/  ENDCOLLECTIVE ;  /* 0x000000000000791b */ /* 0x007fea0003800000 */
.L_x_592:
[----:B------:R-:W-:Y:S05]  /*bed0*/  BSYNC B0 ;  /* 0x0000000000007941 */ /* 0x000fea0003800000 */
.L_x_591:
[----:B------:R-:W-:Y:S05]  /*bee0*/  BRA `(.L_x_593) ;  /* 0xffffffd000087947 */ /* 0x000fea000383ffff */
.L_x_425:
[----:B------:R-:W-:Y:S01]  /*bef0*/  BSSY B0, `(.L_x_594) ;  /* 0x0000007000007945 */ /* 0x000fe20003800000 */
[----:B------:R-:W-:Y:S02]  /*bf00*/  IMAD.MOV.U32 R34, RZ, RZ, R29 ;  /* 0x000000ffff227224 */ /* 0x000fe400078e001d */
[----:B------:R-:W-:Y:S02]  /*bf10*/  IMAD.MOV.U32 R35, RZ, RZ, 0x2 ;  /* 0x00000002ff237424 */ /* 0x000fe400078e00ff */
[----:B------:R-:W-:-:S07]  /*bf20*/  IMAD.MOV.U32 R37, RZ, RZ, -0x1 ;  /* 0xffffffffff257424 */ /* 0x000fce00078e00ff */
[----:B-1----:R-:W-:Y:S05]  /*bf30*/  WARPSYNC.COLLECTIVE R37, `(.L_x_595) ;  /* 0x0000000025087348 */ /* 0x002fea0003c00000 */
[----:B------:R0:W2:Y:S02]  /*bf40*/  SHFL.DOWN P2, R35, R34, R35, R38 ;  /* 0x0800002322237389 */ /* 0x0000a40000040026 */
[----:B012---:R-:W-:Y:S05]  /*bf50*/  ENDCOLLECTIVE ;  /* 0x000000000000791b */ /* 0x007fea0003800000 */
.L_x_595:
[----:B------:R-:W-:Y:S05]  /*bf60*/  BSYNC B0 ;  /* 0x0000000000007941 */ /* 0x000fea0003800000 */
.L_x_594:
[----:B------:R-:W-:Y:S05]  /*bf70*/  BRA `(.L_x_596) ;  /* 0xffffffcc00ec7947 */ /* 0x000fea000383ffff */
.L_x_426:
[----:B------:R-:W-:Y:S01]  /*bf80*/  BSSY B0, `(.L_x_597) ;  /* 0x0000007000007945 */ /* 0x000fe20003800000 */
[----:B------:R-:W-:Y:S02]  /*bf90*/  IMAD.MOV.U32 R34, RZ, RZ, R10 ;  /* 0x000000ffff227224 */ /* 0x000fe400078e000a */
[----:B------:R-:W-:Y:S02]  /*bfa0*/  IMAD.MOV.U32 R35, RZ, RZ, 0x2 ;  /* 0x00000002ff237424 */ /* 0x000fe400078e00ff */
[----:B------:R-:W-:-:S07]  /*bfb0*/  IMAD.MOV.U32 R37, RZ, RZ, -0x1 ;  /* 0xffffffffff257424 */ /* 0x000fce00078e00ff */
[----:B------:R-:W-:Y:S05]  /*bfc0*/  WARPSYNC.COLLECTIVE R37, `(.L_x_598) ;  /* 0x0000000025087348 */ /* 0x000fea0003c00000 */
[----:B------:R0:W1:Y:S02]  /*bfd0*/  SHFL.DOWN P2, R35, R34, R35, R38 ;  /* 0x0800002322237389 */ /* 0x0000640000040026 */
[----:B01----:R-:W-:Y:S05]  /*bfe0*/  ENDCOLLECTIVE ;  /* 0x000000000000791b */ /* 0x003fea0003800000 */
.L_x_598:
[----:B------:R-:W-:Y:S05]  /*bff0*/  BSYNC B0 ;  /* 0x0000000000007941 */ /* 0x000fea0003800000 */
.L_x_597:
[----:B------:R-:W-:Y:S02]  /*c000*/  IMAD.MOV.U32 R3, RZ, RZ, R35 ;  /* 0x000000ffff037224 */ /* 0x000fe400078e0023 */
[----:B------:R-:W-:Y:S02]  /*c010*/  IMAD.MOV.U32 R35, RZ, RZ, 0x2 ;  /* 0x00000002ff237424 */ /* 0x000fe400078e00ff */
[----:B------:R-:W-:Y:S02]  /*c020*/  IMAD.MOV.U32 R34, RZ, RZ, R5 ;  /* 0x000000ffff227224 */ /* 0x000fe400078e0005 */
[----:B------:R-:W-:-:S07]  /*c030*/  IMAD.MOV.U32 R37, RZ, RZ, -0x1 ;  /* 0xffffffffff257424 */ /* 0x000fce00078e00ff */
[----:B------:R-:W-:Y:S05]  /*c040*/  WARPSYNC.COLLECTIVE R37, `(.L_x_599) ;  /* 0x0000000025087348 */ /* 0x000fea0003c00000 */
[----:B------:R0:W1:Y:S02]  /*c050*/  SHFL.DOWN P2, R35, R34, R35, R38 ;  /* 0x0800002322237389 */ /* 0x0000640000040026 */
[----:B01----:R-:W-:Y:S05]  /*c060*/  ENDCOLLECTIVE ;  /* 0x000000000000791b */ /* 0x003fea0003800000 */
.L_x_599:
[----:B------:R-:W-:Y:S01]  /*c070*/  IMAD.MOV.U32 R4, RZ, RZ, R35 ;  /* 0x000000ffff047224 */ /* 0x000fe200078e0023 */
[----:B------:R-:W-:Y:S06]  /*c080*/  BRA `(.L_x_600) ;  /* 0xffffffcc00bc7947 */ /* 0x000fec000383ffff */
.L_x_427:
[----:B------:R-:W-:Y:S01]  /*c090*/  BSSY B0, `(.L_x_601) ;  /* 0x0000007000007945 */ /* 0x000fe20003800000 */
[----:B------:R-:W-:Y:S02]  /*c0a0*/  IMAD.MOV.U32 R34, RZ, RZ, R28 ;  /* 0x000000ffff227224 */ /* 0x000fe400078e001c */
[----:B------:R-:W-:Y:S02]  /*c0b0*/  IMAD.MOV.U32 R35, RZ, RZ, 0x4 ;  /* 0x00000004ff237424 */ /* 0x000fe400078e00ff */
[----:B------:R-:W-:-:S07]  /*c0c0*/  IMAD.MOV.U32 R37, RZ, RZ, -0x1 ;  /* 0xffffffffff257424 */ /* 0x000fce00078e00ff */
[----:B0-----:R-:W-:Y:S05]  /*c0d0*/  WARPSYNC.COLLECTIVE R37, `(.L_x_602) ;  /* 0x0000000025087348 */ /* 0x001fea0003c00000 */
[----:B------:R1:W2:Y:S02]  /*c0e0*/  SHFL.DOWN P2, R35, R34, R35, R38 ;  /* 0x0800002322237389 */ /* 0x0002a40000040026 */
[----:B012---:R-:W-:Y:S05]  /*c0f0*/  ENDCOLLECTIVE ;  /* 0x000000000000791b */ /* 0x007fea0003800000 */
.L_x_602:
[----:B------:R-:W-:Y:S05]  /*c100*/  BSYNC B0 ;  /* 0x0000000000007941 */ /* 0x000fea0003800000 */
.L_x_601:
[----:B------:R-:W-:Y:S05]  /*c110*/  BRA `(.L_x_603) ;  /* 0xffffffcc00b47947 */ /* 0x000fea000383ffff */
.L_x_428:
[----:B------:R-:W-:Y:S01]  /*c120*/  BSSY B0, `(.L_x_604) ;  /* 0x0000007000007945 */ /* 0x000fe20003800000 */
[----:B------:R-:W-:Y:S02]  /*c130*/  IMAD.MOV.U32 R34, RZ, RZ, R29 ;  /* 0x000000ffff227224 */ /* 0x000fe400078e001d */
[----:B------:R-:W-:Y:S02]  /*c140*/  IMAD.MOV.U32 R35, RZ, RZ, 0x4 ;  /* 0x00000004ff237424 */ /* 0x000fe400078e00ff */
[----:B------:R-:W-:-:S07]  /*c150*/  IMAD.MOV.U32 R37, RZ, RZ, -0x1 ;  /* 0xffffffffff257424 */ /* 0x000fce00078e00ff */
[----:B0-----:R-:W-:Y:S05]  /*c160*/  WARPSYNC.COLLECTIVE R37, `(.L_x_605) ;  /* 0x0000000025087348 */ /* 0x001fea0003c00000 */
[----:B------:R1:W2:Y:S02]  /*c170*/  SHFL.DOWN P2, R35, R34, R35, R38 ;  /* 0x0800002322237389 */ /* 0x0002a40000040026 */
[----:B012---:R-:W-:Y:S05]  /*c180*/  ENDCOLLECTIVE ;  /* 0x000000000000791b */ /* 0x007fea0003800000 */
.L_x_605:
[----:B------:R-:W-:Y:S05]  /*c190*/  BSYNC B0 ;  /* 0x0000000000007941 */ /* 0x000fea0003800000 */
.L_x_604:
[----:B------:R-:W-:Y:S05]  /*c1a0*/  BRA `(.L_x_606) ;  /* 0xffffffcc00987947 */ /* 0x000fea000383ffff */
.L_x_429:
[----:B------:R-:W-:Y:S01]  /*c1b0*/  BSSY B0, `(.L_x_607) ;  /* 0x0000007000007945 */ /* 0x000fe20003800000 */
[----:B------:R-:W-:Y:S02]  /*c1c0*/  IMAD.MOV.U32 R34, RZ, RZ, R7 ;  /* 0x000000ffff227224 */ /* 0x000fe400078e0007 */
[----:B------:R-:W-:Y:S02]  /*c1d0*/  IMAD.MOV.U32 R35, RZ, RZ, 0x4 ;  /* 0x00000004ff237424 */ /* 0x000fe400078e00ff */
[----:B------:R-:W-:-:S07]  /*c1e0*/  IMAD.MOV.U32 R37, RZ, RZ, -0x1 ;  /* 0xffffffffff257424 */ /* 0x000fce00078e00ff */
[----:B------:R-:W-:Y:S05]  /*c1f0*/  WARPSYNC.COLLECTIVE R37, `(.L_x_608) ;  /* 0x0000000025087348 */ /* 0x000fea0003c00000 */
[----:B------:R0:W1:Y:S02]  /*c200*/  SHFL.DOWN P2, R35, R34, R35, R38 ;  /* 0x0800002322237389 */ /* 0x0000640000040026 */
[----:B01----:R-:W-:Y:S05]  /*c210*/  ENDCOLLECTIVE ;  /* 0x000000000000791b */ /* 0x003fea0003800000 */
.L_x_608:
[----:B------:R-:W-:Y:S05]  /*c220*/  BSYNC B0 ;  /* 0x0000000000007941 */ /* 0x000fea0003800000 */
.L_x_607:
[----:B------:R-:W-:Y:S02]  /*c230*/  IMAD.MOV.U32 R3, RZ, RZ, R35 ;  /* 0x000000ffff037224 */ /* 0x000fe400078e0023 */
[----:B------:R-:W-:Y:S02]  /*c240*/  IMAD.MOV.U32 R35, RZ, RZ, 0x4 ;  /* 0x00000004ff237424 */ /* 0x000fe400078e00ff */
[----:B------:R-:W-:Y:S02]  /*c250*/  IMAD.MOV.U32 R34, RZ, RZ, R5 ;  /* 0x000000ffff227224 */ /* 0x000fe400078e0005 */
[----:B------:R-:W-:-:S07]  /*c260*/  IMAD.MOV.U32 R37, RZ, RZ, -0x1 ;  /* 0xffffffffff257424 */ /* 0x000fce00078e00ff */
[----:B------:R-:W-:Y:S05]  /*c270*/  WARPSYNC.COLLECTIVE R37, `(.L_x_609) ;  /* 0x0000000025087348 */ /* 0x000fea0003c00000 */
[----:B------:R0:W1:Y:S02]  /*c280*/  SHFL.DOWN P2, R35, R34, R35, R38 ;  /* 0x0800002322237389 */ /* 0x0000640000040026 */
[----:B01----:R-:W-:Y:S05]  /*c290*/  ENDCOLLECTIVE ;  /* 0x000000000000791b */ /* 0x003fea0003800000 */
.L_x_609:
[----:B------:R-:W-:Y:S01]  /*c2a0*/  IMAD.MOV.U32 R4, RZ, RZ, R35 ;  /* 0x000000ffff047224 */ /* 0x000fe200078e0023 */
[----:B------:R-:W-:Y:S06]  /*c2b0*/  BRA `(.L_x_610) ;  /* 0xffffffcc00687947 */ /* 0x000fec000383ffff */
.L_x_430:
[----:B------:R-:W-:Y:S01]  /*c2c0*/  BSSY B0, `(.L_x_611) ;  /* 0x0000007000007945 */ /* 0x000fe20003800000 */
[----:B------:R-:W-:Y:S02]  /*c2d0*/  IMAD.MOV.U32 R34, RZ, RZ, R28 ;  /* 0x000000ffff227224 */ /* 0x000fe400078e001c */
[----:B------:R-:W-:Y:S02]  /*c2e0*/  IMAD.MOV.U32 R35, RZ, RZ, 0x8 ;  /* 0x00000008ff237424 */ /* 0x000fe400078e00ff */
[----:B------:R-:W-:-:S07]  /*c2f0*/  IMAD.MOV.U32 R37, RZ, RZ, -0x1 ;  /* 0xffffffffff257424 */ /* 0x000fce00078e00ff */
[----:B------:R-:W-:Y:S05]  /*c300*/  WARPSYNC.COLLECTIVE R37, `(.L_x_612) ;  /* 0x0000000025087348 */ /* 0x000fea0003c00000 */
[----:B------:R0:W1:Y:S02]  /*c310*/  SHFL.DOWN P2, R35, R34, R35, R38 ;  /* 0x0800002322237389 */ /* 0x0000640000040026 */
[----:B01----:R-:W-:Y:S05]  /*c320*/  ENDCOLLECTIVE ;  /* 0x000000000000791b */ /* 0x003fea0003800000 */
.L_x_612:
[----:B------:R-:W-:Y:S05]  /*c330*/  BSYNC B0 ;  /* 0x0000000000007941 */ /* 0x000fea0003800000 */
.L_x_611:
[----:B------:R-:W-:Y:S05]  /*c340*/  BRA `(.L_x_613) ;  /* 0xffffffcc00607947 */ /* 0x000fea000383ffff */
.L_x_431:
[----:B------:R-:W-:Y:S01]  /*c350*/  BSSY B0, `(.L_x_614) ;  /* 0x0000007000007945 */ /* 0x000fe20003800000 */
[----:B------:R-:W-:Y:S02]  /*c360*/  IMAD.MOV.U32 R34, RZ, RZ, R29 ;  /* 0x000000ffff227224 */ /* 0x000fe400078e001d */
[----:B------:R-:W-:Y:S02]  /*c370*/  IMAD.MOV.U32 R35, RZ, RZ, 0x8 ;  /* 0x00000008ff237424 */ /* 0x000fe400078e00ff */
[----:B------:R-:W-:-:S07]  /*c380*/  IMAD.MOV.U32 R37, RZ, RZ, -0x1 ;  /* 0xffffffffff257424 */ /* 0x000fce00078e00ff */
[----:B------:R-:W-:Y:S05]  /*c390*/  WARPSYNC.COLLECTIVE R37, `(.L_x_615) ;  /* 0x0000000025087348 */ /* 0x000fea0003c00000 */
[----:B------:R0:W1:Y:S02]  /*c3a0*/  SHFL.DOWN P2, R35, R34, R35, R38 ;  /* 0x0800002322237389 */ /* 0x0000640000040026 */
[----:B01----:R-:W-:Y:S05]  /*c3b0*/  ENDCOLLECTIVE ;  /* 0x000000000000791b */ /* 0x003fea0003800000 */
.L_x_615:
[----:B------:R-:W-:Y:S05]  /*c3c0*/  BSYNC B0 ;  /* 0x0000000000007941 */ /* 0x000fea0003800000 */
.L_x_614:
[----:B------:R-:W-:Y:S05]  /*c3d0*/  BRA `(.L_x_616) ;  /* 0xffffffcc00447947 */ /* 0x000fea000383ffff */
.L_x_432:
[----:B------:R-:W-:Y:S01]  /*c3e0*/  BSSY B0, `(.L_x_617) ;  /* 0x0000007000007945 */ /* 0x000fe20003800000 */
[----:B------:R-:W-:Y:S02]  /*c3f0*/  IMAD.MOV.U32 R34, RZ, RZ, R7 ;  /* 0x000000ffff227224 */ /* 0x000fe400078e0007 */
[----:B------:R-:W-:Y:S02]  /*c400*/  IMAD.MOV.U32 R35, RZ, RZ, 0x8 ;  /* 0x00000008ff237424 */ /* 0x000fe400078e00ff */
[----:B------:R-:W-:-:S07]  /*c410*/  IMAD.MOV.U32 R37, RZ, RZ, -0x1 ;  /* 0xffffffffff257424 */ /* 0x000fce00078e00ff */
[----:B------:R-:W-:Y:S05]  /*c420*/  WARPSYNC.COLLECTIVE R37, `(.L_x_618) ;  /* 0x0000000025087348 */ /* 0x000fea0003c00000 */
[----:B------:R0:W1:Y:S02]  /*c430*/  SHFL.DOWN P2, R35, R34, R35, R38 ;  /* 0x0800002322237389 */ /* 0x0000640000040026 */
[----:B01----:R-:W-:Y:S05]  /*c440*/  ENDCOLLECTIVE ;  /* 0x000000000000791b */ /* 0x003fea0003800000 */
.L_x_618:
[----:B------:R-:W-:Y:S05]  /*c450*/  BSYNC B0 ;  /* 0x0000000000007941 */ /* 0x000fea0003800000 */
.L_x_617:
[----:B------:R-:W-:Y:S02]  /*c460*/  IMAD.MOV.U32 R3, RZ, RZ, R35 ;  /* 0x000000ffff037224 */ /* 0x000fe400078e0023 */
[----:B------:R-:W-:Y:S02]  /*c470*/  IMAD.MOV.U32 R35, RZ, RZ, 0x8 ;  /* 0x00000008ff237424 */ /* 0x000fe400078e00ff */
[----:B------:R-:W-:Y:S02]  /*c480*/  IMAD.MOV.U32 R34, RZ, RZ, R32 ;  /* 0x000000ffff227224 */ /* 0x000fe400078e0020 */
[----:B------:R-:W-:-:S07]  /*c490*/  IMAD.MOV.U32 R37, RZ, RZ, -0x1 ;  /* 0xffffffffff257424 */ /* 0x000fce00078e00ff */
[----:B------:R-:W-:Y:S05]  /*c4a0*/  WARPSYNC.COLLECTIVE R37, `(.L_x_619) ;  /* 0x0000000025087348 */ /* 0x000fea0003c00000 */
[----:B------:R0:W1:Y:S02]  /*c4b0*/  SHFL.DOWN P2, R35, R34, R35, R38 ;  /* 0x0800002322237389 */ /* 0x0000640000040026 */
[----:B01----:R-:W-:Y:S05]  /*c4c0*/  ENDCOLLECTIVE ;  /* 0x000000000000791b */ /* 0x003fea0003800000 */
.L_x_619:
[----:B------:R-:W-:Y:S01]  /*c4d0*/  IMAD.MOV.U32 R5, RZ, RZ, R35 ;  /* 0x000000ffff057224 */ /* 0x000fe200078e0023 */
[----:B------:R-:W-:Y:S06]  /*c4e0*/  BRA `(.L_x_620) ;  /* 0xffffffcc00147947 */ /* 0x000fec000383ffff */
.L_x_433:
[----:B------:R-:W-:Y:S01]  /*c4f0*/  BSSY B0, `(.L_x_621) ;  /* 0x0000007000007945 */ /* 0x000fe20003800000 */
[----:B------:R-:W-:Y:S02]  /*c500*/  IMAD.MOV.U32 R34, RZ, RZ, R28 ;  /* 0x000000ffff227224 */ /* 0x000fe400078e001c */
[----:B------:R-:W-:Y:S02]  /*c510*/  IMAD.MOV.U32 R35, RZ, RZ, 0x10 ;  /* 0x00000010ff237424 */ /* 0x000fe400078e00ff */
[----:B------:R-:W-:-:S07]  /*c520*/  IMAD.MOV.U32 R37, RZ, RZ, -0x1 ;  /* 0xffffffffff257424 */ /* 0x000fce00078e00ff */
[----:B0-----:R-:W-:Y:S05]  /*c530*/  WARPSYNC.COLLECTIVE R37, `(.L_x_622) ;  /* 0x0000000025087348 */ /* 0x001fea0003c00000 */
[----:B------:R1:W2:Y:S02]  /*c540*/  SHFL.DOWN P2, R35, R34, R35, R38 ;  /* 0x0800002322237389 */ /* 0x0002a40000040026 */
[----:B012---:R-:W-:Y:S05]  /*c550*/  ENDCOLLECTIVE ;  /* 0x000000000000791b */ /* 0x007fea0003800000 */
.L_x_622:
[----:B------:R-:W-:Y:S05]  /*c560*/  BSYNC B0 ;  /* 0x0000000000007941 */ /* 0x000fea0003800000 */
.L_x_621:
[----:B------:R-:W-:Y:S05]  /*c570*/  BRA `(.L_x_623) ;  /* 0xffffffcc000c7947 */ /* 0x000fea000383ffff */
.L_x_434:
[----:B------:R-:W-:Y:S01]  /*c580*/  BSSY B0, `(.L_x_624) ;  /* 0x0000007000007945 */ /* 0x000fe20003800000 */
[----:B------:R-:W-:Y:S02]  /*c590*/  IMAD.MOV.U32 R34, RZ, RZ, R29 ;  /* 0x000000ffff227224 */ /* 0x000fe400078e001d */
[----:B------:R-:W-:Y:S02]  /*c5a0*/  IMAD.MOV.U32 R35, RZ, RZ, 0x10 ;  /* 0x00000010ff237424 */ /* 0x000fe400078e00ff */
[----:B------:R-:W-:-:S07]  /*c5b0*/  IMAD.MOV.U32 R37, RZ, RZ, -0x1 ;  /* 0xffffffffff257424 */ /* 0x000fce00078e00ff */
[----:B0-----:R-:W-:Y:S05]  /*c5c0*/  WARPSYNC.COLLECTIVE R37, `(.L_x_625) ;  /* 0x0000000025087348 */ /* 0x001fea0003c00000 */
[----:B------:R1:W2:Y:S02]  /*c5d0*/  SHFL.DOWN P2, R35, R34, R35, R38 ;  /* 0x0800002322237389 */ /* 0x0002a40000040026 */
[----:B012---:R-:W-:Y:S05]  /*c5e0*/  ENDCOLLECTIVE ;  /* 0x000000000000791b */ /* 0x007fea0003800000 */
.L_x_625:
[----:B------:R-:W-:Y:S05]  /*c5f0*/  BSYNC B0 ;  /* 0x0000000000007941 */ /* 0x000fea0003800000 */
.L_x_624:
[----:B------:R-:W-:Y:S05]  /*c600*/  BRA `(.L_x_626) ;  /* 0xffffffc800f07947 */ /* 0x000fea000383ffff */
.L_x_435:
[----:B------:R-:W-:Y:S01]  /*c610*/  BSSY B0, `(.L_x_627) ;  /* 0x0000007000007945 */ /* 0x000fe20003800000 */
[----:B------:R-:W-:Y:S02]  /*c620*/  IMAD.MOV.U32 R34, RZ, RZ, R4 ;  /* 0x000000ffff227224 */ /* 0x000fe400078e0004 */
[----:B------:R-:W-:Y:S02]  /*c630*/  IMAD.MOV.U32 R35, RZ, RZ, 0x10 ;  /* 0x00000010ff237424 */ /* 0x000fe400078e00ff */
[----:B------:R-:W-:-:S07]  /*c640*/  IMAD.MOV.U32 R37, RZ, RZ, -0x1 ;  /* 0xffffffffff257424 */ /* 0x000fce00078e00ff */
[----:B------:R-:W-:Y:S05]  /*c650*/  WARPSYNC.COLLECTIVE R37, `(.L_x_628) ;  /* 0x0000000025087348 */ /* 0x000fea0003c00000 */
[----:B------:R0:W1:Y:S02]  /*c660*/  SHFL.DOWN P2, R35, R34, R35, R38 ;  /* 0x0800002322237389 */ /* 0x0000640000040026 */
[----:B01----:R-:W-:Y:S05]  /*c670*/  ENDCOLLECTIVE ;  /* 0x000000000000791b */ /* 0x003fea0003800000 */
.L_x_628:
[----:B------:R-:W-:Y:S05]  /*c680*/  BSYNC B0 ;  /* 0x0000000000007941 */ /* 0x000fea0003800000 */
.L_x_627:
        /* <DEDUP_REMOVED lines=11> */
.L_x_629:
[----:B------:R-:W-:-:S13]  /*c740*/  ISETP.GT.AND P5, PT, R3, R38, PT ;  /* 0x000000260300720c */ /* 0x000fda0003fa4270 */
[----:B------:R-:W-:Y:S05]  /*c750*/  WARPSYNC.COLLECTIVE R37, `(.L_x_630) ;  /* 0x0000000025087348 */ /* 0x000fea0003c00000 */
[----:B------:R-:W-:Y:S01]  /*c760*/  VOTE.ALL P0, P0 ;  /* 0x0000000000ff7806 */ /* 0x000fe20000000000 */
[----:B------:R-:W-:-:S12]  /*c770*/  ENDCOLLECTIVE ;  /* 0x000000000000791b */ /* 0x000fd80003800000 */
.L_x_630:
[----:B------:R-:W0:Y:S01]  /*c780*/  LDC.64 R24, c[0x0][0x438] ;  /* 0x00010e00ff187b82 */ /* 0x000e220000000a00 */
[----:B------:R-:W-:-:S04]  /*c790*/  SEL R5, R5, RZ, !P5 ;  /* 0x000000ff05057207 */ /* 0x000fc80006800000 */
[----:B------:R-:W-:Y:S02]  /*c7a0*/  IADD3 R4, P1, PT, R5, R4, RZ ;  /* 0x0000000405047210 */ /* 0x000fe40007f3e0ff */
[----:B------:R-:W-:Y:S02]  /*c7b0*/  IADD3 R6, P3, PT, R30, 0x200, RZ ;  /* 0x000002001e067810 */ /* 0x000fe40007f7e0ff */
[----:B------:R-:W-:Y:S02]  /*c7c0*/  IADD3 R5, P2, PT, R10, 0x200, RZ ;  /* 0x000002000a057810 */ /* 0x000fe40007f5e0ff */
[----:B------:R-:W-:-:S03]  /*c7d0*/  SEL R33, R35, RZ, !P5 ;  /* 0x000000ff23217207 */ /* 0x000fc60006800000 */
[----:B------:R-:W-:Y:S01]  /*c7e0*/  IMAD.X R11, RZ, RZ, R11, P2 ;  /* 0x000000ffff0b7224 */ /* 0x000fe200010e060b */
[----:B0-----:R-:W-:Y:S01]  /*c7f0*/  IADD3 R7, P4, PT, R24, 0x80, RZ ;  /* 0x0000008018077810 */ /* 0x001fe20007f9e0ff */
[----:B------:R-:W-:Y:S02]  /*c800*/  IMAD.X R10, R33, 0x1, R32, P1 ;  /* 0x00000001210a7824 */ /* 0x000fe400008e0620 */
[----:B------:R-:W-:Y:S02]  /*c810*/  IMAD.X R24, RZ, RZ, R31, P3 ;  /* 0x000000ffff187224 */ /* 0x000fe400018e061f */
[----:B------:R-:W-:Y:S01]  /*c820*/  IMAD.X R25, RZ, RZ, R25, P4 ;  /* 0x000000ffff197224 */ /* 0x000fe200020e0619 */
[----:B------:R-:W-:Y:S07]  /*c830*/  BRA `(.L_x_631) ;  /* 0xffffffc800bc7947 */ /* 0x000fee000383ffff */
.L_x_437:
[----:B------:R-:W-:Y:S01]  /*c840*/  BSSY B0, `(.L_x_632) ;  /* 0x0000006000007945 */ /* 0x000fe20003800000 */
[----:B------:R-:W-:Y:S01]  /*c850*/  PLOP3.LUT P0, PT, P0, PT, PT, 0x8, 0x80 ;  /* 0x000000000080781c */ /* 0x000fe2000070e170 */
[----:B------:R-:W-:-:S12]  /*c860*/  IMAD.MOV.U32 R37, RZ, RZ, -0x1 ;  /* 0xffffffffff257424 */ /* 0x000fd800078e00ff */
[----:B------:R-:W-:Y:S05]  /*c870*/  WARPSYNC.COLLECTIVE R37, `(.L_x_633) ;  /* 0x0000000025087348 */ /* 0x000fea0003c00000 */
[----:B------:R-:W-:Y:S01]  /*c880*/  VOTE.ANY P0, P0 ;  /* 0x0000000000ff7806 */ /* 0x000fe20000000100 */
[----:B------:R-:W-:-:S12]  /*c890*/  ENDCOLLECTIVE ;  /* 0x000000000000791b */ /* 0x000fd80003800000 */
.L_x_633:
[----:B------:R-:W-:Y:S05]  /*c8a0*/  BSYNC B0 ;  /* 0x0000000000007941 */ /* 0x000fea0003800000 */
.L_x_632:
[----:B------:R-:W-:Y:S05]  /*c8b0*/  BRA `(.L_x_634) ;  /* 0xffffffc800d87947 */ /* 0x000fea000383ffff */
.L_x_442:
[----:B------:R-:W-:Y:S01]  /*c8c0*/  BSSY B0, `(.L_x_635) ;  /* 0x0000006000007945 */ /* 0x000fe20003800000 */
[----:B------:R-:W-:Y:S01]  /*c8d0*/  PLOP3.LUT P0, PT, P0, PT, PT, 0x8, 0x80 ;  /* 0x000000000080781c */ /* 0x000fe2000070e170 */
[----:B------:R-:W-:-:S12]  /*c8e0*/  IMAD.MOV.U32 R37, RZ, RZ, -0x1 ;  /* 0xffffffffff257424 */ /* 0x000fd800078e00ff */
[----:B-----5:R-:W-:Y:S05]  /*c8f0*/  WARPSYNC.COLLECTIVE R37, `(.L_x_636) ;  /* 0x0000000025087348 */ /* 0x020fea0003c00000 */
[----:B------:R-:W-:Y:S01]  /*c900*/  VOTE.ANY R37, PT, P0 ;  /* 0x0000000000257806 */ /* 0x000fe200000e0100 */
[----:B-----5:R-:W-:Y:S06]  /*c910*/  ENDCOLLECTIVE ;  /* 0x000000000000791b */ /* 0x020fec0003800000 */
.L_x_636:
[----:B------:R-:W-:Y:S05]  /*c920*/  BSYNC B0 ;  /* 0x0000000000007941 */ /* 0x000fea0003800000 */
.L_x_635:
[----:B------:R-:W-:Y:S05]  /*c930*/  BRA `(.L_x_637) ;  /* 0xffffffcc000c7947 */ /* 0x000fea000383ffff */
.L_x_443:
[----:B------:R-:W-:Y:S01]  /*c940*/  BSSY B0, `(.L_x_638) ;  /* 0x0000007000007945 */ /* 0x000fe20003800000 */
[----:B-----5:R-:W-:Y:S02]  /*c950*/  IMAD.MOV.U32 R34, RZ, RZ, R32 ;  /* 0x000000ffff227224 */ /* 0x020fe400078e0020 */
[----:B0-----:R-:W-:Y:S02]  /*c960*/  IMAD.MOV.U32 R35, RZ, RZ, 0x1 ;  /* 0x00000001ff237424 */ /* 0x001fe400078e00ff */
[----:B------:R-:W-:-:S07]  /*c970*/  IMAD.MOV.U32 R37, RZ, RZ, -0x1 ;  /* 0xffffffffff257424 */ /* 0x000fce00078e00ff */
[----:B-1----:R-:W-:Y:S05]  /*c980*/  WARPSYNC.COLLECTIVE R37, `(.L_x_639) ;  /* 0x0000000025087348 */ /* 0x002fea0003c00000 */
[----:B-1----:R0:W1:Y:S02]  /*c990*/  SHFL.DOWN P2, R35, R34, R35, R38 ;  /* 0x0800002322237389 */ /* 0x0020640000040026 */
[----:B01----:R-:W-:Y:S05]  /*c9a0*/  ENDCOLLECTIVE ;  /* 0x000000000000791b */ /* 0x003fea0003800000 */
.L_x_639:
[----:B------:R-:W-:Y:S05]  /*c9b0*/  BSYNC B0 ;  /* 0x0000000000007941 */ /* 0x000fea0003800000 */
.L_x_638:
[----:B------:R-:W-:Y:S05]  /*c9c0*/  BRA `(.L_x_640) ;  /* 0xffffffcc00047947 */ /* 0x000fea000383ffff */
.L_x_444:
[----:B------:R-:W-:Y:S01]  /*c9d0*/  BSSY B0, `(.L_x_641) ;  /* 0x0000007000007945 */ /* 0x000fe20003800000 */
[----:B-----5:R-:W-:Y:S02]  /*c9e0*/  IMAD.MOV.U32 R34, RZ, RZ, R33 ;  /* 0x000000ffff227224 */ /* 0x020fe400078e0021 */
[----:B0-----:R-:W-:Y:S02]  /*c9f0*/  IMAD.MOV.U32 R35, RZ, RZ, 0x1 ;  /* 0x00000001ff237424 */ /* 0x001fe400078e00ff */
[----:B------:R-:W-:-:S07]  /*ca00*/  IMAD.MOV.U32 R37, RZ, RZ, -0x1 ;  /* 0xffffffffff257424 */ /* 0x000fce00078e00ff */
[----:B-1----:R-:W-:Y:S05]  /*ca10*/  WARPSYNC.COLLECTIVE R37, `(.L_x_642) ;  /* 0x0000000025087348 */ /* 0x002fea0003c00000 */
[----:B-1----:R0:W1:Y:S02]  /*ca20*/  SHFL.DOWN P2, R35, R34, R35, R38 ;  /* 0x0800002322237389 */ /* 0x0020640000040026 */
[----:B01----:R-:W-:Y:S05]  /*ca30*/  ENDCOLLECTIVE ;  /* 0x000000000000791b */ /* 0x003fea0003800000 */
.L_x_642:
[----:B------:R-:W-:Y:S05]  /*ca40*/  BSYNC B0 ;  /* 0x0000000000007941 */ /* 0x000fea0003800000 */
.L_x_641:
[----:B------:R-:W-:Y:S05]  /*ca50*/  BRA `(.L_x_643) ;  /* 0xffffffc800e87947 */ /* 0x000fea000383ffff */
.L_x_445:
[----:B------:R-:W-:Y:S01]  /*ca60*/  BSSY B0, `(.L_x_644) ;  /* 0x0000007000007945 */ /* 0x000fe20003800000 */
[----:B-----5:R-:W-:Y:S02]  /*ca70*/  IMAD.MOV.U32 R34, RZ, RZ, R30 ;  /* 0x000000ffff227224 */ /* 0x020fe400078e001e */
[----:B0-----:R-:W-:Y:S02]  /*ca80*/  IMAD.MOV.U32 R35, RZ, RZ, 0x1 ;  /* 0x00000001ff237424 */ /* 0x001fe400078e00ff */
[----:B------:R-:W-:-:S07]  /*ca90*/  IMAD.MOV.U32 R37, RZ, RZ, -0x1 ;  /* 0xffffffffff257424 */ /* 0x000fce00078e00ff */
[----:B-1----:R-:W-:Y:S05]  /*caa0*/  WARPSYNC.COLLECTIVE R37, `(.L_x_645) ;  /* 0x0000000025087348 */ /* 0x002fea0003c00000 */
[----:B-1----:R0:W1:Y:S02]  /*cab0*/  SHFL.DOWN P2, R35, R34, R35, R38 ;  /* 0x0800002322237389 */ /* 0x0020640000040026 */
[----:B01----:R-:W-:Y:S05]  /*cac0*/  ENDCOLLECTIVE ;  /* 0x000000000000791b */ /* 0x003fea0003800000 */
.L_x_645:
[----:B------:R-:W-:Y:S05]  /*cad0*/  BSYNC B0 ;  /* 0x0000000000007941 */ /* 0x000fea0003800000 */
.L_x_644:
[----:B------:R-:W-:Y:S02]  /*cae0*/  IMAD.MOV.U32 R40, RZ, RZ, R35 ;  /* 0x000000ffff287224 */ /* 0x000fe400078e0023 */
[----:B------:R-:W-:Y:S02]  /*caf0*/  IMAD.MOV.U32 R35, RZ, RZ, 0x1 ;  /* 0x00000001ff237424 */ /* 0x000fe400078e00ff */
[----:B------:R-:W-:Y:S02]  /*cb00*/  IMAD.MOV.U32 R34, RZ, RZ, R31 ;  /* 0x000000ffff227224 */ /* 0x000fe400078e001f */
[----:B------:R-:W-:-:S07]  /*cb10*/  IMAD.MOV.U32 R37, RZ, RZ, -0x1 ;  /* 0xffffffffff257424 */ /* 0x000fce00078e00ff */
[----:B------:R-:W-:Y:S05]  /*cb20*/  WARPSYNC.COLLECTIVE R37, `(.L_x_646) ;  /* 0x0000000025087348 */ /* 0x000fea0003c00000 */
[----:B------:R0:W1:Y:S02]  /*cb30*/  SHFL.DOWN P2, R35, R34, R35, R38 ;  /* 0x0800002322237389 */ /* 0x0000640000040026 */
[----:B01----:R-:W-:Y:S05]  /*cb40*/  ENDCOLLECTIVE ;  /* 0x000000000000791b */ /* 0x003fea0003800000 */
.L_x_646:
[----:B------:R-:W-:Y:S01]  /*cb50*/  IMAD.MOV.U32 R34, RZ, RZ, R35 ;  /* 0x000000ffff227224 */ /* 0x000fe200078e0023 */
[----:B------:R-:W-:Y:S06]  /*cb60*/  BRA `(.L_x_647) ;  /* 0xffffffc800b47947 */ /* 0x000fec000383ffff */
.L_x_446:
[----:B------:R-:W-:Y:S01]  /*cb70*/  BSSY B0, `(.L_x_648) ;  /* 0x0000007000007945 */ /* 0x000fe20003800000 */
[----:B------:R-:W-:Y:S02]  /*cb80*/  IMAD.MOV.U32 R34, RZ, RZ, R32 ;  /* 0x000000ffff227224 */ /* 0x000fe400078e0020 */
[----:B------:R-:W-:Y:S02]  /*cb90*/  IMAD.MOV.U32 R35, RZ, RZ, 0x2 ;  /* 0x00000002ff237424 */ /* 0x000fe400078e00ff */
[----:B------:R-:W-:-:S07]  /*cba0*/  IMAD.MOV.U32 R37, RZ, RZ, -0x1 ;  /* 0xffffffffff257424 */ /* 0x000fce00078e00ff */
[----:B-1----:R-:W-:Y:S05]  /*cbb0*/  WARPSYNC.COLLECTIVE R37, `(.L_x_649) ;  /* 0x0000000025087348 */ /* 0x002fea0003c00000 */
[----:B------:R0:W2:Y:S02]  /*cbc0*/  SHFL.DOWN P2, R35, R34, R35, R38 ;  /* 0x0800002322237389 */ /* 0x0000a40000040026 */
[----:B012---:R-:W-:Y:S05]  /*cbd0*/  ENDCOLLECTIVE ;  /* 0x000000000000791b */ /* 0x007fea0003800000 */
.L_x_649:
[----:B------:R-:W-:Y:S05]  /*cbe0*/  BSYNC B0 ;  /* 0x0000000000007941 */ /* 0x000fea0003800000 */
.L_x_648:
[----:B------:R-:W-:Y:S05]  /*cbf0*/  BRA `(.L_x_650) ;  /* 0xffffffc800ac7947 */ /* 0x000fea000383ffff */
.L_x_447:
[----:B------:R-:W-:Y:S01]  /*cc00*/  BSSY B0, `(.L_x_651) ;  /* 0x0000007000007945 */ /* 0x000fe20003800000 */
[----:B------:R-:W-:Y:S02]  /*cc10*/  IMAD.MOV.U32 R34, RZ, RZ, R33 ;  /* 0x000000ffff227224 */ /* 0x000fe400078e0021 */
[----:B------:R-:W-:Y:S02]  /*cc20*/  IMAD.MOV.U32 R35, RZ, RZ, 0x2 ;  /* 0x00000002ff237424 */ /* 0x000fe400078e00ff */
[----:B------:R-:W-:-:S07]  /*cc30*/  IMAD.MOV.U32 R37, RZ, RZ, -0x1 ;  /* 0xffffffffff257424 */ /* 0x000fce00078e00ff */
[----:B-1----:R-:W-:Y:S05]  /*cc40*/  WARPSYNC.COLLECTIVE R37, `(.L_x_652) ;  /* 0x0000000025087348 */ /* 0x002fea0003c00000 */
[----:B------:R0:W2:Y:S02]  /*cc50*/  SHFL.DOWN P2, R35, R34, R35, R38 ;  /* 0x0800002322237389 */ /* 0x0000a40000040026 */
[----:B012---:R-:W-:Y:S05]  /*cc60*/  ENDCOLLECTIVE ;  /* 0x000000000000791b */ /* 0x007fea0003800000 */
.L_x_652:
[----:B------:R-:W-:Y:S05]  /*cc70*/  BSYNC B0 ;  /* 0x0000000000007941 */ /* 0x000fea0003800000 */
.L_x_651:
[----:B------:R-:W-:Y:S05]  /*cc80*/  BRA `(.L_x_653) ;  /* 0xffffffc800907947 */ /* 0x000fea000383ffff */
.L_x_448:
[----:B------:R-:W-:Y:S01]  /*cc90*/  BSSY B0, `(.L_x_654) ;  /* 0x0000007000007945 */ /* 0x000fe20003800000 */
[----:B------:R-:W-:Y:S02]  /*cca0*/  IMAD.MOV.U32 R34, RZ, RZ, R41 ;  /* 0x000000ffff227224 */ /* 0x000fe400078e0029 */
[----:B------:R-:W-:Y:S02]  /*ccb0*/  IMAD.MOV.U32 R35, RZ, RZ, 0x2 ;  /* 0x00000002ff237424 */ /* 0x000fe400078e00ff */
[----:B------:R-:W-:-:S07]  /*ccc0*/  IMAD.MOV.U32 R37, RZ, RZ, -0x1 ;  /* 0xffffffffff257424 */ /* 0x000fce00078e00ff */
[----:B-1----:R-:W-:Y:S05]  /*ccd0*/  WARPSYNC.COLLECTIVE R37, `(.L_x_655) ;  /* 0x0000000025087348 */ /* 0x002fea0003c00000 */
[----:B------:R0:W2:Y:S02]  /*cce0*/  SHFL.DOWN P2, R35, R34, R35, R38 ;  /* 0x0800002322237389 */ /* 0x0000a40000040026 */
[----:B012---:R-:W-:Y:S05]  /*ccf0*/  ENDCOLLECTIVE ;  /* 0x000000000000791b */ /* 0x007fea0003800000 */
.L_x_655:
[----:B------:R-:W-:Y:S05]  /*cd00*/  BSYNC B0 ;  /* 0x0000000000007941 */ /* 0x000fea0003800000 */
.L_x_654:
[----:B------:R-:W-:Y:S02]  /*cd10*/  IMAD.MOV.U32 R43, RZ, RZ, R35 ;  /* 0x000000ffff2b7224 */ /* 0x000fe400078e0023 */
[----:B------:R-:W-:Y:S02]  /*cd20*/  IMAD.MOV.U32 R35, RZ, RZ, 0x2 ;  /* 0x00000002ff237424 */ /* 0x000fe400078e00ff */
[----:B------:R-:W-:Y:S02]  /*cd30*/  IMAD.MOV.U32 R34, RZ, RZ, R40 ;  /* 0x000000ffff227224 */ /* 0x000fe400078e0028 */
[----:B------:R-:W-:-:S07]  /*cd40*/  IMAD.MOV.U32 R37, RZ, RZ, -0x1 ;  /* 0xffffffffff257424 */ /* 0x000fce00078e00ff */
[----:B------:R-:W-:Y:S05]  /*cd50*/  WARPSYNC.COLLECTIVE R37, `(.L_x_656) ;  /* 0x0000000025087348 */ /* 0x000fea0003c00000 */
[----:B------:R0:W1:Y:S02]  /*cd60*/  SHFL.DOWN P2, R35, R34, R35, R38 ;  /* 0x0800002322237389 */ /* 0x0000640000040026 */
[----:B01----:R-:W-:Y:S05]  /*cd70*/  ENDCOLLECTIVE ;  /* 0x000000000000791b */ /* 0x003fea0003800000 */
.L_x_656:
[----:B------:R-:W-:Y:S01]  /*cd80*/  IMAD.MOV.U32 R34, RZ, RZ, R35 ;  /* 0x000000ffff227224 */ /* 0x000fe200078e0023 */
[----:B------:R-:W-:Y:S06]  /*cd90*/  BRA `(.L_x_657) ;  /* 0xffffffc800607947 */ /* 0x000fec000383ffff */
.L_x_449:
[----:B------:R-:W-:Y:S01]  /*cda0*/  BSSY B0, `(.L_x_658) ;  /* 0x0000007000007945 */ /* 0x000fe20003800000 */
[----:B------:R-:W-:Y:S02]  /*cdb0*/  IMAD.MOV.U32 R34, RZ, RZ, R32 ;  /* 0x000000ffff227224 */ /* 0x000fe400078e0020 */
[----:B------:R-:W-:Y:S02]  /*cdc0*/  IMAD.MOV.U32 R35, RZ, RZ, 0x4 ;  /* 0x00000004ff237424 */ /* 0x000fe400078e00ff */
[----:B------:R-:W-:-:S07]  /*cdd0*/  IMAD.MOV.U32 R37, RZ, RZ, -0x1 ;  /* 0xffffffffff257424 */ /* 0x000fce00078e00ff */
[----:B-1----:R-:W-:Y:S05]  /*cde0*/  WARPSYNC.COLLECTIVE R37, `(.L_x_659) ;  /* 0x0000000025087348 */ /* 0x002fea0003c00000 */
[----:B------:R0:W2:Y:S02]  /*cdf0*/  SHFL.DOWN P2, R35, R34, R35, R38 ;  /* 0x0800002322237389 */ /* 0x0000a40000040026 */
[----:B012---:R-:W-:Y:S05]  /*ce00*/  ENDCOLLECTIVE ;  /* 0x000000000000791b */ /* 0x007fea0003800000 */
.L_x_659:
[----:B------:R-:W-:Y:S05]  /*ce10*/  BSYNC B0 ;  /* 0x0000000000007941 */ /* 0x000fea0003800000 */
.L_x_658:
[----:B------:R-:W-:Y:S05]  /*ce20*/  BRA `(.L_x_660) ;  /* 0xffffffc800607947 */ /* 0x000fea000383ffff */
.L_x_450:
[----:B------:R-:W-:Y:S01]  /*ce30*/  BSSY B0, `(.L_x_661) ;  /* 0x0000007000007945 */ /* 0x000fe20003800000 */
[----:B------:R-:W-:Y:S02]  /*ce40*/  IMAD.MOV.U32 R34, RZ, RZ, R33 ;  /* 0x000000ffff227224 */ /* 0x000fe400078e0021 */
[----:B------:R-:W-:Y:S02]  /*ce50*/  IMAD.MOV.U32 R35, RZ, RZ, 0x4 ;  /* 0x00000004ff237424 */ /* 0x000fe400078e00ff */
[----:B------:R-:W-:-:S07]  /*ce60*/  IMAD.MOV.U32 R37, RZ, RZ, -0x1 ;  /* 0xffffffffff257424 */ /* 0x000fce00078e00ff */
[----:B-1----:R-:W-:Y:S05]  /*ce70*/  WARPSYNC.COLLECTIVE R37, `(.L_x_662) ;  /* 0x0000000025087348 */ /* 0x002fea0003c00000 */
[----:B------:R0:W2:Y:S02]  /*ce80*/  SHFL.DOWN P2, R35, R34, R35, R38 ;  /* 0x0800002322237389 */ /* 0x0000a40000040026 */
[----:B012---:R-:W-:Y:S05]  /*ce90*/  ENDCOLLECTIVE ;  /* 0x000000000000791b */ /* 0x007fea0003800000 */
.L_x_662:
[----:B------:R-:W-:Y:S05]  /*cea0*/  BSYNC B0 ;  /* 0x0000000000007941 */ /* 0x000fea0003800000 */
.L_x_661:
[----:B------:R-:W-:Y:S05]  /*ceb0*/  BRA `(.L_x_663) ;  /* 0xffffffc800447947 */ /* 0x000fea000383ffff */
.L_x_451:
[----:B------:R-:W-:Y:S01]  /*cec0*/  BSSY B0, `(.L_x_664) ;  /* 0x0000007000007945 */ /* 0x000fe20003800000 */
[----:B------:R-:W-:Y:S02]  /*ced0*/  IMAD.MOV.U32 R34, RZ, RZ, R41 ;  /* 0x000000ffff227224 */ /* 0x000fe400078e0029 */
[----:B------:R-:W-:Y:S02]  /*cee0*/  IMAD.MOV.U32 R35, RZ, RZ, 0x4 ;  /* 0x00000004ff237424 */ /* 0x000fe400078e00ff */
[----:B------:R-:W-:-:S07]  /*cef0*/  IMAD.MOV.U32 R37, RZ, RZ, -0x1 ;  /* 0xffffffffff257424 */ /* 0x000fce00078e00ff */
[----:B-1----:R-:W-:Y:S05]  /*cf00*/  WARPSYNC.COLLECTIVE R37, `(.L_x_665) ;  /* 0x0000000025087348 */ /* 0x002fea0003c00000 */
[----:B------:R0:W2:Y:S02]  /*cf10*/  SHFL.DOWN P2, R35, R34, R35, R38 ;  /* 0x0800002322237389 */ /* 0x0000a40000040026 */
[----:B012---:R-:W-:Y:S05]  /*cf20*/  ENDCOLLECTIVE ;  /* 0x000000000000791b */ /* 0x007fea0003800000 */
.L_x_665:
[----:B------:R-:W-:Y:S05]  /*cf30*/  BSYNC B0 ;  /* 0x0000000000007941 */ /* 0x000fea0003800000 */
.L_x_664:
[----:B------:R-:W-:Y:S02]  /*cf40*/  IMAD.MOV.U32 R43, RZ, RZ, R35 ;  /* 0x000000ffff2b7224 */ /* 0x000fe400078e0023 */
[----:B------:R-:W-:Y:S02]  /*cf50*/  IMAD.MOV.U32 R35, RZ, RZ, 0x4 ;  /* 0x00000004ff237424 */ /* 0x000fe400078e00ff */
[----:B------:R-:W-:Y:S02]  /*cf60*/  IMAD.MOV.U32 R34, RZ, RZ, R40 ;  /* 0x000000ffff227224 */ /* 0x000fe400078e0028 */
[----:B------:R-:W-:-:S07]  /*cf70*/  IMAD.MOV.U32 R37, RZ, RZ, -0x1 ;  /* 0xffffffffff257424 */ /* 0x000fce00078e00ff */
[----:B------:R-:W-:Y:S05]  /*cf80*/  WARPSYNC.COLLECTIVE R37, `(.L_x_666) ;  /* 0x0000000025087348 */ /* 0x000fea0003c00000 */
[----:B------:R0:W1:Y:S02]  /*cf90*/  SHFL.DOWN P2, R35, R34, R35, R38 ;  /* 0x0800002322237389 */ /* 0x0000640000040026 */
[----:B01----:R-:W-:Y:S05]  /*cfa0*/  ENDCOLLECTIVE ;  /* 0x000000000000791b */ /* 0x003fea0003800000 */
.L_x_666:
[----:B------:R-:W-:Y:S01]  /*cfb0*/  IMAD.MOV.U32 R34, RZ, RZ, R35 ;  /* 0x000000ffff227224 */ /* 0x000fe200078e0023 */
[----:B------:R-:W-:Y:S06]  /*cfc0*/  BRA `(.L_x_667) ;  /* 0xffffffc800107947 */ /* 0x000fec000383ffff */
.L_x_452:
[----:B------:R-:W-:Y:S01]  /*cfd0*/  BSSY B0, `(.L_x_668) ;  /* 0x0000007000007945 */ /* 0x000fe20003800000 */
[----:B------:R-:W-:Y:S02]  /*cfe0*/  IMAD.MOV.U32 R34, RZ, RZ, R32 ;  /* 0x000000ffff227224 */ /* 0x000fe400078e0020 */
[----:B------:R-:W-:Y:S02]  /*cff0*/  IMAD.MOV.U32 R35, RZ, RZ, 0x8 ;  /* 0x00000008ff237424 */ /* 0x000fe400078e00ff */
[----:B------:R-:W-:-:S07]  /*d000*/  IMAD.MOV.U32 R37, RZ, RZ, -0x1 ;  /* 0xffffffffff257424 */ /* 0x000fce00078e00ff */
[----:B-1----:R-:W-:Y:S05]  /*d010*/  WARPSYNC.COLLECTIVE R37, `(.L_x_669) ;  /* 0x0000000025087348 */ /* 0x002fea0003c00000 */
[----:B------:R0:W2:Y:S02]  /*d020*/  SHFL.DOWN P2, R35, R34, R35, R38 ;  /* 0x0800002322237389 */ /* 0x0000a40000040026 */
[----:B012---:R-:W-:Y:S05]  /*d030*/  ENDCOLLECTIVE ;  /* 0x000000000000791b */ /* 0x007fea0003800000 */
.L_x_669:
[----:B------:R-:W-:Y:S05]  /*d040*/  BSYNC B0 ;  /* 0x0000000000007941 */ /* 0x000fea0003800000 */
.L_x_668:
[----:B------:R-:W-:Y:S05]  /*d050*/  BRA `(.L_x_670) ;  /* 0xffffffc800107947 */ /* 0x000fea000383ffff */
.L_x_453:
[----:B------:R-:W-:Y:S01]  /*d060*/  BSSY B0, `(.L_x_671) ;  /* 0x0000007000007945 */ /* 0x000fe20003800000 */
[----:B------:R-:W-:Y:S02]  /*d070*/  IMAD.MOV.U32 R34, RZ, RZ, R33 ;  /* 0x000000ffff227224 */ /* 0x000fe400078e0021 */
[----:B------:R-:W-:Y:S02]  /*d080*/  IMAD.MOV.U32 R35, RZ, RZ, 0x8 ;  /* 0x00000008ff237424 */ /* 0x000fe400078e00ff */
[----:B------:R-:W-:-:S07]  /*d090*/  IMAD.MOV.U32 R37, RZ, RZ, -0x1 ;  /* 0xffffffffff257424 */ /* 0x000fce00078e00ff */
[----:B-1----:R-:W-:Y:S05]  /*d0a0*/  WARPSYNC.COLLECTIVE R37, `(.L_x_672) ;  /* 0x0000000025087348 */ /* 0x002fea0003c00000 */
[----:B------:R0:W2:Y:S02]  /*d0b0*/  SHFL.DOWN P2, R35, R34, R35, R38 ;  /* 0x0800002322237389 */ /* 0x0000a40000040026 */
[----:B012---:R-:W-:Y:S05]  /*d0c0*/  ENDCOLLECTIVE ;  /* 0x000000000000791b */ /* 0x007fea0003800000 */
.L_x_672:
[----:B------:R-:W-:Y:S05]  /*d0d0*/  BSYNC B0 ;  /* 0x0000000000007941 */ /* 0x000fea0003800000 */
.L_x_671:
[----:B------:R-:W-:Y:S05]  /*d0e0*/  BRA `(.L_x_673) ;  /* 0xffffffc400f47947 */ /* 0x000fea000383ffff */
.L_x_454:
[----:B------:R-:W-:Y:S01]  /*d0f0*/  BSSY B0, `(.L_x_674) ;  /* 0x0000007000007945 */ /* 0x000fe20003800000 */
[----:B------:R-:W-:Y:S02]  /*d100*/  IMAD.MOV.U32 R34, RZ, RZ, R41 ;  /* 0x000000ffff227224 */ /* 0x000fe400078e0029 */
[----:B------:R-:W-:Y:S02]  /*d110*/  IMAD.MOV.U32 R35, RZ, RZ, 0x8 ;  /* 0x00000008ff237424 */ /* 0x000fe400078e00ff */
[----:B------:R-:W-:-:S07]  /*d120*/  IMAD.MOV.U32 R37, RZ, RZ, -0x1 ;  /* 0xffffffffff257424 */ /* 0x000fce00078e00ff */
[----:B-1----:R-:W-:Y:S05]  /*d130*/  WARPSYNC.COLLECTIVE R37, `(.L_x_675) ;  /* 0x0000000025087348 */ /* 0x002fea0003c00000 */
[----:B------:R0:W2:Y:S02]  /*d140*/  SHFL.DOWN P2, R35, R34, R35, R38 ;  /* 0x0800002322237389 */ /* 0x0000a40000040026 */
[----:B012---:R-:W-:Y:S05]  /*d150*/  ENDCOLLECTIVE ;  /* 0x000000000000791b */ /* 0x007fea0003800000 */
.L_x_675:
[----:B------:R-:W-:Y:S05]  /*d160*/  BSYNC B0 ;  /* 0x0000000000007941 */ /* 0x000fea0003800000 */
.L_x_674:
[----:B------:R-:W-:Y:S02]  /*d170*/  IMAD.MOV.U32 R43, RZ, RZ, R35 ;  /* 0x000000ffff2b7224 */ /* 0x000fe400078e0023 */
[----:B------:R-:W-:Y:S02]  /*d180*/  IMAD.MOV.U32 R35, RZ, RZ, 0x8 ;  /* 0x00000008ff237424 */ /* 0x000fe400078e00ff */
[----:B------:R-:W-:Y:S02]  /*d190*/  IMAD.MOV.U32 R34, RZ, RZ, R40 ;  /* 0x000000ffff227224 */ /* 0x000fe400078e0028 */
[----:B------:R-:W-:-:S07]  /*d1a0*/  IMAD.MOV.U32 R37, RZ, RZ, -0x1 ;  /* 0xffffffffff257424 */ /* 0x000fce00078e00ff */
[----:B------:R-:W-:Y:S05]  /*d1b0*/  WARPSYNC.COLLECTIVE R37, `(.L_x_676) ;  /* 0x0000000025087348 */ /* 0x000fea0003c00000 */
[----:B------:R0:W1:Y:S02]  /*d1c0*/  SHFL.DOWN P2, R35, R34, R35, R38 ;  /* 0x0800002322237389 */ /* 0x0000640000040026 */
[----:B01----:R-:W-:Y:S05]  /*d1d0*/  ENDCOLLECTIVE ;  /* 0x000000000000791b */ /* 0x003fea0003800000 */
.L_x_676:
[----:B------:R-:W-:Y:S01]  /*d1e0*/  IMAD.MOV.U32 R34, RZ, RZ, R35 ;  /* 0x000000ffff227224 */ /* 0x000fe200078e0023 */
[----:B------:R-:W-:Y:S06]  /*d1f0*/  BRA `(.L_x_677) ;  /* 0xffffffc400c07947 */ /* 0x000fec000383ffff */
.L_x_455:
[----:B------:R-:W-:Y:S01]  /*d200*/  BSSY B0, `(.L_x_678) ;  /* 0x0000007000007945 */ /* 0x000fe20003800000 */
[----:B------:R-:W-:Y:S02]  /*d210*/  IMAD.MOV.U32 R34, RZ, RZ, R32 ;  /* 0x000000ffff227224 */ /* 0x000fe400078e0020 */
[----:B------:R-:W-:Y:S02]  /*d220*/  IMAD.MOV.U32 R35, RZ, RZ, 0x10 ;  /* 0x00000010ff237424 */ /* 0x000fe400078e00ff */
[----:B------:R-:W-:-:S07]  /*d230*/  IMAD.MOV.U32 R37, RZ, RZ, -0x1 ;  /* 0xffffffffff257424 */ /* 0x000fce00078e00ff */
[----:B-1----:R-:W-:Y:S05]  /*d240*/  WARPSYNC.COLLECTIVE R37, `(.L_x_679) ;  /* 0x0000000025087348 */ /* 0x002fea0003c00000 */
[----:B------:R0:W2:Y:S02]  /*d250*/  SHFL.DOWN P2, R35, R34, R35, R38 ;  /* 0x0800002322237389 */ /* 0x0000a40000040026 */
[----:B012---:R-:W-:Y:S05]  /*d260*/  ENDCOLLECTIVE ;  /* 0x000000000000791b */ /* 0x007fea0003800000 */
.L_x_679:
[----:B------:R-:W-:Y:S05]  /*d270*/  BSYNC B0 ;  /* 0x0000000000007941 */ /* 0x000fea0003800000 */
.L_x_678:
[----:B------:R-:W-:Y:S05]  /*d280*/  BRA `(.L_x_680) ;  /* 0xffffffc400c07947 */ /* 0x000fea000383ffff */
.L_x_456:
[----:B------:R-:W-:Y:S01]  /*d290*/  BSSY B0, `(.L_x_681) ;  /* 0x0000007000007945 */ /* 0x000fe20003800000 */
[----:B------:R-:W-:Y:S02]  /*d2a0*/  IMAD.MOV.U32 R34, RZ, RZ, R33 ;  /* 0x000000ffff227224 */ /* 0x000fe400078e0021 */
[----:B------:R-:W-:Y:S02]  /*d2b0*/  IMAD.MOV.U32 R35, RZ, RZ, 0x10 ;  /* 0x00000010ff237424 */ /* 0x000fe400078e00ff */
[----:B------:R-:W-:-:S07]  /*d2c0*/  IMAD.MOV.U32 R37, RZ, RZ, -0x1 ;  /* 0xffffffffff257424 */ /* 0x000fce00078e00ff */
[----:B-1----:R-:W-:Y:S05]  /*d2d0*/  WARPSYNC.COLLECTIVE R37, `(.L_x_682) ;  /* 0x0000000025087348 */ /* 0x002fea0003c00000 */
[----:B------:R0:W2:Y:S02]  /*d2e0*/  SHFL.DOWN P2, R35, R34, R35, R38 ;  /* 0x0800002322237389 */ /* 0x0000a40000040026 */
[----:B012---:R-:W-:Y:S05]  /*d2f0*/  ENDCOLLECTIVE ;  /* 0x000000000000791b */ /* 0x007fea0003800000 */
.L_x_682:
[----:B------:R-:W-:Y:S05]  /*d300*/  BSYNC B0 ;  /* 0x0000000000007941 */ /* 0x000fea0003800000 */
.L_x_681:
[----:B------:R-:W-:Y:S05]  /*d310*/  BRA `(.L_x_683) ;  /* 0xffffffc400a47947 */ /* 0x000fea000383ffff */
.L_x_457:
[----:B------:R-:W-:Y:S01]  /*d320*/  BSSY B0, `(.L_x_684) ;  /* 0x0000007000007945 */ /* 0x000fe20003800000 */
[----:B------:R-:W-:Y:S02]  /*d330*/  IMAD.MOV.U32 R34, RZ, RZ, R41 ;  /* 0x000000ffff227224 */ /* 0x000fe400078e0029 */
[----:B------:R-:W-:Y:S02]  /*d340*/  IMAD.MOV.U32 R35, RZ, RZ, 0x10 ;  /* 0x00000010ff237424 */ /* 0x000fe400078e00ff */
[----:B------:R-:W-:-:S07]  /*d350*/  IMAD.MOV.U32 R37, RZ, RZ, -0x1 ;  /* 0xffffffffff257424 */ /* 0x000fce00078e00ff */
[----:B-1----:R-:W-:Y:S05]  /*d360*/  WARPSYNC.COLLECTIVE R37, `(.L_x_685) ;  /* 0x0000000025087348 */ /* 0x002fea0003c00000 */
[----:B------:R0:W2:Y:S02]  /*d370*/  SHFL.DOWN P2, R35, R34, R35, R38 ;  /* 0x0800002322237389 */ /* 0x0000a40000040026 */
[----:B012---:R-:W-:Y:S05]  /*d380*/  ENDCOLLECTIVE ;  /* 0x000000000000791b */ /* 0x007fea0003800000 */
.L_x_685:
[----:B------:R-:W-:Y:S05]  /*d390*/  BSYNC B0 ;  /* 0x0000000000007941 */ /* 0x000fea0003800000 */
.L_x_684:
        /* <DEDUP_REMOVED lines=10> */
.L_x_686:
        /* <DEDUP_REMOVED lines=8> */
.L_x_687:
[----:B------:R-:W-:Y:S05]  /*d4c0*/  BRA `(.L_x_688) ;  /* 0xffffffc400687947 */ /* 0x000fea000383ffff */
.L_x_689:
        /* <DEDUP_REMOVED lines=11> */
.L_x_697:


//--------------------- .text._ZN3cub18CUB_300001_SM_10006detail4scan20DeviceScanInitKernelINS0_13ScanTileStateIN6thrust24THRUST_300001_SM_1000_NS6system6detail7generic14key_flag_tupleELb0EEEEEvT_i --------------------------
	.section	.text._ZN3cub18CUB_300001_SM_10006detail4scan20DeviceScanInitKernelINS0_13ScanTileStateIN6thrust24THRUST_300001_SM_1000_NS6system6detail7generic14key_flag_tupleELb0EEEEEvT_i,"ax",@progbits
	.align	128
        .global         _ZN3cub18CUB_300001_SM_10006detail4scan20DeviceScanInitKernelINS0_13ScanTileStateIN6thrust24THRUST_300001_SM_1000_NS6system6detail7generic14key_flag_tupleELb0EEEEEvT_i
        .type           _ZN3cub18CUB_300001_SM_10006detail4scan20DeviceScanInitKernelINS0_13ScanTileStateIN6thrust24THRUST_300001_SM_1000_NS6system6detail7generic14key_flag_tupleELb0EEEEEvT_i,@function
        .size           _ZN3cub18CUB_300001_SM_10006detail4scan20DeviceScanInitKernelINS0_13ScanTileStateIN6thrust24THRUST_300001_SM_1000_NS6system6detail7generic14key_flag_tupleELb0EEEEEvT_i,(.L_x_698 - _ZN3cub18CUB_300001_SM_10006detail4scan20DeviceScanInitKernelINS0_13ScanTileStateIN6thrust24THRUST_300001_SM_1000_NS6system6detail7generic14key_flag_tupleELb0EEEEEvT_i)
        .other          _ZN3cub18CUB_300001_SM_10006detail4scan20DeviceScanInitKernelINS0_13ScanTileStateIN6thrust24THRUST_300001_SM_1000_NS6system6detail7generic14key_flag_tupleELb0EEEEEvT_i,@"STO_CUDA_ENTRY STV_DEFAULT"
_ZN3cub18CUB_300001_SM_10006detail4scan20DeviceScanInitKernelINS0_13ScanTileStateIN6thrust24THRUST_300001_SM_1000_NS6system6detail7generic14key_flag_tupleELb0EEEEEvT_i:
.text._ZN3cub18CUB_300001_SM_10006detail4scan20DeviceScanInitKernelINS0_13ScanTileStateIN6thrust24THRUST_300001_SM_1000_NS6system6detail7generic14key_flag_tupleELb0EEEEEvT_i:
[----:B------:R-:W-:Y:S01]  /*0000*/  LDC R1, c[0x0][0x37c] ;  /* 0x0000df00ff017b82 */ /* 0x000fe20000000800 */
[----:B------:R-:W0:Y:S07]  /*0010*/  S2R R0, SR_TID.X ;  /* 0x0000000000007919 */ /* 0x000e2e0000002100 */
[----:B------:R-:W1:Y:S01]  /*0020*/  S2UR UR6, SR_CTAID.X ;  /* 0x00000000000679c3 */ /* 0x000e620000002500 */
[----:B------:R-:W2:Y:S07]  /*0030*/  LDCU UR4, c[0x0][0x398] ;  /* 0x00007300ff0477ac */ /* 0x000eae0008000800 */
[----:B------:R-:W1:Y:S01]  /*0040*/  LDC R5, c[0x0][0x360] ;  /* 0x0000d800ff057b82 */ /* 0x000e620000000800 */
[----:B0-----:R-:W-:Y:S01]  /*0050*/  ISETP.GT.U32.AND P0, PT, R0, 0x1f, PT ;  /* 0x0000001f0000780c */ /* 0x001fe20003f04070 */
[----:B-1----:R-:W-:-:S03]  /*0060*/  IMAD R5, R5, UR6, R0 ;  /* 0x0000000605057c24 */ /* 0x002fc6000f8e0200 */
[----:B------:R-:W-:Y:S02]  /*0070*/  ISETP.NE.OR P0, PT, RZ, UR6, P0 ;  /* 0x00000006ff007c0c */ /* 0x000fe40008705670 */
[----:B--2---:R-:W-:Y:S01]  /*0080*/  ISETP.GE.AND P1, PT, R5, UR4, PT ;  /* 0x0000000405007c0c */ /* 0x004fe2000bf26270 */
[----:B------:R-:W0:-:S12]  /*0090*/  LDCU.64 UR4, c[0x0][0x358] ;  /* 0x00006b00ff0477ac */ /* 0x000e180008000a00 */
[----:B------:R-:W1:Y:S02]  /*00a0*/  @!P1 LDC.64 R2, c[0x0][0x380] ;  /* 0x0000e000ff029b82 */ /* 0x000e640000000a00 */
[----:B-1----:R-:W-:Y:S01]  /*00b0*/  @!P1 IMAD.WIDE R2, R5, 0x4, R2 ;  /* 0x0000000405029825 */ /* 0x002fe200078e0202 */
[----:B------:R-:W-:-:S05]  /*00c0*/  @!P1 MOV R5, 0x63 ;  /* 0x0000006300059802 */ /* 0x000fca0000000f00 */
[----:B0-----:R0:W-:Y:S01]  /*00d0*/  @!P1 STG.E desc[UR4][R2.64+0x80], R5 ;  /* 0x0000800502009986 */ /* 0x0011e2000c101904 */
[----:B------:R-:W-:Y:S05]  /*00e0*/  @P0 EXIT ;  /* 0x000000000000094d */ /* 0x000fea0003800000 */
[----:B0-----:R-:W0:Y:S02]  /*00f0*/  LDC.64 R2, c[0x0][0x380] ;  /* 0x0000e000ff027b82 */ /* 0x001e240000000a00 */
[----:B0-----:R-:W-:-:S05]  /*0100*/  IMAD.WIDE.U32 R2, R0, 0x4, R2 ;  /* 0x0000000400027825 */ /* 0x001fca00078e0002 */
[----:B------:R-:W-:Y:S01]  /*0110*/  STG.E desc[UR4][R2.64], RZ ;  /* 0x000000ff02007986 */ /* 0x000fe2000c101904 */
[----:B------:R-:W-:Y:S05]  /*0120*/  EXIT ;  /* 0x000000000000794d */ /* 0x000fea0003800000 */
.L_x_690:
        /* <DEDUP_REMOVED lines=13> */
.L_x_698:


//--------------------- .text._ZN3cub18CUB_300001_SM_10006detail11EmptyKernelIvEEvv --------------------------
	.section	.text._ZN3cub18CUB_300001_SM_10006detail11EmptyKernelIvEEvv,"ax",@progbits
	.align	128
        .global         _ZN3cub18CUB_300001_SM_10006detail11EmptyKernelIvEEvv
        .type           _ZN3cub18CUB_300001_SM_10006detail11EmptyKernelIvEEvv,@function
        .size           _ZN3cub18CUB_300001_SM_10006detail11EmptyKernelIvEEvv,(.L_x_699 - _ZN3cub18CUB_300001_SM_10006detail11EmptyKernelIvEEvv)
        .other          _ZN3cub18CUB_300001_SM_10006detail11EmptyKernelIvEEvv,@"STO_CUDA_ENTRY STV_DEFAULT"
_ZN3cub18CUB_300001_SM_10006detail11EmptyKernelIvEEvv:
.text._ZN3cub18CUB_300001_SM_10006detail11EmptyKernelIvEEvv:
[----:B------:R-:W-:Y:S01]  /*0000*/  LDC R1, c[0x0][0x37c] ;  /* 0x0000df00ff017b82 */ /* 0x000fe20000000800 */
[----:B------:R-:W-:Y:S05]  /*0010*/  EXIT ;  /* 0x000000000000794d */ /* 0x000fea0003800000 */
.L_x_691:
        /* <DEDUP_REMOVED lines=14> */
.L_x_699:


//--------------------- .text._Z26upsert_kernel_with_io_coreImfmLj4EEvPPT0_Pim --------------------------
	.section	.text._Z26upsert_kernel_with_io_coreImfmLj4EEvPPT0_Pim,"ax",@progbits
	.align	128
        .global         _Z26upsert_kernel_with_io_coreImfmLj4EEvPPT0_Pim
        .type           _Z26upsert_kernel_with_io_coreImfmLj4EEvPPT0_Pim,@function
        .size           _Z26upsert_kernel_with_io_coreImfmLj4EEvPPT0_Pim,(.L_x_700 - _Z26upsert_kernel_with_io_coreImfmLj4EEvPPT0_Pim)
        .other          _Z26upsert_kernel_with_io_coreImfmLj4EEvPPT0_Pim,@"STO_CUDA_ENTRY STV_DEFAULT"
_Z26upsert_kernel_with_io_coreImfmLj4EEvPPT0_Pim:
.text._Z26upsert_kernel_with_io_coreImfmLj4EEvPPT0_Pim:
[----:B------:R-:W-:Y:S01]  /*0000*/  LDC R1, c[0x0][0x37c] ;  /* 0x0000df00ff017b82 */ /* 0x000fe20000000800 */
[----:B------:R-:W0:Y:S07]  /*0010*/  S2R R4, SR_TID.X ;  /* 0x0000000000047919 */ /* 0x000e2e0000002100 */
[----:B------:R-:W0:Y:S01]  /*0020*/  S2UR UR4, SR_CTAID.X ;  /* 0x00000000000479c3 */ /* 0x000e220000002500 */
[----:B------:R-:W1:Y:S07]  /*0030*/  LDCU.64 UR6, c[0x0][0x390] ;  /* 0x00007200ff0677ac */ /* 0x000e6e0008000a00 */
[----:B------:R-:W0:Y:S02]  /*0040*/  LDC R3, c[0x0][0x360] ;  /* 0x0000d800ff037b82 */ /* 0x000e240000000800 */
[----:B0-----:R-:W-:-:S05]  /*0050*/  IMAD R0, R3, UR4, R4 ;  /* 0x0000000403007c24 */ /* 0x001fca000f8e0204 */
[----:B-1----:R-:W-:-:S04]  /*0060*/  ISETP.GE.U32.AND P0, PT, R0, UR6, PT ;  /* 0x0000000600007c0c */ /* 0x002fc8000bf06070 */
[----:B------:R-:W-:-:S13]  /*0070*/  ISETP.GE.U32.AND.EX P0, PT, RZ, UR7, PT, P0 ;  /* 0x00000007ff007c0c */ /* 0x000fda000bf06100 */
[----:B------:R-:W-:Y:S05]  /*0080*/  @P0 EXIT ;  /* 0x000000000000094d */ /* 0x000fea0003800000 */
[----:B------:R-:W0:Y:S01]  /*0090*/  S2R R2, SR_TID.Y ;  /* 0x0000000000027919 */ /* 0x000e220000002200 */
[----:B------:R-:W1:Y:S01]  /*00a0*/  LDCU UR4, c[0x0][0x370] ;  /* 0x00006e00ff0477ac */ /* 0x000e620008000800 */
[----:B------:R-:W0:Y:S01]  /*00b0*/  S2R R5, SR_TID.Z ;  /* 0x0000000000057919 */ /* 0x000e220000002300 */
[----:B------:R-:W0:Y:S01]  /*00c0*/  LDCU UR5, c[0x0][0x364] ;  /* 0x00006c80ff0577ac */ /* 0x000e220008000800 */
[----:B------:R-:W2:Y:S01]  /*00d0*/  LDCU.64 UR6, c[0x0][0x358] ;  /* 0x00006b00ff0677ac */ /* 0x000ea20008000a00 */
[----:B0-----:R-:W-:-:S04]  /*00e0*/  IMAD R2, R5, UR5, R2 ;  /* 0x0000000505027c24 */ /* 0x001fc8000f8e0202 */
[----:B------:R-:W-:Y:S02]  /*00f0*/  IMAD R4, R2, R3, R4 ;  /* 0x0000000302047224 */ /* 0x000fe400078e0204 */
[----:B------:R-:W-:Y:S02]  /*0100*/  IMAD.MOV.U32 R2, RZ, RZ, RZ ;  /* 0x000000ffff027224 */ /* 0x000fe400078e00ff */
[----:B-1----:R-:W-:Y:S01]  /*0110*/  IMAD R3, R3, UR4, RZ ;  /* 0x0000000403037c24 */ /* 0x002fe2000f8e02ff */
[----:B--2---:R-:W-:-:S07]  /*0120*/  LOP3.LUT R4, R4, 0x3, RZ, 0xc0, !PT ;  /* 0x0000000304047812 */ /* 0x004fce00078ec0ff */
.L_x_694:
[----:B0-----:R-:W0:Y:S01]  /*0130*/  LDCU.128 UR8, c[0x0][0x380] ;  /* 0x00007000ff0877ac */ /* 0x001e220008000c00 */
[----:B------:R-:W-:-:S04]  /*0140*/  LOP3.LUT R12, R0, 0xfffffffc, RZ, 0xc0, !PT ;  /* 0xfffffffc000c7812 */ /* 0x000fc800078ec0ff */
[----:B0-----:R-:W-:-:S04]  /*0150*/  IADD3 R12, P0, PT, R12, UR10, RZ ;  /* 0x0000000a0c0c7c10 */ /* 0x001fc8000ff1e0ff */
[----:B------:R-:W-:-:S05]  /*0160*/  IADD3.X R13, PT, PT, R2, UR11, RZ, P0, !PT ;  /* 0x0000000b020d7c10 */ /* 0x000fca00087fe4ff */
[----:B------:R-:W2:Y:S02]  /*0170*/  LDG.E R6, desc[UR6][R12.64] ;  /* 0x000000060c067981 */ /* 0x000ea4000c1e1900 */
[----:B--2---:R-:W-:-:S04]  /*0180*/  SHF.R.S32.HI R7, RZ, 0x1f, R6 ;  /* 0x0000001fff077819 */ /* 0x004fc80000011406 */
[--C-:B------:R-:W-:Y:S02]  /*0190*/  SHF.R.U64 R14, R6, 0x18, R7.reuse ;  /* 0x00000018060e7819 */ /* 0x100fe40000001207 */
[----:B------:R-:W-:Y:S02]  /*01a0*/  SHF.R.U32.HI R5, RZ, 0x18, R7 ;  /* 0x00000018ff057819 */ /* 0x000fe40000011607 */
[----:B------:R-:W-:Y:S02]  /*01b0*/  LOP3.LUT R14, R14, 0xfffffff8, RZ, 0xc0, !PT ;  /* 0xfffffff80e0e7812 */ /* 0x000fe400078ec0ff */
[----:B------:R-:W-:Y:S02]  /*01c0*/  LOP3.LUT R5, R5, 0xff, RZ, 0xc0, !PT ;  /* 0x000000ff05057812 */ /* 0x000fe400078ec0ff */
[----:B------:R-:W-:-:S04]  /*01d0*/  IADD3 R14, P0, PT, R14, UR8, RZ ;  /* 0x000000080e0e7c10 */ /* 0x000fc8000ff1e0ff */
[----:B------:R-:W-:Y:S01]  /*01e0*/  IADD3.X R15, PT, PT, R5, UR9, RZ, P0, !PT ;  /* 0x00000009050f7c10 */ /* 0x000fe200087fe4ff */
[----:B------:R-:W0:Y:S01]  /*01f0*/  I2F.F64.U64 R8, R6 ;  /* 0x0000000600087312 */ /* 0x000e220000301800 */
[----:B------:R-:W-:Y:S01]  /*0200*/  UMOV UR4, 0x88e368f1 ;  /* 0x88e368f100047882 */ /* 0x000fe20000000000 */
[----:B------:R-:W-:Y:S01]  /*0210*/  UMOV UR5, 0x3ee4f8b5 ;  /* 0x3ee4f8b500057882 */ /* 0x000fe20000000000 */
[----:B------:R-:W1:Y:S01]  /*0220*/  LDCU.64 UR8, c[0x0][0x390] ;  /* 0x00007200ff0877ac */ /* 0x000e620008000a00 */
[----:B------:R-:W2:Y:S01]  /*0230*/  LDG.E.64 R10, desc[UR6][R14.64] ;  /* 0x000000060e0a7981 */ /* 0x000ea2000c1e1b00 */
[----:B------:R-:W-:Y:S01]  /*0240*/  IADD3 R0, P1, PT, R3, R0, RZ ;  /* 0x0000000003007210 */ /* 0x000fe20007f3e0ff */
[----:B------:R-:W-:Y:S01]  /*0250*/  BSSY.RECONVERGENT B0, `(.L_x_692) ;  /* 0x0000012000007945 */ /* 0x000fe20003800200 */
[----:B------:R-:W-:-:S03]  /*0260*/  LOP3.LUT R5, R6, 0x7ffffff, RZ, 0xc0, !PT ;  /* 0x07ffffff06057812 */ /* 0x000fc600078ec0ff */
[----:B------:R-:W-:Y:S01]  /*0270*/  IMAD.X R2, RZ, RZ, R2, P1 ;  /* 0x000000ffff027224 */ /* 0x000fe200008e0602 */
[----:B0-----:R-:W-:Y:S01]  /*0280*/  DMUL R8, R8, UR4 ;  /* 0x0000000408087c28 */ /* 0x001fe20008000000 */
[----:B-1----:R-:W-:-:S09]  /*0290*/  ISETP.GE.U32.AND P0, PT, R0, UR8, PT ;  /* 0x0000000800007c0c */ /* 0x002fd2000bf06070 */
[----:B------:R0:W1:Y:S01]  /*02a0*/  F2F.F32.F64 R9, R8 ;  /* 0x0000000800097310 */ /* 0x0000620000301000 */
[----:B------:R-:W-:Y:S01]  /*02b0*/  ISETP.GE.U32.AND.EX P0, PT, R2, UR9, PT, P0 ;  /* 0x0000000902007c0c */ /* 0x000fe2000bf06100 */
[----:B--2---:R-:W-:-:S04]  /*02c0*/  IMAD.WIDE.U32 R10, R4, 0x4, R10 ;  /* 0x00000004040a7825 */ /* 0x004fc800078e000a */
[----:B------:R-:W-:-:S04]  /*02d0*/  IMAD.WIDE.U32 R10, R5, 0x40, R10 ;  /* 0x00000040050a7825 */ /* 0x000fc800078e000a */
[----:B01----:R-:W-:-:S07]  /*02e0*/  IMAD.MOV.U32 R5, RZ, RZ, R4 ;  /* 0x000000ffff057224 */ /* 0x003fce00078e0004 */
.L_x_693:
[----:B0-----:R-:W-:Y:S01]  /*02f0*/  IMAD.MOV.U32 R6, RZ, RZ, R10 ;  /* 0x000000ffff067224 */ /* 0x001fe200078e000a */
[C---:B------:R-:W-:Y:S01]  /*0300*/  ISETP.GE.U32.AND P1, PT, R5.reuse, 0xc, PT ;  /* 0x0000000c0500780c */ /* 0x040fe20003f26070 */
[----:B------:R-:W-:Y:S01]  /*0310*/  IMAD.MOV.U32 R7, RZ, RZ, R11 ;  /* 0x000000ffff077224 */ /* 0x000fe200078e000b */
[----:B------:R-:W-:Y:S01]  /*0320*/  IADD3 R10, P2, PT, R10, 0x10, RZ ;  /* 0x000000100a0a7810 */ /* 0x000fe20007f5e0ff */
[----:B------:R-:W-:-:S03]  /*0330*/  VIADD R5, R5, 0x4 ;  /* 0x0000000405057836 */ /* 0x000fc60000000000 */
[----:B------:R0:W-:Y:S01]  /*0340*/  STG.E desc[UR6][R6.64], R9 ;  /* 0x0000000906007986 */ /* 0x0001e2000c101906 */
[----:B------:R-:W-:-:S06]  /*0350*/  IMAD.X R11, RZ, RZ, R11, P2 ;  /* 0x000000ffff0b7224 */ /* 0x000fcc00010e060b */
[----:B------:R-:W-:Y:S05]  /*0360*/  @!P1 BRA `(.L_x_693) ;  /* 0xfffffffc00e09947 */ /* 0x000fea000383ffff */
[----:B------:R-:W-:Y:S05]  /*0370*/  BSYNC.RECONVERGENT B0 ;  /* 0x0000000000007941 */ /* 0x000fea0003800200 */
.L_x_692:
[----:B------:R-:W-:Y:S05]  /*0380*/  @!P0 BRA `(.L_x_694) ;  /* 0xfffffffc00688947 */ /* 0x000fea000383ffff */
[----:B------:R-:W-:Y:S05]  /*0390*/  EXIT ;  /* 0x000000000000794d */ /* 0x000fea0003800000 */
.L_x_695:
        /* <DEDUP_REMOVED lines=14> */
.L_x_700:


//--------------------- .nv.shared._ZN3cub18CUB_300001_SM_10006detail4scan16DeviceScanKernelINS2_10policy_hubIN6thrust24THRUST_300001_SM_1000_NS6system6detail7generic14key_flag_tupleENS6_6detail10any_assignESA_mNS9_16key_flag_scan_opEE10Policy1000ENS6_18transform_iteratorINS9_21construct_key_flag_opENS6_17counting_iteratorImNS6_11use_defaultESJ_SJ_EESA_SJ_EENS6_25transform_output_iteratorINS9_15write_output_opINSB_15normal_iteratorINS6_7pointerIiNS6_8cuda_cub5par_tESJ_SJ_EEEEPiEENS6_16discard_iteratorImEEEENS0_13ScanTileStateISA_Lb0EEESD_NS0_8NullTypeEmSA_Lb0ES11_EEvT0_T1_T2_iT3_T4_T5_ --------------------------
	.section	.nv.shared._ZN3cub18CUB_300001_SM_10006detail4scan16DeviceScanKernelINS2_10policy_hubIN6thrust24THRUST_300001_SM_1000_NS6system6detail7generic14key_flag_tupleENS6_6detail10any_assignESA_mNS9_16key_flag_scan_opEE10Policy1000ENS6_18transform_iteratorINS9_21construct_key_flag_opENS6_17counting_iteratorImNS6_11use_defaultESJ_SJ_EESA_SJ_EENS6_25transform_output_iteratorINS9_15write_output_opINSB_15normal_iteratorINS6_7pointerIiNS6_8cuda_cub5par_tESJ_SJ_EEEEPiEENS6_16discard_iteratorImEEEENS0_13ScanTileStateISA_Lb0EEESD_NS0_8NullTypeEmSA_Lb0ES11_EEvT0_T1_T2_iT3_T4_T5_,"aw",@nobits
	.sectionflags	@""
	.align	16
.nv.shared._ZN3cub18CUB_300001_SM_10006detail4scan16DeviceScanKernelINS2_10policy_hubIN6thrust24THRUST_300001_SM_1000_NS6system6detail7generic14key_flag_tupleENS6_6detail10any_assignESA_mNS9_16key_flag_scan_opEE10Policy1000ENS6_18transform_iteratorINS9_21construct_key_flag_opENS6_17counting_iteratorImNS6_11use_defaultESJ_SJ_EESA_SJ_EENS6_25transform_output_iteratorINS9_15write_output_opINSB_15normal_iteratorINS6_7pointerIiNS6_8cuda_cub5par_tESJ_SJ_EEEEPiEENS6_16discard_iteratorImEEEENS0_13ScanTileStateISA_Lb0EEESD_NS0_8NullTypeEmSA_Lb0ES11_EEvT0_T1_T2_iT3_T4_T5_:
	.zero		7184


//--------------------- .nv.shared.reserved.0     --------------------------
	.section	.nv.shared.reserved.0,"aw",@nobits
	.weak		__nv_reservedSMEM_offset_0_alias
	.size		__nv_reservedSMEM_offset_0_alias, 0, 64
	.other		__nv_reservedSMEM_offset_0_alias,@"STO_CUDA_RESERVED_SHARED STV_DEFAULT"
__nv_reservedSMEM_offset_0_alias:
	.zero		0
	.zero		64


//--------------------- .nv.global                --------------------------
	.section	.nv.global,"aw",@nobits
.nv.global:
	.type		_ZN30_INTERNAL_555581ff_4_k_cu_main6thrust24THRUST_300001_SM_1000_NS12placeholders2_8E,@object
	.size		_ZN30_INTERNAL_555581ff_4_k_cu_main6thrust24THRUST_300001_SM_1000_NS12placeholders2_8E,(_ZN30_INTERNAL_555581ff_4_k_cu_main4cuda3std3__45__cpo5crendE - _ZN30_INTERNAL_555581ff_4_k_cu_main6thrust24THRUST_300001_SM_1000_NS12placeholders2_8E)
_ZN30_INTERNAL_555581ff_4_k_cu_main6thrust24THRUST_300001_SM_1000_NS12placeholders2_8E:
	.zero		1
	.type		_ZN30_INTERNAL_555581ff_4_k_cu_main4cuda3std3__45__cpo5crendE,@object
	.size		_ZN30_INTERNAL_555581ff_4_k_cu_main4cuda3std3__45__cpo5crendE,(_ZN30_INTERNAL_555581ff_4_k_cu_main4cuda3std6ranges3__45__cpo4dataE - _ZN30_INTERNAL_555581ff_4_k_cu_main4cuda3std3__45__cpo5crendE)
_ZN30_INTERNAL_555581ff_4_k_cu_main4cuda3std3__45__cpo5crendE:
	.zero		1
	.type		_ZN30_INTERNAL_555581ff_4_k_cu_main4cuda3std6ranges3__45__cpo4dataE,@object
	.size		_ZN30_INTERNAL_555581ff_4_k_cu_main4cuda3std6ranges3__45__cpo4dataE,(_ZN30_INTERNAL_555581ff_4_k_cu_main6thrust24THRUST_300001_SM_1000_NS6system3cpp3parE - _ZN30_INTERNAL_555581ff_4_k_cu_main4cuda3std6ranges3__45__cpo4dataE)
_ZN30_INTERNAL_555581ff_4_k_cu_main4cuda3std6ranges3__45__cpo4dataE:
	.zero		1
	.type		_ZN30_INTERNAL_555581ff_4_k_cu_main6thrust24THRUST_300001_SM_1000_NS6system3cpp3parE,@object
	.size		_ZN30_INTERNAL_555581ff_4_k_cu_main6thrust24THRUST_300001_SM_1000_NS6system3cpp3parE,(_ZN30_INTERNAL_555581ff_4_k_cu_main4cuda3std3__432_GLOBAL__N__555581ff_4_k_cu_main6ignoreE - _ZN30_INTERNAL_555581ff_4_k_cu_main6thrust24THRUST_300001_SM_1000_NS6system3cpp3parE)
_ZN30_INTERNAL_555581ff_4_k_cu_main6thrust24THRUST_300001_SM_1000_NS6system3cpp3parE:
	.zero		1
	.type		_ZN30_INTERNAL_555581ff_4_k_cu_main4cuda3std3__432_GLOBAL__N__555581ff_4_k_cu_main6ignoreE,@object
	.size		_ZN30_INTERNAL_555581ff_4_k_cu_main4cuda3std3__432_GLOBAL__N__555581ff_4_k_cu_main6ignoreE,(_ZN30_INTERNAL_555581ff_4_k_cu_main4cuda3std6ranges3__45__cpo7advanceE - _ZN30_INTERNAL_555581ff_4_k_cu_main4cuda3std3__432_GLOBAL__N__555581ff_4_k_cu_main6ignoreE)
_ZN30_INTERNAL_555581ff_4_k_cu_main4cuda3std3__432_GLOBAL__N__555581ff_4_k_cu_main6ignoreE:
	.zero		1
	.type		_ZN30_INTERNAL_555581ff_4_k_cu_main4cuda3std6ranges3__45__cpo7advanceE,@object
	.size		_ZN30_INTERNAL_555581ff_4_k_cu_main4cuda3std6ranges3__45__cpo7advanceE,(_ZN30_INTERNAL_555581ff_4_k_cu_main6thrust24THRUST_300001_SM_1000_NS6deviceE - _ZN30_INTERNAL_555581ff_4_k_cu_main4cuda3std6ranges3__45__cpo7advanceE)
_ZN30_INTERNAL_555581ff_4_k_cu_main4cuda3std6ranges3__45__cpo7advanceE:
	.zero		1
	.type		_ZN30_INTERNAL_555581ff_4_k_cu_main6thrust24THRUST_300001_SM_1000_NS6deviceE,@object
	.size		_ZN30_INTERNAL_555581ff_4_k_cu_main6thrust24THRUST_300001_SM_1000_NS6deviceE,(_ZN30_INTERNAL_555581ff_4_k_cu_main4cuda3std3__47nulloptE - _ZN30_INTERNAL_555581ff_4_k_cu_main6thrust24THRUST_300001_SM_1000_NS6deviceE)
_ZN30_INTERNAL_555581ff_4_k_cu_main6thrust24THRUST_300001_SM_1000_NS6deviceE:
	.zero		1
	.type		_ZN30_INTERNAL_555581ff_4_k_cu_main4cuda3std3__47nulloptE,@object
	.size		_ZN30_INTERNAL_555581ff_4_k_cu_main4cuda3std3__47nulloptE,(_ZN30_INTERNAL_555581ff_4_k_cu_main4cuda3std6ranges3__45__cpo8distanceE - _ZN30_INTERNAL_555581ff_4_k_cu_main4cuda3std3__47nulloptE)
_ZN30_INTERNAL_555581ff_4_k_cu_main4cuda3std3__47nulloptE:
	.zero		1
	.type		_ZN30_INTERNAL_555581ff_4_k_cu_main4cuda3std6ranges3__45__cpo8distanceE,@object
	.size		_ZN30_INTERNAL_555581ff_4_k_cu_main4cuda3std6ranges3__45__cpo8distanceE,(_ZN30_INTERNAL_555581ff_4_k_cu_main6thrust24THRUST_300001_SM_1000_NS12placeholders2_4E - _ZN30_INTERNAL_555581ff_4_k_cu_main4cuda3std6ranges3__45__cpo8distanceE)
_ZN30_INTERNAL_555581ff_4_k_cu_main4cuda3std6ranges3__45__cpo8distanceE:
	.zero		1
	.type		_ZN30_INTERNAL_555581ff_4_k_cu_main6thrust24THRUST_300001_SM_1000_NS12placeholders2_4E,@object
	.size		_ZN30_INTERNAL_555581ff_4_k_cu_main6thrust24THRUST_300001_SM_1000_NS12placeholders2_4E,(_ZN30_INTERNAL_555581ff_4_k_cu_main4cuda3std3__45__cpo4cendE - _ZN30_INTERNAL_555581ff_4_k_cu_main6thrust24THRUST_300001_SM_1000_NS12placeholders2_4E)
_ZN30_INTERNAL_555581ff_4_k_cu_main6thrust24THRUST_300001_SM_1000_NS12placeholders2_4E:
	.zero		1
	.type		_ZN30_INTERNAL_555581ff_4_k_cu_main4cuda3std3__45__cpo4cendE,@object
	.size		_ZN30_INTERNAL_555581ff_4_k_cu_main4cuda3std3__45__cpo4cendE,(_ZN30_INTERNAL_555581ff_4_k_cu_main4cuda3std6ranges3__45__cpo4cendE - _ZN30_INTERNAL_555581ff_4_k_cu_main4cuda3std3__45__cpo4cendE)
_ZN30_INTERNAL_555581ff_4_k_cu_main4cuda3std3__45__cpo4cendE:
	.zero		1
	.type		_ZN30_INTERNAL_555581ff_4_k_cu_main4cuda3std6ranges3__45__cpo4cendE,@object
	.size		_ZN30_INTERNAL_555581ff_4_k_cu_main4cuda3std6ranges3__45__cpo4cendE,(_ZN30_INTERNAL_555581ff_4_k_cu_main6thrust24THRUST_300001_SM_1000_NS12placeholders3_10E - _ZN30_INTERNAL_555581ff_4_k_cu_main4cuda3std6ranges3__45__cpo4cendE)
_ZN30_INTERNAL_555581ff_4_k_cu_main4cuda3std6ranges3__45__cpo4cendE:
	.zero		1
	.type		_ZN30_INTERNAL_555581ff_4_k_cu_main6thrust24THRUST_300001_SM_1000_NS12placeholders3_10E,@object
	.size		_ZN30_INTERNAL_555581ff_4_k_cu_main6thrust24THRUST_300001_SM_1000_NS12placeholders3_10E,(_ZN30_INTERNAL_555581ff_4_k_cu_main4cuda3std3__48in_placeE - _ZN30_INTERNAL_555581ff_4_k_cu_main6thrust24THRUST_300001_SM_1000_NS12placeholders3_10E)
_ZN30_INTERNAL_555581ff_4_k_cu_main6thrust24THRUST_300001_SM_1000_NS12placeholders3_10E:
	.zero		1
	.type		_ZN30_INTERNAL_555581ff_4_k_cu_main4cuda3std3__48in_placeE,@object
	.size		_ZN30_INTERNAL_555581ff_4_k_cu_main4cuda3std3__48in_placeE,(_ZN30_INTERNAL_555581ff_4_k_cu_main4cuda3std6ranges3__45__cpo4sizeE - _ZN30_INTERNAL_555581ff_4_k_cu_main4cuda3std3__48in_placeE)
_ZN30_INTERNAL_555581ff_4_k_cu_main4cuda3std3__48in_placeE:
	.zero		1
	.type		_ZN30_INTERNAL_555581ff_4_k_cu_main4cuda3std6ranges3__45__cpo4sizeE,@object
	.size		_ZN30_INTERNAL_555581ff_4_k_cu_main4cuda3std6ranges3__45__cpo4sizeE,(_ZN30_INTERNAL_555581ff_4_k_cu_main6thrust24THRUST_300001_SM_1000_NS12placeholders2_2E - _ZN30_INTERNAL_555581ff_4_k_cu_main4cuda3std6ranges3__45__cpo4sizeE)
_ZN30_INTERNAL_555581ff_4_k_cu_main4cuda3std6ranges3__45__cpo4sizeE:
	.zero		1
	.type		_ZN30_INTERNAL_555581ff_4_k_cu_main6thrust24THRUST_300001_SM_1000_NS12placeholders2_2E,@object
	.size		_ZN30_INTERNAL_555581ff_4_k_cu_main6thrust24THRUST_300001_SM_1000_NS12placeholders2_2E,(_ZN30_INTERNAL_555581ff_4_k_cu_main4cuda3std3__45__cpo3endE - _ZN30_INTERNAL_555581ff_4_k_cu_main6thrust24THRUST_300001_SM_1000_NS12placeholders2_2E)
_ZN30_INTERNAL_555581ff_4_k_cu_main6thrust24THRUST_300001_SM_1000_NS12placeholders2_2E:
	.zero		1
	.type		_ZN30_INTERNAL_555581ff_4_k_cu_main4cuda3std3__45__cpo3endE,@object
	.size		_ZN30_INTERNAL_555581ff_4_k_cu_main4cuda3std3__45__cpo3endE,(_ZN30_INTERNAL_555581ff_4_k_cu_main4cuda3std6ranges3__45__cpo3endE - _ZN30_INTERNAL_555581ff_4_k_cu_main4cuda3std3__45__cpo3endE)
_ZN30_INTERNAL_555581ff_4_k_cu_main4cuda3std3__45__cpo3endE:
	.zero		1
	.type		_ZN30_INTERNAL_555581ff_4_k_cu_main4cuda3std6ranges3__45__cpo3endE,@object
	.size		_ZN30_INTERNAL_555581ff_4_k_cu_main4cuda3std6ranges3__45__cpo3endE,(_ZN30_INTERNAL_555581ff_4_k_cu_main6thrust24THRUST_300001_SM_1000_NS12placeholders2_6E - _ZN30_INTERNAL_555581ff_4_k_cu_main4cuda3std6ranges3__45__cpo3endE)
_ZN30_INTERNAL_555581ff_4_k_cu_main4cuda3std6ranges3__45__cpo3endE:
	.zero		1
	.type		_ZN30_INTERNAL_555581ff_4_k_cu_main6thrust24THRUST_300001_SM_1000_NS12placeholders2_6E,@object
	.size		_ZN30_INTERNAL_555581ff_4_k_cu_main6thrust24THRUST_300001_SM_1000_NS12placeholders2_6E,(_ZN30_INTERNAL_555581ff_4_k_cu_main4cuda3std3__45__cpo4rendE - _ZN30_INTERNAL_555581ff_4_k_cu_main6thrust24THRUST_300001_SM_1000_NS12placeholders2_6E)
_ZN30_INTERNAL_555581ff_4_k_cu_main6thrust24THRUST_300001_SM_1000_NS12placeholders2_6E:
	.zero		1
	.type		_ZN30_INTERNAL_555581ff_4_k_cu_main4cuda3std3__45__cpo4rendE,@object
	.size		_ZN30_INTERNAL_555581ff_4_k_cu_main4cuda3std3__45__cpo4rendE,(_ZN30_INTERNAL_555581ff_4_k_cu_main4cuda3std6ranges3__45__cpo4nextE - _ZN30_INTERNAL_555581ff_4_k_cu_main4cuda3std3__45__cpo4rendE)
_ZN30_INTERNAL_555581ff_4_k_cu_main4cuda3std3__45__cpo4rendE:
	.zero		1
	.type		_ZN30_INTERNAL_555581ff_4_k_cu_main4cuda3std6ranges3__45__cpo4nextE,@object
	.size		_ZN30_INTERNAL_555581ff_4_k_cu_main4cuda3std6ranges3__45__cpo4nextE,(_ZN30_INTERNAL_555581ff_4_k_cu_main4cuda3std6ranges3__45__cpo4swapE - _ZN30_INTERNAL_555581ff_4_k_cu_main4cuda3std6ranges3__45__cpo4nextE)
_ZN30_INTERNAL_555581ff_4_k_cu_main4cuda3std6ranges3__45__cpo4nextE:
	.zero		1
	.type		_ZN30_INTERNAL_555581ff_4_k_cu_main4cuda3std6ranges3__45__cpo4swapE,@object
	.size		_ZN30_INTERNAL_555581ff_4_k_cu_main4cuda3std6ranges3__45__cpo4swapE,(_ZN30_INTERNAL_555581ff_4_k_cu_main6thrust24THRUST_300001_SM_1000_NS8cuda_cub10par_nosyncE - _ZN30_INTERNAL_555581ff_4_k_cu_main4cuda3std6ranges3__45__cpo4swapE)
_ZN30_INTERNAL_555581ff_4_k_cu_main4cuda3std6ranges3__45__cpo4swapE:
	.zero		1
	.type		_ZN30_INTERNAL_555581ff_4_k_cu_main6thrust24THRUST_300001_SM_1000_NS8cuda_cub10par_nosyncE,@object
	.size		_ZN30_INTERNAL_555581ff_4_k_cu_main6thrust24THRUST_300001_SM_1000_NS8cuda_cub10par_nosyncE,(_ZN30_INTERNAL_555581ff_4_k_cu_main6thrust24THRUST_300001_SM_1000_NS3seqE - _ZN30_INTERNAL_555581ff_4_k_cu_main6thrust24THRUST_300001_SM_1000_NS8cuda_cub10par_nosyncE)
_ZN30_INTERNAL_555581ff_4_k_cu_main6thrust24THRUST_300001_SM_1000_NS8cuda_cub10par_nosyncE:
	.zero		1
	.type		_ZN30_INTERNAL_555581ff_4_k_cu_main6thrust24THRUST_300001_SM_1000_NS3seqE,@object
	.size		_ZN30_INTERNAL_555581ff_4_k_cu_main6thrust24THRUST_300001_SM_1000_NS3seqE,(_ZN30_INTERNAL_555581ff_4_k_cu_main4cuda3std3__420unreachable_sentinelE - _ZN30_INTERNAL_555581ff_4_k_cu_main6thrust24THRUST_300001_SM_1000_NS3seqE)
_ZN30_INTERNAL_555581ff_4_k_cu_main6thrust24THRUST_300001_SM_1000_NS3seqE:
	.zero		1
	.type		_ZN30_INTERNAL_555581ff_4_k_cu_main4cuda3std3__420unreachable_sentinelE,@object
	.size		_ZN30_INTERNAL_555581ff_4_k_cu_main4cuda3std3__420unreachable_sentinelE,(_ZN30_INTERNAL_555581ff_4_k_cu_main4cuda3std6ranges3__45__cpo5ssizeE - _ZN30_INTERNAL_555581ff_4_k_cu_main4cuda3std3__420unreachable_sentinelE)
_ZN30_INTERNAL_555581ff_4_k_cu_main4cuda3std3__420unreachable_sentinelE:
	.zero		1
	.type		_ZN30_INTERNAL_555581ff_4_k_cu_main4cuda3std6ranges3__45__cpo5ssizeE,@object
	.size		_ZN30_INTERNAL_555581ff_4_k_cu_main4cuda3std6ranges3__45__cpo5ssizeE,(_ZN30_INTERNAL_555581ff_4_k_cu_main6thrust24THRUST_300001_SM_1000_NS12placeholders2_3E - _ZN30_INTERNAL_555581ff_4_k_cu_main4cuda3std6ranges3__45__cpo5ssizeE)
_ZN30_INTERNAL_555581ff_4_k_cu_main4cuda3std6ranges3__45__cpo5ssizeE:
	.zero		1
	.type		_ZN30_INTERNAL_555581ff_4_k_cu_main6thrust24THRUST_300001_SM_1000_NS12placeholders2_3E,@object
	.size		_ZN30_INTERNAL_555581ff_4_k_cu_main6thrust24THRUST_300001_SM_1000_NS12placeholders2_3E,(_ZN30_INTERNAL_555581ff_4_k_cu_main4cuda3std3__45__cpo6cbeginE - _ZN30_INTERNAL_555581ff_4_k_cu_main6thrust24THRUST_300001_SM_1000_NS12placeholders2_3E)
_ZN30_INTERNAL_555581ff_4_k_cu_main6thrust24THRUST_300001_SM_1000_NS12placeholders2_3E:
	.zero		1
	.type		_ZN30_INTERNAL_555581ff_4_k_cu_main4cuda3std3__45__cpo6cbeginE,@object
	.size		_ZN30_INTERNAL_555581ff_4_k_cu_main4cuda3std3__45__cpo6cbeginE,(_ZN30_INTERNAL_555581ff_4_k_cu_main4cuda3std6ranges3__45__cpo6cbeginE - _ZN30_INTERNAL_555581ff_4_k_cu_main4cuda3std3__45__cpo6cbeginE)
_ZN30_INTERNAL_555581ff_4_k_cu_main4cuda3std3__45__cpo6cbeginE:
	.zero		1
	.type		_ZN30_INTERNAL_555581ff_4_k_cu_main4cuda3std6ranges3__45__cpo6cbeginE,@object
	.size		_ZN30_INTERNAL_555581ff_4_k_cu_main4cuda3std6ranges3__45__cpo6cbeginE,(_ZN30_INTERNAL_555581ff_4_k_cu_main6thrust24THRUST_300001_SM_1000_NS12placeholders2_7E - _ZN30_INTERNAL_555581ff_4_k_cu_main4cuda3std6ranges3__45__cpo6cbeginE)
_ZN30_INTERNAL_555581ff_4_k_cu_main4cuda3std6ranges3__45__cpo6cbeginE:
	.zero		1
	.type		_ZN30_INTERNAL_555581ff_4_k_cu_main6thrust24THRUST_300001_SM_1000_NS12placeholders2_7E,@object
	.size		_ZN30_INTERNAL_555581ff_4_k_cu_main6thrust24THRUST_300001_SM_1000_NS12placeholders2_7E,(_ZN30_INTERNAL_555581ff_4_k_cu_main4cuda3std3__45__cpo7crbeginE - _ZN30_INTERNAL_555581ff_4_k_cu_main6thrust24THRUST_300001_SM_1000_NS12placeholders2_7E)
_ZN30_INTERNAL_555581ff_4_k_cu_main6thrust24THRUST_300001_SM_1000_NS12placeholders2_7E:
	.zero		1
	.type		_ZN30_INTERNAL_555581ff_4_k_cu_main4cuda3std3__45__cpo7crbeginE,@object
	.size		_ZN30_INTERNAL_555581ff_4_k_cu_main4cuda3std3__45__cpo7crbeginE,(_ZN30_INTERNAL_555581ff_4_k_cu_main4cuda3std6ranges3__45__cpo4prevE - _ZN30_INTERNAL_555581ff_4_k_cu_main4cuda3std3__45__cpo7crbeginE)
_ZN30_INTERNAL_555581ff_4_k_cu_main4cuda3std3__45__cpo7crbeginE:
	.zero		1
	.type		_ZN30_INTERNAL_555581ff_4_k_cu_main4cuda3std6ranges3__45__cpo4prevE,@object
	.size		_ZN30_INTERNAL_555581ff_4_k_cu_main4cuda3std6ranges3__45__cpo4prevE,(_ZN30_INTERNAL_555581ff_4_k_cu_main4cuda3std6ranges3__45__cpo9iter_moveE - _ZN30_INTERNAL_555581ff_4_k_cu_main4cuda3std6ranges3__45__cpo4prevE)
_ZN30_INTERNAL_555581ff_4_k_cu_main4cuda3std6ranges3__45__cpo4prevE:
	.zero		1
	.type		_ZN30_INTERNAL_555581ff_4_k_cu_main4cuda3std6ranges3__45__cpo9iter_moveE,@object
	.size		_ZN30_INTERNAL_555581ff_4_k_cu_main4cuda3std6ranges3__45__cpo9iter_moveE,(_ZN30_INTERNAL_555581ff_4_k_cu_main6thrust24THRUST_300001_SM_1000_NS6system6detail10sequential3seqE - _ZN30_INTERNAL_555581ff_4_k_cu_main4cuda3std6ranges3__45__cpo9iter_moveE)
_ZN30_INTERNAL_555581ff_4_k_cu_main4cuda3std6ranges3__45__cpo9iter_moveE:
	.zero		1
	.type		_ZN30_INTERNAL_555581ff_4_k_cu_main6thrust24THRUST_300001_SM_1000_NS6system6detail10sequential3seqE,@object
	.size		_ZN30_INTERNAL_555581ff_4_k_cu_main6thrust24THRUST_300001_SM_1000_NS6system6detail10sequential3seqE,(_ZN30_INTERNAL_555581ff_4_k_cu_main6thrust24THRUST_300001_SM_1000_NS12placeholders2_9E - _ZN30_INTERNAL_555581ff_4_k_cu_main6thrust24THRUST_300001_SM_1000_NS6system6detail10sequential3seqE)
_ZN30_INTERNAL_555581ff_4_k_cu_main6thrust24THRUST_300001_SM_1000_NS6system6detail10sequential3seqE:
	.zero		1
	.type		_ZN30_INTERNAL_555581ff_4_k_cu_main6thrust24THRUST_300001_SM_1000_NS12placeholders2_9E,@object
	.size		_ZN30_INTERNAL_555581ff_4_k_cu_main6thrust24THRUST_300001_SM_1000_NS12placeholders2_9E,(_ZN30_INTERNAL_555581ff_4_k_cu_main4cuda3std3__419piecewise_constructE - _ZN30_INTERNAL_555581ff_4_k_cu_main6thrust24THRUST_300001_SM_1000_NS12placeholders2_9E)
_ZN30_INTERNAL_555581ff_4_k_cu_main6thrust24THRUST_300001_SM_1000_NS12placeholders2_9E:
	.zero		1
	.type		_ZN30_INTERNAL_555581ff_4_k_cu_main4cuda3std3__419piecewise_constructE,@object
	.size		_ZN30_INTERNAL_555581ff_4_k_cu_main4cuda3std3__419piecewise_constructE,(_ZN30_INTERNAL_555581ff_4_k_cu_main4cuda3std6ranges3__45__cpo5cdataE - _ZN30_INTERNAL_555581ff_4_k_cu_main4cuda3std3__419piecewise_constructE)
_ZN30_INTERNAL_555581ff_4_k_cu_main4cuda3std3__419piecewise_constructE:
	.zero		1
	.type		_ZN30_INTERNAL_555581ff_4_k_cu_main4cuda3std6ranges3__45__cpo5cdataE,@object
	.size		_ZN30_INTERNAL_555581ff_4_k_cu_main4cuda3std6ranges3__45__cpo5cdataE,(_ZN30_INTERNAL_555581ff_4_k_cu_main6thrust24THRUST_300001_SM_1000_NS12placeholders2_1E - _ZN30_INTERNAL_555581ff_4_k_cu_main4cuda3std6ranges3__45__cpo5cdataE)
_ZN30_INTERNAL_555581ff_4_k_cu_main4cuda3std6ranges3__45__cpo5cdataE:
	.zero		1
	.type		_ZN30_INTERNAL_555581ff_4_k_cu_main6thrust24THRUST_300001_SM_1000_NS12placeholders2_1E,@object
	.size		_ZN30_INTERNAL_555581ff_4_k_cu_main6thrust24THRUST_300001_SM_1000_NS12placeholders2_1E,(_ZN30_INTERNAL_555581ff_4_k_cu_main4cuda3std3__45__cpo5beginE - _ZN30_INTERNAL_555581ff_4_k_cu_main6thrust24THRUST_300001_SM_1000_NS12placeholders2_1E)
_ZN30_INTERNAL_555581ff_4_k_cu_main6thrust24THRUST_300001_SM_1000_NS12placeholders2_1E:
	.zero		1
	.type		_ZN30_INTERNAL_555581ff_4_k_cu_main4cuda3std3__45__cpo5beginE,@object
	.size		_ZN30_INTERNAL_555581ff_4_k_cu_main4cuda3std3__45__cpo5beginE,(_ZN30_INTERNAL_555581ff_4_k_cu_main4cuda3std6ranges3__45__cpo5beginE - _ZN30_INTERNAL_555581ff_4_k_cu_main4cuda3std3__45__cpo5beginE)
_ZN30_INTERNAL_555581ff_4_k_cu_main4cuda3std3__45__cpo5beginE:
	.zero		1
	.type		_ZN30_INTERNAL_555581ff_4_k_cu_main4cuda3std6ranges3__45__cpo5beginE,@object
	.size		_ZN30_INTERNAL_555581ff_4_k_cu_main4cuda3std6ranges3__45__cpo5beginE,(_ZN30_INTERNAL_555581ff_4_k_cu_main6thrust24THRUST_300001_SM_1000_NS12placeholders2_5E - _ZN30_INTERNAL_555581ff_4_k_cu_main4cuda3std6ranges3__45__cpo5beginE)
_ZN30_INTERNAL_555581ff_4_k_cu_main4cuda3std6ranges3__45__cpo5beginE:
	.zero		1
	.type		_ZN30_INTERNAL_555581ff_4_k_cu_main6thrust24THRUST_300001_SM_1000_NS12placeholders2_5E,@object
	.size		_ZN30_INTERNAL_555581ff_4_k_cu_main6thrust24THRUST_300001_SM_1000_NS12placeholders2_5E,(_ZN30_INTERNAL_555581ff_4_k_cu_main4cuda3std3__45__cpo6rbeginE - _ZN30_INTERNAL_555581ff_4_k_cu_main6thrust24THRUST_300001_SM_1000_NS12placeholders2_5E)
_ZN30_INTERNAL_555581ff_4_k_cu_main6thrust24THRUST_300001_SM_1000_NS12placeholders2_5E:
	.zero		1
	.type		_ZN30_INTERNAL_555581ff_4_k_cu_main4cuda3std3__45__cpo6rbeginE,@object
	.size		_ZN30_INTERNAL_555581ff_4_k_cu_main4cuda3std3__45__cpo6rbeginE,(_ZN30_INTERNAL_555581ff_4_k_cu_main4cuda3std6ranges3__45__cpo9iter_swapE - _ZN30_INTERNAL_555581ff_4_k_cu_main4cuda3std3__45__cpo6rbeginE)
_ZN30_INTERNAL_555581ff_4_k_cu_main4cuda3std3__45__cpo6rbeginE:
	.zero		1
	.type		_ZN30_INTERNAL_555581ff_4_k_cu_main4cuda3std6ranges3__45__cpo9iter_swapE,@object
	.size		_ZN30_INTERNAL_555581ff_4_k_cu_main4cuda3std6ranges3__45__cpo9iter_swapE,(_ZN30_INTERNAL_555581ff_4_k_cu_main4cuda3std3__48unexpectE - _ZN30_INTERNAL_555581ff_4_k_cu_main4cuda3std6ranges3__45__cpo9iter_swapE)
_ZN30_INTERNAL_555581ff_4_k_cu_main4cuda3std6ranges3__45__cpo9iter_swapE:
	.zero		1
	.type		_ZN30_INTERNAL_555581ff_4_k_cu_main4cuda3std3__48unexpectE,@object
	.size		_ZN30_INTERNAL_555581ff_4_k_cu_main4cuda3std3__48unexpectE,(_ZN30_INTERNAL_555581ff_4_k_cu_main6thrust24THRUST_300001_SM_1000_NS8cuda_cub3parE - _ZN30_INTERNAL_555581ff_4_k_cu_main4cuda3std3__48unexpectE)
_ZN30_INTERNAL_555581ff_4_k_cu_main4cuda3std3__48unexpectE:
	.zero		1
	.type		_ZN30_INTERNAL_555581ff_4_k_cu_main6thrust24THRUST_300001_SM_1000_NS8cuda_cub3parE,@object
	.size		_ZN30_INTERNAL_555581ff_4_k_cu_main6thrust24THRUST_300001_SM_1000_NS8cuda_cub3parE,(.L_29 - _ZN30_INTERNAL_555581ff_4_k_cu_main6thrust24THRUST_300001_SM_1000_NS8cuda_cub3parE)
_ZN30_INTERNAL_555581ff_4_k_cu_main6thrust24THRUST_300001_SM_1000_NS8cuda_cub3parE:
	.zero		1
.L_29:


//--------------------- .nv.shared._ZN3cub18CUB_300001_SM_10006detail4scan16DeviceScanKernelINS2_10policy_hubIN6thrust24THRUST_300001_SM_1000_NS6system6detail7generic14key_flag_tupleENS6_6detail10any_assignESA_jNS9_16key_flag_scan_opEE10Policy1000ENS6_18transform_iteratorINS9_21construct_key_flag_opENS6_17counting_iteratorImNS6_11use_defaultESJ_SJ_EESA_SJ_EENS6_25transform_output_iteratorINS9_15write_output_opINSB_15normal_iteratorINS6_7pointerIiNS6_8cuda_cub5par_tESJ_SJ_EEEEPiEENS6_16discard_iteratorImEEEENS0_13ScanTileStateISA_Lb0EEESD_NS0_8NullTypeEjSA_Lb0ES11_EEvT0_T1_T2_iT3_T4_T5_ --------------------------
	.section	.nv.shared._ZN3cub18CUB_300001_SM_10006detail4scan16DeviceScanKernelINS2_10policy_hubIN6thrust24THRUST_300001_SM_1000_NS6system6detail7generic14key_flag_tupleENS6_6detail10any_assignESA_jNS9_16key_flag_scan_opEE10Policy1000ENS6_18transform_iteratorINS9_21construct_key_flag_opENS6_17counting_iteratorImNS6_11use_defaultESJ_SJ_EESA_SJ_EENS6_25transform_output_iteratorINS9_15write_output_opINSB_15normal_iteratorINS6_7pointerIiNS6_8cuda_cub5par_tESJ_SJ_EEEEPiEENS6_16discard_iteratorImEEEENS0_13ScanTileStateISA_Lb0EEESD_NS0_8NullTypeEjSA_Lb0ES11_EEvT0_T1_T2_iT3_T4_T5_,"aw",@nobits
	.sectionflags	@""
	.align	16
.nv.shared._ZN3cub18CUB_300001_SM_10006detail4scan16DeviceScanKernelINS2_10policy_hubIN6thrust24THRUST_300001_SM_1000_NS6system6detail7generic14key_flag_tupleENS6_6detail10any_assignESA_jNS9_16key_flag_scan_opEE10Policy1000ENS6_18transform_iteratorINS9_21construct_key_flag_opENS6_17counting_iteratorImNS6_11use_defaultESJ_SJ_EESA_SJ_EENS6_25transform_output_iteratorINS9_15write_output_opINSB_15normal_iteratorINS6_7pointerIiNS6_8cuda_cub5par_tESJ_SJ_EEEEPiEENS6_16discard_iteratorImEEEENS0_13ScanTileStateISA_Lb0EEESD_NS0_8NullTypeEjSA_Lb0ES11_EEvT0_T1_T2_iT3_T4_T5_:
	.zero		7184


//--------------------- .nv.constant0._ZN3cub18CUB_300001_SM_10006detail4scan16DeviceScanKernelINS2_10policy_hubIN6thrust24THRUST_300001_SM_1000_NS6system6detail7generic14key_flag_tupleENS6_6detail10any_assignESA_mNS9_16key_flag_scan_opEE10Policy1000ENS6_18transform_iteratorINS9_21construct_key_flag_opENS6_17counting_iteratorImNS6_11use_defaultESJ_SJ_EESA_SJ_EENS6_25transform_output_iteratorINS9_15write_output_opINSB_15normal_iteratorINS6_7pointerIiNS6_8cuda_cub5par_tESJ_SJ_EEEEPiEENS6_16discard_iteratorImEEEENS0_13ScanTileStateISA_Lb0EEESD_NS0_8NullTypeEmSA_Lb0ES11_EEvT0_T1_T2_iT3_T4_T5_ --------------------------
	.section	.nv.constant0._ZN3cub18CUB_300001_SM_10006detail4scan16DeviceScanKernelINS2_10policy_hubIN6thrust24THRUST_300001_SM_1000_NS6system6detail7generic14key_flag_tupleENS6_6detail10any_assignESA_mNS9_16key_flag_scan_opEE10Policy1000ENS6_18transform_iteratorINS9_21construct_key_flag_opENS6_17counting_iteratorImNS6_11use_defaultESJ_SJ_EESA_SJ_EENS6_25transform_output_iteratorINS9_15write_output_opINSB_15normal_iteratorINS6_7pointerIiNS6_8cuda_cub5par_tESJ_SJ_EEEEPiEENS6_16discard_iteratorImEEEENS0_13ScanTileStateISA_Lb0EEESD_NS0_8NullTypeEmSA_Lb0ES11_EEvT0_T1_T2_iT3_T4_T5_,"a",@progbits
	.sectionflags	@""
	.align	4
.nv.constant0._ZN3cub18CUB_300001_SM_10006detail4scan16DeviceScanKernelINS2_10policy_hubIN6thrust24THRUST_300001_SM_1000_NS6system6detail7generic14key_flag_tupleENS6_6detail10any_assignESA_mNS9_16key_flag_scan_opEE10Policy1000ENS6_18transform_iteratorINS9_21construct_key_flag_opENS6_17counting_iteratorImNS6_11use_defaultESJ_SJ_EESA_SJ_EENS6_25transform_output_iteratorINS9_15write_output_opINSB_15normal_iteratorINS6_7pointerIiNS6_8cuda_cub5par_tESJ_SJ_EEEEPiEENS6_16discard_iteratorImEEEENS0_13ScanTileStateISA_Lb0EEESD_NS0_8NullTypeEmSA_Lb0ES11_EEvT0_T1_T2_iT3_T4_T5_:
	.zero		1120


//--------------------- .nv.constant0._ZN3cub18CUB_300001_SM_10006detail4scan16DeviceScanKernelINS2_10policy_hubIN6thrust24THRUST_300001_SM_1000_NS6system6detail7generic14key_flag_tupleENS6_6detail10any_assignESA_jNS9_16key_flag_scan_opEE10Policy1000ENS6_18transform_iteratorINS9_21construct_key_flag_opENS6_17counting_iteratorImNS6_11use_defaultESJ_SJ_EESA_SJ_EENS6_25transform_output_iteratorINS9_15write_output_opINSB_15normal_iteratorINS6_7pointerIiNS6_8cuda_cub5par_tESJ_SJ_EEEEPiEENS6_16discard_iteratorImEEEENS0_13ScanTileStateISA_Lb0EEESD_NS0_8NullTypeEjSA_Lb0ES11_EEvT0_T1_T2_iT3_T4_T5_ --------------------------
	.section	.nv.constant0._ZN3cub18CUB_300001_SM_10006detail4scan16DeviceScanKernelINS2_10policy_hubIN6thrust24THRUST_300001_SM_1000_NS6system6detail7generic14key_flag_tupleENS6_6detail10any_assignESA_jNS9_16key_flag_scan_opEE10Policy1000ENS6_18transform_iteratorINS9_21construct_key_flag_opENS6_17counting_iteratorImNS6_11use_defaultESJ_SJ_EESA_SJ_EENS6_25transform_output_iteratorINS9_15write_output_opINSB_15normal_iteratorINS6_7pointerIiNS6_8cuda_cub5par_tESJ_SJ_EEEEPiEENS6_16discard_iteratorImEEEENS0_13ScanTileStateISA_Lb0EEESD_NS0_8NullTypeEjSA_Lb0ES11_EEvT0_T1_T2_iT3_T4_T5_,"a",@progbits
	.sectionflags	@""
	.align	4
.nv.constant0._ZN3cub18CUB_300001_SM_10006detail4scan16DeviceScanKernelINS2_10policy_hubIN6thrust24THRUST_300001_SM_1000_NS6system6detail7generic14key_flag_tupleENS6_6detail10any_assignESA_jNS9_16key_flag_scan_opEE10Policy1000ENS6_18transform_iteratorINS9_21construct_key_flag_opENS6_17counting_iteratorImNS6_11use_defaultESJ_SJ_EESA_SJ_EENS6_25transform_output_iteratorINS9_15write_output_opINSB_15normal_iteratorINS6_7pointerIiNS6_8cuda_cub5par_tESJ_SJ_EEEEPiEENS6_16discard_iteratorImEEEENS0_13ScanTileStateISA_Lb0EEESD_NS0_8NullTypeEjSA_Lb0ES11_EEvT0_T1_T2_iT3_T4_T5_:
	.zero		1116


//--------------------- .nv.constant0._ZN3cub18CUB_300001_SM_10006detail4scan20DeviceScanInitKernelINS0_13ScanTileStateIN6thrust24THRUST_300001_SM_1000_NS6system6detail7generic14key_flag_tupleELb0EEEEEvT_i --------------------------
	.section	.nv.constant0._ZN3cub18CUB_300001_SM_10006detail4scan20DeviceScanInitKernelINS0_13ScanTileStateIN6thrust24THRUST_300001_SM_1000_NS6system6detail7generic14key_flag_tupleELb0EEEEEvT_i,"a",@progbits
	.sectionflags	@""
	.align	4
.nv.constant0._ZN3cub18CUB_300001_SM_10006detail4scan20DeviceScanInitKernelINS0_13ScanTileStateIN6thrust24THRUST_300001_SM_1000_NS6system6detail7generic14key_flag_tupleELb0EEEEEvT_i:
	.zero		924


//--------------------- .nv.constant0._ZN3cub18CUB_300001_SM_10006detail11EmptyKernelIvEEvv --------------------------
	.section	.nv.constant0._ZN3cub18CUB_300001_SM_10006detail11EmptyKernelIvEEvv,"a",@progbits
	.sectionflags	@""
	.align	4
.nv.constant0._ZN3cub18CUB_300001_SM_10006detail11EmptyKernelIvEEvv:
	.zero		896


//--------------------- .nv.constant0._Z26upsert_kernel_with_io_coreImfmLj4EEvPPT0_Pim --------------------------
	.section	.nv.constant0._Z26upsert_kernel_with_io_coreImfmLj4EEvPPT0_Pim,"a",@progbits
	.sectionflags	@""
	.align	4
.nv.constant0._Z26upsert_kernel_with_io_coreImfmLj4EEvPPT0_Pim:
	.zero		920


//--------------------- SYMBOLS --------------------------

	.type		.nv.reservedSmem.offset0,@object
	.size		.nv.reservedSmem.offset0,0x4
	.type		.nv.reservedSmem.cap,@object
	.size		.nv.reservedSmem.cap,0x4
